def matmul_kernel(
    a_ptr,
    b_ptr,
    c_ptr,
    M,
    N,
    K,
    stride_am,
    stride_ak,
    stride_bk,
    stride_bn,
    stride_cm,
    stride_cn,
    BLOCK_M: tl.constexpr,
    BLOCK_N: tl.constexpr,
    BLOCK_K: tl.constexpr,
    GROUP_M: tl.constexpr,
):
    pid = tl.program_id(axis=0)
    num_pid_m = tl.cdiv(M, BLOCK_M)
    num_pid_n = tl.cdiv(N, BLOCK_N)
    num_pid_in_group = GROUP_M * num_pid_n
    group_id = pid // num_pid_in_group
    first_pid_m = group_id * GROUP_M
    group_size_m = min(num_pid_m - first_pid_m, GROUP_M)
    pid_m = first_pid_m + ((pid % num_pid_in_group) % group_size_m)
    pid_n = (pid % num_pid_in_group) // group_size_m

    offs_am = (pid_m * BLOCK_M + tl.arange(0, BLOCK_M)) % M
    offs_bn = (pid_n * BLOCK_N + tl.arange(0, BLOCK_N)) % N
    offs_k = tl.arange(0, BLOCK_K)
    a_ptrs = a_ptr + offs_am[:, None] * stride_am + offs_k[None, :] * stride_ak
    b_ptrs = b_ptr + offs_k[:, None] * stride_bk + offs_bn[None, :] * stride_bn

    acc = tl.zeros((BLOCK_M, BLOCK_N), dtype=tl.float32)
    for kk in range(0, tl.cdiv(K, BLOCK_K)):
        a = tl.load(a_ptrs, mask=offs_k[None, :] < K - kk * BLOCK_K, other=0.0)
        b = tl.load(b_ptrs, mask=offs_k[:, None] < K - kk * BLOCK_K, other=0.0)
        acc = tl.dot(a, b, acc)
        a_ptrs += BLOCK_K * stride_ak
        b_ptrs += BLOCK_K * stride_bk

    c = acc.to(c_ptr.dtype.element_ty)
    offs_cm = pid_m * BLOCK_M + tl.arange(0, BLOCK_M)
    offs_cn = pid_n * BLOCK_N + tl.arange(0, BLOCK_N)
    c_ptrs = c_ptr + offs_cm[:, None] * stride_cm + offs_cn[None, :] * stride_cn
    mask = (offs_cm[:, None] < M) & (offs_cn[None, :] < N)
    tl.store(c_ptrs, c, mask=mask)

# config = {"BLOCK_K": 32, "BLOCK_M": 512, "BLOCK_N": 64, "GROUP_M": 4, "arch": "sm_100", "dtype": "fp16", "num_ctas": 1, "num_stages": 3, "num_warps": 4}
# arch = sm_100


// ===== COMPILED SASS (sm_100a) =====

	.target	sm_100a

	.elftype	@"ET_EXEC"


//--------------------- .note.nv.tkinfo           --------------------------
	.section	.note.nv.tkinfo,"",@"SHT_NOTE"
	.sectionflags	@"SHF_NOTE_NV_TKINFO"
	.tkinfo
        /*0018*/ 	.word	0x00000081
        /*0030*/ 	.string	""
        /*0030*/ 	.string	"ptxas-blackwell"
        /*0030*/ 	.string	"Cuda compilation tools, release 12.9, V12.9.86"
        /*0030*/ 	.string	"Build cuda_12.9.r12.9/compiler.36037853_0"
        /*0030*/ 	.string	"-v  -suppress-debug-info  -lineinfo  -arch sm_100a "



//--------------------- .note.nv.cuver            --------------------------
	.section	.note.nv.cuver,"",@"SHT_NOTE"
	.sectionflags	@"SHF_NOTE_NV_CUVER"
        /*0018*/ 	.short	0x0001
        /*001a*/ 	.short	0x0064
        /*001c*/ 	.short	0x0001
        /*001e*/ 	.short	0x0000
        /*0020*/ 	.short	0x0001
        /*0022*/ 	.short	0x0000


//--------------------- .nv.info                  --------------------------
	.section	.nv.info,"",@"SHT_CUDA_INFO"
	.align	4


	//----- nvinfo : EIATTR_REGCOUNT
	.align		4
        /*0000*/ 	.byte	0x04, 0x2f
        /*0002*/ 	.short	(.L_4 - .L_3)
	.align		4
.L_3:
        /*0004*/ 	.word	index@(matmul_kernel)
        /*0008*/ 	.word	0x00000060


	//----- nvinfo : EIATTR_FRAME_SIZE
	.align		4
.L_4:
        /*000c*/ 	.byte	0x04, 0x11
        /*000e*/ 	.short	(.L_6 - .L_5)
	.align		4
.L_5:
        /*0010*/ 	.word	index@($__internal_2_$__cuda_sm10x_tcgen05_guardrail_trap_unallocated_columns_being_dealloced)
        /*0014*/ 	.word	0x00000c78


	//----- nvinfo : EIATTR_FRAME_SIZE
	.align		4
.L_6:
        /*0018*/ 	.byte	0x04, 0x11
        /*001a*/ 	.short	(.L_8 - .L_7)
	.align		4
.L_7:
        /*001c*/ 	.word	index@($__internal_1_$__cuda_sm10x_tcgen05_guardrail_trap_phase_invalid_during_alloc)
        /*0020*/ 	.word	0x00000c78


	//----- nvinfo : EIATTR_FRAME_SIZE
	.align		4
.L_8:
        /*0024*/ 	.byte	0x04, 0x11
        /*0026*/ 	.short	(.L_10 - .L_9)
	.align		4
.L_9:
        /*0028*/ 	.word	index@($__internal_0_$__cuda_sm10x_tcgen05_guardrail_trap_col_being_dealloced_not_returned_by_alloc)
        /*002c*/ 	.word	0x00000c78


	//----- nvinfo : EIATTR_FRAME_SIZE
	.align		4
.L_10:
        /*0030*/ 	.byte	0x04, 0x11
        /*0032*/ 	.short	(.L_12 - .L_11)
	.align		4
.L_11:
        /*0034*/ 	.word	index@(matmul_kernel)
        /*0038*/ 	.word	0x00000c78


	//----- nvinfo : EIATTR_MIN_STACK_SIZE
	.align		4
.L_12:
        /*003c*/ 	.byte	0x04, 0x12
        /*003e*/ 	.short	(.L_14 - .L_13)
	.align		4
.L_13:
        /*0040*/ 	.word	index@(matmul_kernel)
        /*0044*/ 	.word	0x00000c78
.L_14:


//--------------------- .nv.info.matmul_kernel    --------------------------
	.section	.nv.info.matmul_kernel,"",@"SHT_CUDA_INFO"
	.sectionflags	@""
	.align	4


	//----- nvinfo : EIATTR_CUDA_API_VERSION
	.align		4
        /*0000*/ 	.byte	0x04, 0x37
        /*0002*/ 	.short	(.L_16 - .L_15)
.L_15:
        /*0004*/ 	.word	0x00000081


	//----- nvinfo : EIATTR_KPARAM_INFO
	.align		4
.L_16:
        /*0008*/ 	.byte	0x04, 0x17
        /*000a*/ 	.short	(.L_18 - .L_17)
.L_17:
        /*000c*/ 	.word	0x00000000
        /*0010*/ 	.short	0x000d
        /*0012*/ 	.short	0x0048
        /*0014*/ 	.byte	0x00, 0xf4, 0x21, 0x00


	//----- nvinfo : EIATTR_KPARAM_INFO
	.align		4
.L_18:
        /*0018*/ 	.byte	0x04, 0x17
        /*001a*/ 	.short	(.L_20 - .L_19)
.L_19:
        /*001c*/ 	.word	0x00000000
        /*0020*/ 	.short	0x000c
        /*0022*/ 	.short	0x0040
        /*0024*/ 	.byte	0x00, 0xf4, 0x21, 0x00


	//----- nvinfo : EIATTR_KPARAM_INFO
	.align		4
.L_20:
        /*0028*/ 	.byte	0x04, 0x17
        /*002a*/ 	.short	(.L_22 - .L_21)
.L_21:
        /*002c*/ 	.word	0x00000000
        /*0030*/ 	.short	0x000b
        /*0032*/ 	.short	0x0038
        /*0034*/ 	.byte	0x00, 0xf0, 0x11, 0x00


	//----- nvinfo : EIATTR_KPARAM_INFO
	.align		4
.L_22:
        /*0038*/ 	.byte	0x04, 0x17
        /*003a*/ 	.short	(.L_24 - .L_23)
.L_23:
        /*003c*/ 	.word	0x00000000
        /*0040*/ 	.short	0x000a
        /*0042*/ 	.short	0x0034
        /*0044*/ 	.byte	0x00, 0xf0, 0x11, 0x00


	//----- nvinfo : EIATTR_KPARAM_INFO
	.align		4
.L_24:
        /*0048*/ 	.byte	0x04, 0x17
        /*004a*/ 	.short	(.L_26 - .L_25)
.L_25:
        /*004c*/ 	.word	0x00000000
        /*0050*/ 	.short	0x0009
        /*0052*/ 	.short	0x0030
        /*0054*/ 	.byte	0x00, 0xf0, 0x11, 0x00


	//----- nvinfo : EIATTR_KPARAM_INFO
	.align		4
.L_26:
        /*0058*/ 	.byte	0x04, 0x17
        /*005a*/ 	.short	(.L_28 - .L_27)
.L_27:
        /*005c*/ 	.word	0x00000000
        /*0060*/ 	.short	0x0008
        /*0062*/ 	.short	0x002c
        /*0064*/ 	.byte	0x00, 0xf0, 0x11, 0x00


	//----- nvinfo : EIATTR_KPARAM_INFO
	.align		4
.L_28:
        /*0068*/ 	.byte	0x04, 0x17
        /*006a*/ 	.short	(.L_30 - .L_29)
.L_29:
        /*006c*/ 	.word	0x00000000
        /*0070*/ 	.short	0x0007
        /*0072*/ 	.short	0x0028
        /*0074*/ 	.byte	0x00, 0xf0, 0x11, 0x00


	//----- nvinfo : EIATTR_KPARAM_INFO
	.align		4
.L_30:
        /*0078*/ 	.byte	0x04, 0x17
        /*007a*/ 	.short	(.L_32 - .L_31)
.L_31:
        /*007c*/ 	.word	0x00000000
        /*0080*/ 	.short	0x0006
        /*0082*/ 	.short	0x0024
        /*0084*/ 	.byte	0x00, 0xf0, 0x11, 0x00


	//----- nvinfo : EIATTR_KPARAM_INFO
	.align		4
.L_32:
        /*0088*/ 	.byte	0x04, 0x17
        /*008a*/ 	.short	(.L_34 - .L_33)
.L_33:
        /*008c*/ 	.word	0x00000000
        /*0090*/ 	.short	0x0005
        /*0092*/ 	.short	0x0020
        /*0094*/ 	.byte	0x00, 0xf0, 0x11, 0x00


	//----- nvinfo : EIATTR_KPARAM_INFO
	.align		4
.L_34:
        /*0098*/ 	.byte	0x04, 0x17
        /*009a*/ 	.short	(.L_36 - .L_35)
.L_35:
        /*009c*/ 	.word	0x00000000
        /*00a0*/ 	.short	0x0004
        /*00a2*/ 	.short	0x001c
        /*00a4*/ 	.byte	0x00, 0xf0, 0x11, 0x00


	//----- nvinfo : EIATTR_KPARAM_INFO
	.align		4
.L_36:
        /*00a8*/ 	.byte	0x04, 0x17
        /*00aa*/ 	.short	(.L_38 - .L_37)
.L_37:
        /*00ac*/ 	.word	0x00000000
        /*00b0*/ 	.short	0x0003
        /*00b2*/ 	.short	0x0018
        /*00b4*/ 	.byte	0x00, 0xf0, 0x11, 0x00


	//----- nvinfo : EIATTR_KPARAM_INFO
	.align		4
.L_38:
        /*00b8*/ 	.byte	0x04, 0x17
        /*00ba*/ 	.short	(.L_40 - .L_39)
.L_39:
        /*00bc*/ 	.word	0x00000000
        /*00c0*/ 	.short	0x0002
        /*00c2*/ 	.short	0x0010
        /*00c4*/ 	.byte	0x00, 0xf4, 0x21, 0x00


	//----- nvinfo : EIATTR_KPARAM_INFO
	.align		4
.L_40:
        /*00c8*/ 	.byte	0x04, 0x17
        /*00ca*/ 	.short	(.L_42 - .L_41)
.L_41:
        /*00cc*/ 	.word	0x00000000
        /*00d0*/ 	.short	0x0001
        /*00d2*/ 	.short	0x0008
        /*00d4*/ 	.byte	0x00, 0xf4, 0x21, 0x00


	//----- nvinfo : EIATTR_KPARAM_INFO
	.align		4
.L_42:
        /*00d8*/ 	.byte	0x04, 0x17
        /*00da*/ 	.short	(.L_44 - .L_43)
.L_43:
        /*00dc*/ 	.word	0x00000000
        /*00e0*/ 	.short	0x0000
        /*00e2*/ 	.short	0x0000
        /*00e4*/ 	.byte	0x00, 0xf4, 0x21, 0x00


	//----- nvinfo : EIATTR_AT_ENTRY_FRAGMENTS
	.align		4
.L_44:
        /*00e8*/ 	.byte	0x04, 0x4f
        /*00ea*/ 	.short	(.L_46 - .L_45)


	//   ....[0]....
.L_45:
        /*00ec*/ 	.word	0x00000004


	//----- nvinfo : EIATTR_RESERVED_SMEM_USED
	.align		4
.L_46:
        /*00f0*/ 	.byte	0x01, 0x41
	.zero		2


	//----- nvinfo : EIATTR_SPARSE_MMA_MASK
	.align		4
        /*00f4*/ 	.byte	0x03, 0x50
        /*00f6*/ 	.short	0x0000


	//----- nvinfo : EIATTR_TCGEN05_1CTA_USED
	.align		4
        /*00f8*/ 	.byte	0x01, 0x51
	.zero		2


	//----- nvinfo : EIATTR_MAXREG_COUNT
	.align		4
        /*00fc*/ 	.byte	0x03, 0x1b
        /*00fe*/ 	.short	0x00ff


	//----- nvinfo : EIATTR_NUM_BARRIERS
	.align		4
        /*0100*/ 	.byte	0x02, 0x4c
        /*0102*/ 	.byte	0x01
	.zero		1


	//----- nvinfo : EIATTR_ANNOTATIONS
	.align		4
        /*0104*/ 	.byte	0x04, 0x55
        /*0106*/ 	.short	(.L_48 - .L_47)


	//   ....[0]....
.L_47:
        /*0108*/ 	.word	0x00000001
        /*010c*/ 	.byte	0x60, 0x09, 0x00, 0x00, 0x01, 0x00, 0x00, 0x00, 0xe0, 0x0a, 0x00, 0x00, 0x01, 0x00, 0x00, 0x00
        /* <DEDUP_REMOVED lines=822> */
        /*347c*/ 	.byte	0x90, 0x4b, 0x01, 0x00


	//----- nvinfo : EIATTR_INT_WARP_WIDE_INSTR_OFFSETS
	.align		4
.L_48:
        /*3480*/ 	.byte	0x04, 0x31
        /*3482*/ 	.short	(.L_50 - .L_49)


	//   ....[0]....
.L_49:
        /*3484*/ 	.word	0x00001a80


	//   ....[1]....
        /*3488*/ 	.word	0x00001af0


	//   ....[2]....
        /*348c*/ 	.word	0x000044b0


	//   ....[3]....
        /*3490*/ 	.word	0x00014a40


	//   ....[4]....
        /*3494*/ 	.word	0x00014a90


	//----- nvinfo : EIATTR_COOP_GROUP_MASK_REGIDS
	.align		4
.L_50:
        /*3498*/ 	.byte	0x04, 0x29
        /*349a*/ 	.short	(.L_52 - .L_51)


	//   ....[0]....
.L_51:
        /*349c*/ 	.word	0xffffffff


	//   ....[1]....
        /*34a0*/ 	.word	0xffffffff


	//   ....[2]....
        /*34a4*/ 	.word	0xffffffff


	//   ....[3]....
        /*34a8*/ 	.word	0xffffffff


	//----- nvinfo : EIATTR_COOP_GROUP_INSTR_OFFSETS
	.align		4
.L_52:
        /*34ac*/ 	.byte	0x04, 0x28
        /*34ae*/ 	.short	(.L_54 - .L_53)


	//   ....[0]....
.L_53:
        /*34b0*/ 	.word	0x00000080


	//   ....[1]....
        /*34b4*/ 	.word	0x00000340


	//   ....[2]....
        /*34b8*/ 	.word	0x000148d0


	//   ....[3]....
        /*34bc*/ 	.word	0x00014b40


	//----- nvinfo : EIATTR_VRC_CTA_INIT_COUNT
	.align		4
.L_54:
        /*34c0*/ 	.byte	0x02, 0x4a
        /*34c2*/ 	.byte	0x80
	.zero		1


	//----- nvinfo : EIATTR_MBARRIER_INSTR_OFFSETS
	.align		4
        /*34c4*/ 	.byte	0x04, 0x39
        /*34c6*/ 	.short	(.L_56 - .L_55)


	//   ....[0]....
.L_55:
        /*34c8*/ 	.word	0x00001d40
        /*34cc*/ 	.word	0x000000ff
        /*34d0*/ 	.word	0x00000000
        /*34d4*/ 	.short	0x0100
        /*34d6*/ 	.byte	0x0b
	.zero		1


	//   ....[1]....
        /*34d8*/ 	.word	0x000044e0
        /*34dc*/ 	.word	0x000000ff
        /*34e0*/ 	.word	0x00012008
        /*34e4*/ 	.short	0x0100
        /*34e6*/ 	.byte	0x09
	.zero		1


	//   ....[2]....
        /*34e8*/ 	.word	0x00006bf0
        /*34ec*/ 	.word	0x000000ff
        /*34f0*/ 	.word	0x00000000
        /*34f4*/ 	.short	0x010a
        /*34f6*/ 	.byte	0x0b
	.zero		1


	//   ....[3]....
        /*34f8*/ 	.word	0x0000d220
        /*34fc*/ 	.word	0x000000ff
        /*3500*/ 	.word	0x00000000
        /*3504*/ 	.short	0x010a
        /*3506*/ 	.byte	0x0b
	.zero		1


	//   ....[4]....
        /*3508*/ 	.word	0x0000d2f0
        /*350c*/ 	.word	0x000000ff
        /*3510*/ 	.word	0x00012000
        /*3514*/ 	.short	0x0108
        /*3516*/ 	.byte	0x09
	.zero		1


	//   ....[5]....
        /*3518*/ 	.word	0x0000d500
        /*351c*/ 	.word	0x000000ff
        /*3520*/ 	.word	0x00012008
        /*3524*/ 	.short	0x0108
        /*3526*/ 	.byte	0x09
	.zero		1


	//   ....[6]....
        /*3528*/ 	.word	0x00014b80
        /*352c*/ 	.word	0x000000ff
        /*3530*/ 	.word	0x00000000
        /*3534*/ 	.short	0x010a
        /*3536*/ 	.byte	0x0b
	.zero		1


	//   ....[7]....
        /*3538*/ 	.word	0x00014bc0
        /*353c*/ 	.word	0x000000ff
        /*3540*/ 	.word	0x00000000
        /*3544*/ 	.short	0x010a
        /*3546*/ 	.byte	0x0b
	.zero		1


	//----- nvinfo : EIATTR_NUM_MBARRIERS
	.align		4
.L_56:
        /*3548*/ 	.byte	0x03, 0x38
        /*354a*/ 	.short	0x0002


	//----- nvinfo : EIATTR_EXIT_INSTR_OFFSETS
	.align		4
        /*354c*/ 	.byte	0x04, 0x1c
        /*354e*/ 	.short	(.L_58 - .L_57)


	//   ....[0]....
.L_57:
        /*3550*/ 	.word	0x00014b50


	//----- nvinfo : EIATTR_REQNTID
	.align		4
.L_58:
        /*3554*/ 	.byte	0x04, 0x10
        /*3556*/ 	.short	(.L_60 - .L_59)
.L_59:
        /*3558*/ 	.word	0x00000080
        /*355c*/ 	.word	0x00000001
        /*3560*/ 	.word	0x00000001


	//----- nvinfo : EIATTR_CRS_STACK_SIZE
	.align		4
.L_60:
        /*3564*/ 	.byte	0x04, 0x1e
        /*3566*/ 	.short	(.L_62 - .L_61)
.L_61:
        /*3568*/ 	.word	0x00000000


	//----- nvinfo : EIATTR_CBANK_PARAM_SIZE
	.align		4
.L_62:
        /*356c*/ 	.byte	0x03, 0x19
        /*356e*/ 	.short	0x0050


	//----- nvinfo : EIATTR_PARAM_CBANK
	.align		4
        /*3570*/ 	.byte	0x04, 0x0a
        /*3572*/ 	.short	(.L_64 - .L_63)
	.align		4
.L_63:
        /*3574*/ 	.word	index@(.nv.constant0.matmul_kernel)
        /*3578*/ 	.short	0x0380
        /*357a*/ 	.short	0x0050


	//----- nvinfo : EIATTR_SW_WAR
	.align		4
.L_64:
        /*357c*/ 	.byte	0x04, 0x36
        /*357e*/ 	.short	(.L_66 - .L_65)
.L_65:
        /*3580*/ 	.word	0x00000008
.L_66:


//--------------------- .nv.compat                --------------------------
	.section	.nv.compat,"",@"SHT_CUDA_COMPAT_INFO"
	.align	4
        /*0000*/ 	.byte	0x02, 0x02, 0x02, 0x00, 0x02, 0x05, 0x05, 0x00, 0x02, 0x03, 0x00, 0x00, 0x02, 0x06, 0x01, 0x00


//--------------------- .nv.callgraph             --------------------------
	.section	.nv.callgraph,"",@"SHT_CUDA_CALLGRAPH"
	.align	4
	.sectionentsize	8
	.align		4
        /*0000*/ 	.word	0x00000000
	.align		4
        /*0004*/ 	.word	0xffffffff
	.align		4
        /*0008*/ 	.word	0x00000000
	.align		4
        /*000c*/ 	.word	0xfffffffe
	.align		4
        /*0010*/ 	.word	0x00000000
	.align		4
        /*0014*/ 	.word	0xfffffffd
	.align		4
        /*0018*/ 	.word	0x00000000
	.align		4
        /*001c*/ 	.word	0xfffffffc


//--------------------- .text.matmul_kernel       --------------------------
	.section	.text.matmul_kernel,"ax",@progbits
	.align	128
        .global         matmul_kernel
        .type           matmul_kernel,@function
        .size           matmul_kernel,(.L_x_20 - matmul_kernel)
        .other          matmul_kernel,@"STO_CUDA_ENTRY STV_DEFAULT"
matmul_kernel:
.text.matmul_kernel:
[----:B------:R-:W0:Y:S01]  /*0000*/  LDC R1, c[0x0][0x37c] ;  /* 0x0000df00ff017b82 */ /* 0x000e220000000800 */
[----:B------:R-:W1:Y:S01]  /*0010*/  S2R R0, SR_TID.X ;  /* 0x0000000000007919 */ /* 0x000e620000002100 */
[----:B0-----:R-:W-:Y:S01]  /*0020*/  VIADD R1, R1, 0xfffff388 ;  /* 0xfffff38801017836 */ /* 0x001fe20000000000 */
[----:B------:R-:W0:Y:S01]  /*0030*/  LDCU.64 UR22, c[0x0][0x358] ;  /* 0x00006b00ff1677ac */ /* 0x000e220008000a00 */
[----:B-1----:R-:W-:-:S13]  /*0040*/  ISETP.GE.U32.AND P0, PT, R0, 0x20, PT ;  /* 0x000000200000780c */ /* 0x002fda0003f06070 */
[----:B------:R-:W-:Y:S02]  /*0050*/  VOTEU.ANY UP0, P0 ;  /* 0x0000000000ff7886 */ /* 0x000fe40000000100 */
[----:B------:R-:W-:Y:S05]  /*0060*/  BRA.U UP0, `(.L_x_0) ;  /* 0x0000000100b87547 */ /* 0x000fea000b800000 */
[----:B------:R-:W1:Y:S01]  /*0070*/  S2UR UR6, SR_CgaCtaId ;  /* 0x00000000000679c3 */ /* 0x000e620000008800 */
[----:B------:R-:W-:Y:S01]  /*0080*/  NOP ;  /* 0x0000000000007918 */ /* 0x000fe20000000000 */
[----:B------:R-:W-:Y:S02]  /*0090*/  UMOV UR4, 0x40 ;  /* 0x0000004000047882 */ /* 0x000fe40000000000 */
[----:B-1----:R-:W-:-:S09]  /*00a0*/  ULEA UR4, UR6, UR4, 0x18 ;  /* 0x0000000406047291 */ /* 0x002fd2000f8ec0ff */
[----:B------:R-:W1:Y:S01]  /*00b0*/  LDS.U8 R0, [UR4] ;  /* 0x00000004ff007984 */ /* 0x000e620008000000 */
[----:B------:R-:W-:Y:S02]  /*00c0*/  UMOV UR4, 0x400 ;  /* 0x0000040000047882 */ /* 0x000fe40000000000 */
[----:B------:R-:W-:Y:S01]  /*00d0*/  ULEA UR4, UR6, UR4, 0x18 ;  /* 0x0000000406047291 */ /* 0x000fe2000f8ec0ff */
[----:B-1----:R-:W-:-:S13]  /*00e0*/  ISETP.NE.AND P0, PT, R0, RZ, PT ;  /* 0x000000ff0000720c */ /* 0x002fda0003f05270 */
[----:B------:R-:W-:Y:S05]  /*00f0*/  @P0 BRA `(.L_x_1) ;  /* 0x00000000007c0947 */ /* 0x000fea0003800000 */
[----:B------:R-:W-:-:S13]  /*0100*/  ELECT P0, URZ, PT ;  /* 0x0000000000ff782f */ /* 0x000fda0003800000 */
[----:B------:R-:W-:Y:S05]  /*0110*/  @!P0 BRA `(.L_x_2) ;  /* 0x0000000000848947 */ /* 0x000fea0003800000 */
[----:B------:R-:W-:Y:S01]  /*0120*/  UMOV UR5, 0x8 ;  /* 0x0000000800057882 */ /* 0x000fe20000000000 */
[----:B------:R-:W-:Y:S02]  /*0130*/  IMAD.MOV.U32 R4, RZ, RZ, 0x1 ;  /* 0x00000001ff047424 */ /* 0x000fe400078e00ff */
[----:B------:R-:W-:Y:S02]  /*0140*/  IMAD.MOV.U32 R5, RZ, RZ, 0xff ;  /* 0x000000ffff057424 */ /* 0x000fe400078e00ff */
[----:B------:R-:W-:Y:S04]  /*0150*/  DEPBAR.LE SB1, 0x36 ;  /* 0x00009d800000791a */ /* 0x000fe80000000000 */
[----:B------:R-:W1:Y:S02]  /*0160*/  UTCATOMSWS.FIND_AND_SET.ALIGN UP1, UR5, UR5 ;  /* 0x00000005000575e3 */ /* 0x000e640008020800 */
[----:B-1----:R-:W-:-:S04]  /*0170*/  PLOP3.LUT P0, PT, PT, PT, UP1, 0x80, 0x8 ;  /* 0x000000000008781c */ /* 0x002fc80003f0f018 */
[----:B------:R-:W-:-:S04]  /*0180*/  SEL R0, RZ, 0xffffffff, !P0 ;  /* 0xffffffffff007807 */ /* 0x000fc80004000000 */
[----:B------:R-:W-:Y:S01]  /*0190*/  ISETP.NE.AND P0, PT, R0, RZ, PT ;  /* 0x000000ff0000720c */ /* 0x000fe20003f05270 */
[----:B------:R-:W-:-:S12]  /*01a0*/  IMAD.U32 R0, RZ, RZ, UR5 ;  /* 0x00000005ff007e24 */ /* 0x000fd8000f8e00ff */
[----:B------:R-:W-:Y:S05]  /*01b0*/  @P0 BRA `(.L_x_3) ;  /* 0x0000000000240947 */ /* 0x000fea0003800000 */
.L_x_4:
[----:B------:R-:W-:Y:S05]  /*01c0*/  NANOSLEEP 0x64 ;  /* 0x000000640000795d */ /* 0x000fea0003800000 */
[----:B------:R-:W-:-:S05]  /*01d0*/  UMOV UR5, 0x8 ;  /* 0x0000000800057882 */ /* 0x000fca0000000000 */
[----:B------:R-:W-:Y:S04]  /*01e0*/  DEPBAR.LE SB1, 0x36 ;  /* 0x00009d800000791a */ /* 0x000fe80000000000 */
[----:B------:R-:W1:Y:S02]  /*01f0*/  UTCATOMSWS.FIND_AND_SET.ALIGN UP1, UR5, UR5 ;  /* 0x00000005000575e3 */ /* 0x000e640008020800 */
[----:B-1----:R-:W-:-:S04]  /*0200*/  PLOP3.LUT P0, PT, PT, PT, UP1, 0x80, 0x8 ;  /* 0x000000000008781c */ /* 0x002fc80003f0f018 */
[----:B------:R-:W-:-:S04]  /*0210*/  SEL R0, RZ, 0xffffffff, !P0 ;  /* 0xffffffffff007807 */ /* 0x000fc80004000000 */
[----:B------:R-:W-:Y:S01]  /*0220*/  ISETP.NE.AND P0, PT, R0, RZ, PT ;  /* 0x000000ff0000720c */ /* 0x000fe20003f05270 */
[----:B------:R-:W-:-:S12]  /*0230*/  IMAD.U32 R0, RZ, RZ, UR5 ;  /* 0x00000005ff007e24 */ /* 0x000fd8000f8e00ff */
[----:B------:R-:W-:Y:S05]  /*0240*/  @!P0 BRA `(.L_x_4) ;  /* 0xfffffffc00dc8947 */ /* 0x000fea000383ffff */
.L_x_3:
[C---:B------:R-:W-:Y:S01]  /*0250*/  VIADD R3, R0.reuse, 0x10 ;  /* 0x0000001000037836 */ /* 0x040fe20000000000 */
[----:B------:R-:W-:Y:S01]  /*0260*/  UMOV UR5, 0x50 ;  /* 0x0000005000057882 */ /* 0x000fe20000000000 */
[----:B------:R-:W-:Y:S01]  /*0270*/  SHF.L.U32 R2, R5, R0, RZ ;  /* 0x0000000005027219 */ /* 0x000fe200000006ff */
[----:B------:R-:W-:Y:S01]  /*0280*/  ULEA UR5, UR6, UR5, 0x18 ;  /* 0x0000000506057291 */ /* 0x000fe2000f8ec0ff */
[----:B------:R-:W-:Y:S01]  /*0290*/  IMAD.SHL.U32 R0, R0, 0x20, RZ ;  /* 0x0000002000007824 */ /* 0x000fe200078e00ff */
[----:B------:R-:W-:-:S04]  /*02a0*/  SHF.L.U32 R3, R4, R3, RZ ;  /* 0x0000000304037219 */ /* 0x000fc800000006ff */
[----:B------:R-:W-:-:S05]  /*02b0*/  LOP3.LUT R2, R3, R2, RZ, 0xfc, !PT ;  /* 0x0000000203027212 */ /* 0x000fca00078efcff */
[----:B------:R1:W-:Y:S04]  /*02c0*/  ATOMS.OR RZ, [UR5], R2 ;  /* 0x00000002ffff798c */ /* 0x0003e8000b000005 */
[----:B------:R1:W-:Y:S01]  /*02d0*/  STS [UR4], R0 ;  /* 0x00000000ff007988 */ /* 0x0003e20008000804 */
[----:B------:R-:W-:Y:S05]  /*02e0*/  BRA `(.L_x_2) ;  /* 0x0000000000107947 */ /* 0x000fea0003800000 */
.L_x_1:
[----:B------:R-:W-:Y:S01]  /*02f0*/  IMAD.MOV.U32 R0, RZ, RZ, -0x1 ;  /* 0xffffffffff007424 */ /* 0x000fe200078e00ff */
[----:B------:R-:W-:-:S04]  /*0300*/  MOV R2, 0x330 ;  /* 0x0000033000027802 */ /* 0x000fc80000000f00 */
[----:B------:R1:W-:Y:S03]  /*0310*/  STS [UR4], R0 ;  /* 0x00000000ff007988 */ /* 0x0003e60008000804 */
[----:B01----:R-:W-:Y:S05]  /*0320*/  CALL.REL.NOINC `($__internal_1_$__cuda_sm10x_tcgen05_guardrail_trap_phase_invalid_during_alloc) ;  /* 0x00000148003c7944 */ /* 0x003fea0003c00000 */
.L_x_2:
[----:B------:R-:W-:Y:S05]  /*0330*/  WARPSYNC.ALL ;  /* 0x0000000000007948 */ /* 0x000fea0003800000 */
[----:B------:R-:W-:Y:S01]  /*0340*/  NOP ;  /* 0x0000000000007918 */ /* 0x000fe20000000000 */
.L_x_0:
[----:B------:R-:W2:Y:S01]  /*0350*/  LDC.64 R36, c[0x0][0x398] ;  /* 0x0000e600ff247b82 */ /* 0x000ea20000000a00 */
[----:B------:R-:W3:Y:S01]  /*0360*/  S2R R7, SR_CTAID.X ;  /* 0x0000000000077919 */ /* 0x000ee20000002500 */
[----:B------:R-:W-:Y:S01]  /*0370*/  UMOV UR9, 0x400 ;  /* 0x0000040000097882 */ /* 0x000fe20000000000 */
[----:B------:R-:W4:Y:S01]  /*0380*/  LDCU.128 UR12, c[0x0][0x380] ;  /* 0x00007000ff0c77ac */ /* 0x000f220008000c00 */
[----:B------:R-:W5:Y:S04]  /*0390*/  S2R R15, SR_TID.X ;  /* 0x00000000000f7919 */ /* 0x000f680000002100 */
[----:B------:R-:W1:Y:S08]  /*03a0*/  S2UR UR4, SR_CgaCtaId ;  /* 0x00000000000479c3 */ /* 0x000e700000008800 */
[----:B------:R-:W0:Y:S01]  /*03b0*/  LDC.64 R84, c[0x0][0x3a0] ;  /* 0x0000e800ff547b82 */ /* 0x000e220000000a00 */
[----:B-12---:R-:W-:-:S05]  /*03c0*/  VIADD R0, R37, 0x3f ;  /* 0x0000003f25007836 */ /* 0x006fca0000000000 */
[----:B------:R-:W-:Y:S01]  /*03d0*/  SHF.R.S32.HI R3, RZ, 0x1f, R0 ;  /* 0x0000001fff037819 */ /* 0x000fe20000011400 */
[----:B------:R-:W-:-:S03]  /*03e0*/  ULEA UR9, UR4, UR9, 0x18 ;  /* 0x0000000904097291 */ /* 0x000fc6000f8ec0ff */
[----:B------:R-:W-:Y:S02]  /*03f0*/  LEA.HI R3, R3, R0, RZ, 0x6 ;  /* 0x0000000003037211 */ /* 0x000fe400078f30ff */
[----:B---3--:R-:W-:Y:S02]  /*0400*/  IABS R8, R7 ;  /* 0x0000000700087213 */ /* 0x008fe40000000000 */
[----:B------:R-:W-:Y:S01]  /*0410*/  SHF.R.S32.HI R3, RZ, 0x6, R3 ;  /* 0x00000006ff037819 */ /* 0x000fe20000011403 */
[----:B0-----:R-:W-:-:S04]  /*0420*/  VIADD R21, R84, 0xfffffffe ;  /* 0xfffffffe54157836 */ /* 0x001fc80000000000 */
[----:B------:R-:W-:-:S05]  /*0430*/  IMAD.SHL.U32 R4, R3, 0x4, RZ ;  /* 0x0000000403047824 */ /* 0x000fca00078e00ff */
[-C--:B------:R-:W-:Y:S02]  /*0440*/  IABS R5, R4.reuse ;  /* 0x0000000400057213 */ /* 0x080fe40000000000 */
[----:B------:R-:W-:Y:S02]  /*0450*/  IABS R10, R4 ;  /* 0x00000004000a7213 */ /* 0x000fe40000000000 */
[----:B------:R-:W0:Y:S08]  /*0460*/  I2F.RP R0, R5 ;  /* 0x0000000500007306 */ /* 0x000e300000209400 */
[----:B0-----:R-:W0:Y:S02]  /*0470*/  MUFU.RCP R0, R0 ;  /* 0x0000000000007308 */ /* 0x001e240000001000 */
[----:B0-----:R-:W-:-:S02]  /*0480*/  VIADD R2, R0, 0xffffffe ;  /* 0x0ffffffe00027836 */ /* 0x001fc40000000000 */
[----:B------:R-:W-:-:S04]  /*0490*/  IMAD.MOV R0, RZ, RZ, -R10 ;  /* 0x000000ffff007224 */ /* 0x000fc800078e0a0a */
[----:B------:R0:W1:Y:S02]  /*04a0*/  F2I.FTZ.U32.TRUNC.NTZ R3, R2 ;  /* 0x0000000200037305 */ /* 0x000064000021f000 */
[----:B0-----:R-:W-:Y:S02]  /*04b0*/  IMAD.MOV.U32 R2, RZ, RZ, RZ ;  /* 0x000000ffff027224 */ /* 0x001fe400078e00ff */
[----:B-1----:R-:W-:-:S04]  /*04c0*/  IMAD.MOV R6, RZ, RZ, -R3 ;  /* 0x000000ffff067224 */ /* 0x002fc800078e0a03 */
[----:B------:R-:W-:Y:S02]  /*04d0*/  IMAD R9, R6, R5, RZ ;  /* 0x0000000506097224 */ /* 0x000fe400078e02ff */
[----:B------:R-:W-:Y:S01]  /*04e0*/  IMAD.MOV.U32 R6, RZ, RZ, R8 ;  /* 0x000000ffff067224 */ /* 0x000fe200078e0008 */
[----:B------:R-:W-:Y:S01]  /*04f0*/  IABS R8, R37 ;  /* 0x0000002500087213 */ /* 0x000fe20000000000 */
[----:B------:R-:W-:-:S06]  /*0500*/  IMAD.HI.U32 R3, R3, R9, R2 ;  /* 0x0000000903037227 */ /* 0x000fcc00078e0002 */
[----:B------:R-:W-:-:S04]  /*0510*/  IMAD.HI.U32 R3, R3, R6, RZ ;  /* 0x0000000603037227 */ /* 0x000fc800078e00ff */
[----:B------:R-:W-:Y:S01]  /*0520*/  IMAD R0, R3, R0, R6 ;  /* 0x0000000003007224 */ /* 0x000fe200078e0206 */
[----:B------:R-:W-:Y:S04]  /*0530*/  BAR.SYNC.DEFER_BLOCKING 0x0 ;  /* 0x0000000000007b1d */ /* 0x000fe80000010000 */
[----:B------:R-:W-:-:S13]  /*0540*/  ISETP.GT.U32.AND P1, PT, R5, R0, PT ;  /* 0x000000000500720c */ /* 0x000fda0003f24070 */
[----:B------:R-:W-:Y:S02]  /*0550*/  @!P1 IMAD.IADD R0, R0, 0x1, -R5 ;  /* 0x0000000100009824 */ /* 0x000fe400078e0a05 */
[----:B------:R-:W-:Y:S01]  /*0560*/  @!P1 VIADD R3, R3, 0x1 ;  /* 0x0000000103039836 */ /* 0x000fe20000000000 */
[----:B------:R-:W-:Y:S02]  /*0570*/  ISETP.NE.AND P1, PT, R4, RZ, PT ;  /* 0x000000ff0400720c */ /* 0x000fe40003f25270 */
[----:B------:R-:W-:Y:S02]  /*0580*/  ISETP.GE.U32.AND P0, PT, R0, R5, PT ;  /* 0x000000050000720c */ /* 0x000fe40003f06070 */
[----:B------:R-:W-:-:S04]  /*0590*/  LOP3.LUT R0, R7, R4, RZ, 0x3c, !PT ;  /* 0x0000000407007212 */ /* 0x000fc800078e3cff */
[----:B------:R-:W-:Y:S01]  /*05a0*/  ISETP.GE.AND P2, PT, R0, RZ, PT ;  /* 0x000000ff0000720c */ /* 0x000fe20003f46270 */
[----:B------:R-:W-:-:S06]  /*05b0*/  VIADD R0, R36, 0x1ff ;  /* 0x000001ff24007836 */ /* 0x000fcc0000000000 */
[----:B------:R-:W-:-:S04]  /*05c0*/  @P0 VIADD R3, R3, 0x1 ;  /* 0x0000000103030836 */ /* 0x000fc80000000000 */
[----:B------:R-:W-:Y:S01]  /*05d0*/  IMAD.MOV.U32 R2, RZ, RZ, R3 ;  /* 0x000000ffff027224 */ /* 0x000fe200078e0003 */
[----:B------:R-:W-:-:S03]  /*05e0*/  SHF.R.S32.HI R3, RZ, 0x1f, R0 ;  /* 0x0000001fff037819 */ /* 0x000fc60000011400 */
[----:B------:R-:W-:Y:S01]  /*05f0*/  @!P2 IMAD.MOV R2, RZ, RZ, -R2 ;  /* 0x000000ffff02a224 */ /* 0x000fe200078e0a02 */
[----:B------:R-:W-:Y:S02]  /*0600*/  @!P1 LOP3.LUT R2, RZ, R4, RZ, 0x33, !PT ;  /* 0x00000004ff029212 */ /* 0x000fe400078e33ff */
[----:B------:R-:W-:-:S03]  /*0610*/  LEA.HI R3, R3, R0, RZ, 0x9 ;  /* 0x0000000003037211 */ /* 0x000fc600078f48ff */
[----:B------:R-:W-:-:S05]  /*0620*/  IMAD.SHL.U32 R10, R2, 0x4, RZ ;  /* 0x00000004020a7824 */ /* 0x000fca00078e00ff */
[----:B------:R-:W-:-:S04]  /*0630*/  LEA.HI.SX32 R3, R3, -R10, 0x17 ;  /* 0x8000000a03037211 */ /* 0x000fc800078fbaff */
[----:B------:R-:W-:Y:S01]  /*0640*/  VIMNMX R11, PT, PT, R3, 0x4, PT ;  /* 0x00000004030b7848 */ /* 0x000fe20003fe0100 */
[----:B------:R-:W-:Y:S02]  /*0650*/  IMAD.MOV R3, RZ, RZ, -R2 ;  /* 0x000000ffff037224 */ /* 0x000fe400078e0a02 */
[----:B------:R-:W-:Y:S01]  /*0660*/  IMAD.MOV.U32 R2, RZ, RZ, R8 ;  /* 0x000000ffff027224 */ /* 0x000fe200078e0008 */
[----:B------:R-:W-:Y:S01]  /*0670*/  IABS R6, R11 ;  /* 0x0000000b00067213 */ /* 0x000fe20000000000 */
[----:B------:R-:W-:Y:S02]  /*0680*/  IMAD R12, R4, R3, R7 ;  /* 0x00000003040c7224 */ /* 0x000fe400078e0207 */
[----:B------:R-:W-:Y:S01]  /*0690*/  IMAD.MOV.U32 R4, RZ, RZ, RZ ;  /* 0x000000ffff047224 */ /* 0x000fe200078e00ff */
[----:B------:R-:W0:Y:S02]  /*06a0*/  I2F.RP R0, R6 ;  /* 0x0000000600007306 */ /* 0x000e240000209400 */
[----:B------:R-:W-:-:S06]  /*06b0*/  IABS R8, R12 ;  /* 0x0000000c00087213 */ /* 0x000fcc0000000000 */
[----:B------:R-:W1:Y:S08]  /*06c0*/  I2F.RP R7, R2 ;  /* 0x0000000200077306 */ /* 0x000e700000209400 */
[----:B0-----:R-:W0:Y:S08]  /*06d0*/  MUFU.RCP R0, R0 ;  /* 0x0000000000007308 */ /* 0x001e300000001000 */
[----:B-1----:R-:W-:Y:S01]  /*06e0*/  MUFU.RCP R7, R7 ;  /* 0x0000000700077308 */ /* 0x002fe20000001000 */
[----:B0-----:R-:W-:Y:S01]  /*06f0*/  VIADD R5, R0, 0xffffffe ;  /* 0x0ffffffe00057836 */ /* 0x001fe20000000000 */
[----:B------:R-:W-:-:S06]  /*0700*/  IABS R0, R36 ;  /* 0x0000002400007213 */ /* 0x000fcc0000000000 */
[----:B------:R-:W0:Y:S02]  /*0710*/  F2I.FTZ.U32.TRUNC.NTZ R5, R5 ;  /* 0x0000000500057305 */ /* 0x000e24000021f000 */
[----:B0-----:R-:W-:-:S04]  /*0720*/  IMAD.MOV R9, RZ, RZ, -R5 ;  /* 0x000000ffff097224 */ /* 0x001fc800078e0a05 */
[----:B------:R-:W-:Y:S01]  /*0730*/  IMAD R3, R9, R6, RZ ;  /* 0x0000000609037224 */ /* 0x000fe200078e02ff */
[----:B------:R-:W-:-:S03]  /*0740*/  IABS R9, R11 ;  /* 0x0000000b00097213 */ /* 0x000fc60000000000 */
[----:B------:R-:W-:-:S04]  /*0750*/  IMAD.HI.U32 R4, R5, R3, R4 ;  /* 0x0000000305047227 */ /* 0x000fc800078e0004 */
[----:B------:R-:W-:Y:S02]  /*0760*/  IMAD.MOV.U32 R3, RZ, RZ, R8 ;  /* 0x000000ffff037224 */ /* 0x000fe400078e0008 */
[----:B------:R-:W-:Y:S01]  /*0770*/  IMAD.MOV R5, RZ, RZ, -R9 ;  /* 0x000000ffff057224 */ /* 0x000fe200078e0a09 */
[----:B------:R-:W0:Y:S01]  /*0780*/  I2F.RP R8, R0 ;  /* 0x0000000000087306 */ /* 0x000e220000209400 */
[----:B------:R-:W-:-:S04]  /*0790*/  IMAD.HI.U32 R4, R4, R3, RZ ;  /* 0x0000000304047227 */ /* 0x000fc800078e00ff */
[----:B------:R-:W-:Y:S02]  /*07a0*/  IMAD R3, R4, R5, R3 ;  /* 0x0000000504037224 */ /* 0x000fe400078e0203 */
[----:B------:R-:W-:-:S03]  /*07b0*/  VIADD R5, R7, 0xffffffe ;  /* 0x0ffffffe07057836 */ /* 0x000fc60000000000 */
[----:B------:R-:W-:-:S03]  /*07c0*/  ISETP.GT.U32.AND P1, PT, R6, R3, PT ;  /* 0x000000030600720c */ /* 0x000fc60003f24070 */
[----:B------:R-:W1:Y:S08]  /*07d0*/  F2I.FTZ.U32.TRUNC.NTZ R5, R5 ;  /* 0x0000000500057305 */ /* 0x000e70000021f000 */
[----:B0-----:R-:W0:Y:S02]  /*07e0*/  MUFU.RCP R8, R8 ;  /* 0x0000000800087308 */ /* 0x001e240000001000 */
[----:B------:R-:W-:-:S02]  /*07f0*/  @!P1 IMAD.IADD R3, R3, 0x1, -R6 ;  /* 0x0000000103039824 */ /* 0x000fc400078e0a06 */
[----:B------:R-:W-:Y:S01]  /*0800*/  @!P1 VIADD R4, R4, 0x1 ;  /* 0x0000000104049836 */ /* 0x000fe20000000000 */
[----:B------:R-:W-:Y:S02]  /*0810*/  ISETP.NE.AND P1, PT, R11, RZ, PT ;  /* 0x000000ff0b00720c */ /* 0x000fe40003f25270 */
[----:B------:R-:W-:Y:S01]  /*0820*/  ISETP.GE.U32.AND P0, PT, R3, R6, PT ;  /* 0x000000060300720c */ /* 0x000fe20003f06070 */
[----:B-1----:R-:W-:Y:S01]  /*0830*/  IMAD.MOV R9, RZ, RZ, -R5 ;  /* 0x000000ffff097224 */ /* 0x002fe200078e0a05 */
[----:B------:R-:W-:-:S03]  /*0840*/  LOP3.LUT R3, R12, R11, RZ, 0x3c, !PT ;  /* 0x0000000b0c037212 */ /* 0x000fc600078e3cff */
[----:B------:R-:W-:Y:S01]  /*0850*/  IMAD R9, R9, R2, RZ ;  /* 0x0000000209097224 */ /* 0x000fe200078e02ff */
[----:B------:R-:W-:Y:S02]  /*0860*/  ISETP.GE.AND P2, PT, R3, RZ, PT ;  /* 0x000000ff0300720c */ /* 0x000fe40003f46270 */
[--C-:B-----5:R-:W-:Y:S01]  /*0870*/  SHF.R.U32.HI R3, RZ, 0x5, R15.reuse ;  /* 0x00000005ff037819 */ /* 0x120fe2000001160f */
[----:B0-----:R-:W-:Y:S01]  /*0880*/  VIADD R6, R8, 0xffffffe ;  /* 0x0ffffffe08067836 */ /* 0x001fe20000000000 */
[----:B------:R-:W-:-:S03]  /*0890*/  SHF.R.U32.HI R8, RZ, 0x5, R15 ;  /* 0x00000005ff087819 */ /* 0x000fc6000001160f */
[----:B------:R-:W-:Y:S01]  /*08a0*/  @P0 VIADD R4, R4, 0x1 ;  /* 0x0000000104040836 */ /* 0x000fe20000000000 */
[----:B------:R0:W1:Y:S01]  /*08b0*/  F2I.FTZ.U32.TRUNC.NTZ R7, R6 ;  /* 0x0000000600077305 */ /* 0x000062000021f000 */
[----:B------:R-:W-:Y:S02]  /*08c0*/  R2UR UR6, R8 ;  /* 0x00000000080672ca */ /* 0x000fe400000e0000 */
[----:B------:R-:W-:Y:S02]  /*08d0*/  SGXT.U32 R3, R3, 0x2 ;  /* 0x000000020303781a */ /* 0x000fe40000000000 */
[----:B------:R-:W-:Y:S01]  /*08e0*/  @!P2 IMAD.MOV R4, RZ, RZ, -R4 ;  /* 0x000000ffff04a224 */ /* 0x000fe200078e0a04 */
[----:B------:R-:W-:Y:S01]  /*08f0*/  @!P1 LOP3.LUT R4, RZ, R11, RZ, 0x33, !PT ;  /* 0x0000000bff049212 */ /* 0x000fe200078e33ff */
[----:B0-----:R-:W-:-:S04]  /*0900*/  IMAD.MOV.U32 R6, RZ, RZ, RZ ;  /* 0x000000ffff067224 */ /* 0x001fc800078e00ff */
[----:B------:R-:W-:Y:S02]  /*0910*/  IMAD.SHL.U32 R14, R4, 0x40, RZ ;  /* 0x00000040040e7824 */ /* 0x000fe400078e00ff */
[----:B------:R-:W-:Y:S02]  /*0920*/  IMAD.MOV R8, RZ, RZ, -R4 ;  /* 0x000000ffff087224 */ /* 0x000fe400078e0a04 */
[----:B------:R-:W-:Y:S01]  /*0930*/  IMAD.MOV.U32 R4, RZ, RZ, RZ ;  /* 0x000000ffff047224 */ /* 0x000fe200078e00ff */
[----:B------:R-:W-:Y:S01]  /*0940*/  LOP3.LUT R3, R14, R3, RZ, 0xfc, !PT ;  /* 0x000000030e037212 */ /* 0x000fe200078efcff */
[----:B-1----:R-:W-:Y:S01]  /*0950*/  IMAD.MOV R13, RZ, RZ, -R7 ;  /* 0x000000ffff0d7224 */ /* 0x002fe200078e0a07 */
[----:B------:R0:W-:Y:S01]  /*0960*/  STL [R1+0x520], R14 ;  /* 0x0005200e01007387 */ /* 0x0001e20000100800 */
[----:B------:R-:W-:Y:S01]  /*0970*/  IMAD.HI.U32 R4, R5, R9, R4 ;  /* 0x0000000905047227 */ /* 0x000fe200078e0004 */
[----:B------:R-:W-:Y:S02]  /*0980*/  IABS R51, R3 ;  /* 0x0000000300337213 */ /* 0x000fe40000000000 */
[----:B------:R-:W-:Y:S01]  /*0990*/  LOP3.LUT R56, R3, 0xc, RZ, 0xfc, !PT ;  /* 0x0000000c03387812 */ /* 0x000fe200078efcff */
[----:B------:R-:W-:Y:S01]  /*09a0*/  IMAD R5, R13, R0, RZ ;  /* 0x000000000d057224 */ /* 0x000fe200078e02ff */
[----:B------:R-:W-:Y:S01]  /*09b0*/  LOP3.LUT R55, R3, 0x4, RZ, 0xfc, !PT ;  /* 0x0000000403377812 */ /* 0x000fe200078efcff */
[----:B------:R-:W-:Y:S01]  /*09c0*/  IMAD R8, R11, R8, R12 ;  /* 0x000000080b087224 */ /* 0x000fe200078e020c */
[----:B------:R-:W-:Y:S01]  /*09d0*/  IABS R12, R56 ;  /* 0x00000038000c7213 */ /* 0x000fe20000000000 */
[----:B------:R-:W-:Y:S01]  /*09e0*/  IMAD.HI.U32 R5, R7, R5, R6 ;  /* 0x0000000507057227 */ /* 0x000fe200078e0006 */
[----:B------:R-:W-:-:S02]  /*09f0*/  LOP3.LUT R7, R15, 0x7f, RZ, 0xc0, !PT ;  /* 0x0000007f0f077812 */ /* 0x000fc400078ec0ff */
[----:B------:R-:W-:Y:S01]  /*0a00*/  IABS R11, R55 ;  /* 0x00000037000b7213 */ /* 0x000fe20000000000 */
[----:B------:R-:W-:Y:S01]  /*0a10*/  IMAD.IADD R8, R10, 0x1, R8 ;  /* 0x000000010a087824 */ /* 0x000fe200078e0208 */
[----:B------:R-:W-:Y:S01]  /*0a20*/  ISETP.NE.U32.AND P1, PT, R7, RZ, PT ;  /* 0x000000ff0700720c */ /* 0x000fe20003f25070 */
[----:B------:R-:W-:Y:S01]  /*0a30*/  IMAD.HI.U32 R6, R4, R51, RZ ;  /* 0x0000003304067227 */ /* 0x000fe200078e00ff */
[C---:B------:R-:W-:Y:S02]  /*0a40*/  LOP3.LUT R58, R3.reuse, 0x10, RZ, 0xfc, !PT ;  /* 0x00000010033a7812 */ /* 0x040fe400078efcff */
[C---:B------:R-:W-:Y:S01]  /*0a50*/  LOP3.LUT R61, R3.reuse, 0x20, RZ, 0xfc, !PT ;  /* 0x00000020033d7812 */ /* 0x040fe200078efcff */
[----:B------:R-:W-:Y:S01]  /*0a60*/  IMAD.MOV R6, RZ, RZ, -R6 ;  /* 0x000000ffff067224 */ /* 0x000fe200078e0a06 */
[C---:B------:R-:W-:Y:S01]  /*0a70*/  LOP3.LUT R57, R3.reuse, 0x14, RZ, 0xfc, !PT ;  /* 0x0000001403397812 */ /* 0x040fe200078efcff */
[----:B------:R-:W-:Y:S01]  /*0a80*/  IMAD R18, R8, 0x200, R7 ;  /* 0x0000020008127824 */ /* 0x000fe200078e0207 */
[----:B------:R-:W-:Y:S01]  /*0a90*/  IABS R47, R58 ;  /* 0x0000003a002f7213 */ /* 0x000fe20000000000 */
[----:B------:R-:W-:Y:S01]  /*0aa0*/  IMAD.MOV.U32 R7, RZ, RZ, R12 ;  /* 0x000000ffff077224 */ /* 0x000fe200078e000c */
[----:B------:R-:W-:Y:S01]  /*0ab0*/  IABS R13, R61 ;  /* 0x0000003d000d7213 */ /* 0x000fe20000000000 */
[----:B------:R-:W-:Y:S01]  /*0ac0*/  IMAD.HI.U32 R9, R4, R11, RZ ;  /* 0x0000000b04097227 */ /* 0x000fe200078e00ff */
[C---:B------:R-:W-:Y:S01]  /*0ad0*/  LOP3.LUT R59, R3.reuse, 0x18, RZ, 0xfc, !PT ;  /* 0x00000018033b7812 */ /* 0x040fe200078efcff */
[----:B------:R-:W-:Y:S01]  /*0ae0*/  STL [R1+0x524], R18 ;  /* 0x0005241201007387 */ /* 0x000fe20000100800 */
[----:B------:R-:W-:Y:S01]  /*0af0*/  LOP3.LUT R60, R3, 0x24, RZ, 0xfc, !PT ;  /* 0x00000024033c7812 */ /* 0x000fe200078efcff */
[----:B------:R-:W-:Y:S01]  /*0b00*/  IMAD R51, R2, R6, R51 ;  /* 0x0000000602337224 */ /* 0x000fe200078e0233 */
[----:B------:R-:W-:Y:S01]  /*0b10*/  IABS R45, R59 ;  /* 0x0000003b002d7213 */ /* 0x000fe20000000000 */
[----:B------:R-:W-:Y:S01]  /*0b20*/  IMAD.HI.U32 R6, R4, R7, RZ ;  /* 0x0000000704067227 */ /* 0x000fe200078e00ff */
[----:B------:R-:W-:-:S02]  /*0b30*/  IABS R43, R60 ;  /* 0x0000003c002b7213 */ /* 0x000fc40000000000 */
[C---:B------:R-:W-:Y:S01]  /*0b40*/  LOP3.LUT R65, R3.reuse, 0x34, RZ, 0xfc, !PT ;  /* 0x0000003403417812 */ /* 0x040fe200078efcff */
[----:B------:R-:W-:Y:S01]  /*0b50*/  IMAD.MOV R9, RZ, RZ, -R9 ;  /* 0x000000ffff097224 */ /* 0x000fe200078e0a09 */
[C---:B------:R-:W-:Y:S01]  /*0b60*/  LOP3.LUT R63, R3.reuse, 0x30, RZ, 0xfc, !PT ;  /* 0x00000030033f7812 */ /* 0x040fe200078efcff */
[----:B------:R-:W-:Y:S01]  /*0b70*/  IMAD.MOV R6, RZ, RZ, -R6 ;  /* 0x000000ffff067224 */ /* 0x000fe200078e0a06 */
[----:B------:R-:W-:Y:S01]  /*0b80*/  IABS R39, R65 ;  /* 0x0000004100277213 */ /* 0x000fe20000000000 */
[C---:B------:R-:W-:Y:S01]  /*0b90*/  IMAD R50, R2.reuse, R9, R11 ;  /* 0x0000000902327224 */ /* 0x040fe200078e020b */
[----:B------:R-:W-:Y:S01]  /*0ba0*/  IABS R11, R57 ;  /* 0x00000039000b7213 */ /* 0x000fe20000000000 */
[----:B------:R-:W-:Y:S01]  /*0bb0*/  IMAD R48, R2, R6, R7 ;  /* 0x0000000602307224 */ /* 0x000fe200078e0207 */
[C---:B------:R-:W-:Y:S01]  /*0bc0*/  LOP3.LUT R62, R3.reuse, 0x28, RZ, 0xfc, !PT ;  /* 0x00000028033e7812 */ /* 0x040fe200078efcff */
[----:B------:R-:W-:Y:S01]  /*0bd0*/  IMAD.HI.U32 R6, R4, R47, RZ ;  /* 0x0000002f04067227 */ /* 0x000fe200078e00ff */
[----:B------:R-:W-:-:S02]  /*0be0*/  LOP3.LUT R54, R3, 0x8, RZ, 0xfc, !PT ;  /* 0x0000000803367812 */ /* 0x000fc400078efcff */
[C---:B------:R-:W-:Y:S01]  /*0bf0*/  LOP3.LUT R64, R3.reuse, 0x2c, RZ, 0xfc, !PT ;  /* 0x0000002c03407812 */ /* 0x040fe200078efcff */
[C---:B------:R-:W-:Y:S01]  /*0c00*/  IMAD.HI.U32 R9, R4.reuse, R13, RZ ;  /* 0x0000000d04097227 */ /* 0x040fe200078e00ff */
[----:B------:R-:W-:Y:S02]  /*0c10*/  IABS R49, R54 ;  /* 0x0000003600317213 */ /* 0x000fe40000000000 */
[----:B------:R-:W-:Y:S01]  /*0c20*/  IABS R41, R64 ;  /* 0x0000004000297213 */ /* 0x000fe20000000000 */
[----:B------:R-:W-:Y:S01]  /*0c30*/  IMAD.HI.U32 R7, R4, R11, RZ ;  /* 0x0000000b04077227 */ /* 0x000fe200078e00ff */
[C---:B------:R-:W-:Y:S02]  /*0c40*/  ISETP.GT.U32.AND P0, PT, R2.reuse, R50, PT ;  /* 0x000000320200720c */ /* 0x040fe40003f04070 */
[----:B------:R-:W-:Y:S01]  /*0c50*/  ISETP.GT.U32.AND P3, PT, R2, R48, PT ;  /* 0x000000300200720c */ /* 0x000fe20003f64070 */
[----:B------:R-:W-:Y:S01]  /*0c60*/  IMAD.MOV R6, RZ, RZ, -R6 ;  /* 0x000000ffff067224 */ /* 0x000fe200078e0a06 */
[----:B------:R-:W-:Y:S01]  /*0c70*/  LOP3.LUT R68, R3, 0x38, RZ, 0xfc, !PT ;  /* 0x0000003803447812 */ /* 0x000fe200078efcff */
[----:B------:R-:W-:-:S02]  /*0c80*/  IMAD.MOV R9, RZ, RZ, -R9 ;  /* 0x000000ffff097224 */ /* 0x000fc400078e0a09 */
[----:B------:R-:W-:-:S04]  /*0c90*/  IMAD.HI.U32 R8, R4, R45, RZ ;  /* 0x0000002d04087227 */ /* 0x000fc800078e00ff */
[----:B------:R-:W-:Y:S02]  /*0ca0*/  IMAD.MOV R7, RZ, RZ, -R7 ;  /* 0x000000ffff077224 */ /* 0x000fe400078e0a07 */
[----:B------:R-:W-:Y:S02]  /*0cb0*/  IMAD R47, R2, R6, R47 ;  /* 0x00000006022f7224 */ /* 0x000fe400078e022f */
[----:B------:R-:W-:-:S03]  /*0cc0*/  IMAD.HI.U32 R6, R4, R43, RZ ;  /* 0x0000002b04067227 */ /* 0x000fc600078e00ff */
[C---:B------:R-:W-:Y:S01]  /*0cd0*/  ISETP.GT.U32.AND P4, PT, R2.reuse, R47, PT ;  /* 0x0000002f0200720c */ /* 0x040fe20003f84070 */
[----:B------:R-:W-:Y:S01]  /*0ce0*/  IMAD R44, R2, R9, R13 ;  /* 0x00000009022c7224 */ /* 0x000fe200078e020d */
[----:B------:R-:W-:Y:S01]  /*0cf0*/  IABS R13, R63 ;  /* 0x0000003f000d7213 */ /* 0x000fe20000000000 */
[----:B------:R-:W-:Y:S02]  /*0d00*/  IMAD.MOV R8, RZ, RZ, -R8 ;  /* 0x000000ffff087224 */ /* 0x000fe400078e0a08 */
[----:B------:R-:W-:Y:S02]  /*0d10*/  VIADD R66, R14, UR6 ;  /* 0x000000060e427c36 */ /* 0x000fe40008000000 */
[----:B------:R-:W-:Y:S01]  /*0d20*/  IMAD R46, R2, R7, R11 ;  /* 0x00000007022e7224 */ /* 0x000fe200078e020b */
[----:B------:R-:W-:Y:S01]  /*0d30*/  IABS R11, R62 ;  /* 0x0000003e000b7213 */ /* 0x000fe20000000000 */
[----:B------:R-:W-:Y:S02]  /*0d40*/  IMAD.MOV R6, RZ, RZ, -R6 ;  /* 0x000000ffff067224 */ /* 0x000fe400078e0a06 */
[----:B------:R-:W-:Y:S01]  /*0d50*/  IMAD.HI.U32 R9, R4, R39, RZ ;  /* 0x0000002704097227 */ /* 0x000fe200078e00ff */
[----:B------:R-:W-:-:S03]  /*0d60*/  ISETP.GT.U32.AND P2, PT, R2, R46, PT ;  /* 0x0000002e0200720c */ /* 0x000fc60003f44070 */
[----:B------:R-:W-:Y:S02]  /*0d70*/  IMAD R45, R2, R8, R45 ;  /* 0x00000008022d7224 */ /* 0x000fe400078e022d */
[----:B------:R-:W-:Y:S02]  /*0d80*/  VIADD R67, R66, 0x1c ;  /* 0x0000001c42437836 */ /* 0x000fe40000000000 */
[----:B------:R-:W-:Y:S01]  /*0d90*/  IMAD.HI.U32 R8, R4, R13, RZ ;  /* 0x0000000d04087227 */ /* 0x000fe200078e00ff */
[C---:B------:R-:W-:Y:S02]  /*0da0*/  ISETP.GT.U32.AND P5, PT, R2.reuse, R45, PT ;  /* 0x0000002d0200720c */ /* 0x040fe40003fa4070 */
[----:B------:R-:W-:Y:S01]  /*0db0*/  IABS R53, R67 ;  /* 0x0000004300357213 */ /* 0x000fe20000000000 */
[----:B------:R-:W-:Y:S02]  /*0dc0*/  IMAD R43, R2, R6, R43 ;  /* 0x00000006022b7224 */ /* 0x000fe400078e022b */
[----:B------:R-:W-:-:S02]  /*0dd0*/  IMAD.MOV R9, RZ, RZ, -R9 ;  /* 0x000000ffff097224 */ /* 0x000fc400078e0a09 */
[----:B------:R-:W-:-:S04]  /*0de0*/  IMAD.HI.U32 R6, R4, R11, RZ ;  /* 0x0000000b04067227 */ /* 0x000fc800078e00ff */
[----:B------:R-:W-:Y:S02]  /*0df0*/  IMAD.MOV R8, RZ, RZ, -R8 ;  /* 0x000000ffff087224 */ /* 0x000fe400078e0a08 */
[----:B------:R-:W-:Y:S01]  /*0e00*/  IMAD R39, R2, R9, R39 ;  /* 0x0000000902277224 */ /* 0x000fe200078e0227 */
[----:B------:R-:W-:Y:S01]  /*0e10*/  IABS R9, R18 ;  /* 0x0000001200097213 */ /* 0x000fe20000000000 */
[----:B------:R-:W-:-:S04]  /*0e20*/  IMAD.HI.U32 R10, R4, R49, RZ ;  /* 0x00000031040a7227 */ /* 0x000fc800078e00ff */
[----:B------:R-:W-:Y:S02]  /*0e30*/  IMAD.MOV R6, RZ, RZ, -R6 ;  /* 0x000000ffff067224 */ /* 0x000fe400078e0a06 */
[----:B------:R-:W-:Y:S02]  /*0e40*/  VIADD R16, R18, 0x100 ;  /* 0x0000010012107836 */ /* 0x000fe40000000000 */
[----:B------:R-:W-:Y:S02]  /*0e50*/  IMAD R40, R2, R8, R13 ;  /* 0x0000000802287224 */ /* 0x000fe400078e020d */
[C---:B------:R-:W-:Y:S01]  /*0e60*/  VIADD R17, R18.reuse, 0x80 ;  /* 0x0000008012117836 */ /* 0x040fe20000000000 */
[----:B------:R-:W-:Y:S01]  /*0e70*/  IABS R12, R16 ;  /* 0x00000010000c7213 */ /* 0x000fe20000000000 */
[----:B0-----:R-:W-:Y:S02]  /*0e80*/  VIADD R14, R18, 0x180 ;  /* 0x00000180120e7836 */ /* 0x001fe40000000000 */
[C---:B------:R-:W-:Y:S01]  /*0e90*/  IMAD.HI.U32 R7, R4.reuse, R41, RZ ;  /* 0x0000002904077227 */ /* 0x040fe200078e00ff */
[----:B------:R-:W-:Y:S02]  /*0ea0*/  STL [R1+0x530], R17 ;  /* 0x0005301101007387 */ /* 0x000fe40000100800 */
[----:B------:R-:W-:Y:S01]  /*0eb0*/  IABS R13, R14 ;  /* 0x0000000e000d7213 */ /* 0x000fe20000000000 */
[----:B------:R-:W-:Y:S01]  /*0ec0*/  IMAD.HI.U32 R8, R4, R53, RZ ;  /* 0x0000003504087227 */ /* 0x000fe200078e00ff */
[----:B------:R-:W-:Y:S03]  /*0ed0*/  STL [R1+0x52c], R16 ;  /* 0x00052c1001007387 */ /* 0x000fe60000100800 */
[----:B------:R-:W-:Y:S01]  /*0ee0*/  IMAD.MOV R10, RZ, RZ, -R10 ;  /* 0x000000ffff0a7224 */ /* 0x000fe200078e0a0a */
[----:B------:R-:W-:Y:S01]  /*0ef0*/  STL [R1+0x528], R14 ;  /* 0x0005280e01007387 */ /* 0x000fe20000100800 */
[----:B------:R-:W-:Y:S01]  /*0f00*/  IMAD R42, R2, R6, R11 ;  /* 0x00000006022a7224 */ /* 0x000fe200078e020b */
[----:B------:R-:W-:Y:S01]  /*0f10*/  IABS R11, R17 ;  /* 0x00000011000b7213 */ /* 0x000fe20000000000 */
[----:B------:R-:W-:-:S04]  /*0f20*/  IMAD.HI.U32 R6, R5, R9, RZ ;  /* 0x0000000905067227 */ /* 0x000fc800078e00ff */
[----:B------:R-:W-:Y:S02]  /*0f30*/  IMAD.MOV R7, RZ, RZ, -R7 ;  /* 0x000000ffff077224 */ /* 0x000fe400078e0a07 */
[----:B------:R-:W-:Y:S02]  /*0f40*/  IMAD.MOV R8, RZ, RZ, -R8 ;  /* 0x000000ffff087224 */ /* 0x000fe400078e0a08 */
[C---:B------:R-:W-:Y:S02]  /*0f50*/  IMAD R49, R2.reuse, R10, R49 ;  /* 0x0000000a02317224 */ /* 0x040fe400078e0231 */
[----:B------:R-:W-:Y:S02]  /*0f60*/  IMAD.MOV R10, RZ, RZ, -R6 ;  /* 0x000000ffff0a7224 */ /* 0x000fe400078e0a06 */
[----:B------:R-:W-:Y:S01]  /*0f70*/  IMAD.HI.U32 R6, R5, R12, RZ ;  /* 0x0000000c05067227 */ /* 0x000fe200078e00ff */
[----:B------:R-:W-:-:S03]  /*0f80*/  ISETP.GT.U32.AND P6, PT, R2, R49, PT ;  /* 0x000000310200720c */ /* 0x000fc60003fc4070 */
[C---:B------:R-:W-:Y:S02]  /*0f90*/  IMAD R41, R2.reuse, R7, R41 ;  /* 0x0000000702297224 */ /* 0x040fe400078e0229 */
[----:B------:R-:W-:Y:S02]  /*0fa0*/  IMAD R53, R2, R8, R53 ;  /* 0x0000000802357224 */ /* 0x000fe400078e0235 */
[----:B------:R-:W-:-:S04]  /*0fb0*/  IMAD.HI.U32 R7, R5, R11, RZ ;  /* 0x0000000b05077227 */ /* 0x000fc800078e00ff */
[----:B------:R-:W-:-:S04]  /*0fc0*/  IMAD.HI.U32 R8, R5, R13, RZ ;  /* 0x0000000d05087227 */ /* 0x000fc800078e00ff */
[----:B------:R-:W-:Y:S02]  /*0fd0*/  IMAD R5, R0, R10, R9 ;  /* 0x0000000a00057224 */ /* 0x000fe400078e0209 */
[----:B------:R-:W-:Y:S02]  /*0fe0*/  IMAD.MOV R9, RZ, RZ, -R6 ;  /* 0x000000ffff097224 */ /* 0x000fe400078e0a06 */
[----:B------:R-:W-:Y:S01]  /*0ff0*/  @!P0 IMAD.IADD R50, R50, 0x1, -R2 ;  /* 0x0000000132328824 */ /* 0x000fe200078e0a02 */
[----:B------:R-:W-:Y:S01]  /*1000*/  ISETP.GT.U32.AND P0, PT, R2, R44, PT ;  /* 0x0000002c0200720c */ /* 0x000fe20003f04070 */
[----:B------:R-:W-:Y:S02]  /*1010*/  IMAD R9, R0, R9, R12 ;  /* 0x0000000900097224 */ /* 0x000fe400078e020c */
[----:B------:R-:W-:Y:S02]  /*1020*/  IMAD.MOV R7, RZ, RZ, -R7 ;  /* 0x000000ffff077224 */ /* 0x000fe400078e0a07 */
[----:B------:R-:W-:-:S02]  /*1030*/  IMAD.MOV R8, RZ, RZ, -R8 ;  /* 0x000000ffff087224 */ /* 0x000fc400078e0a08 */
[--C-:B------:R-:W-:Y:S01]  /*1040*/  @!P3 IMAD.IADD R48, R48, 0x1, -R2.reuse ;  /* 0x000000013030b824 */ /* 0x100fe200078e0a02 */
[----:B------:R-:W-:Y:S01]  /*1050*/  ISETP.GT.U32.AND P3, PT, R0, R5, PT ;  /* 0x000000050000720c */ /* 0x000fe20003f64070 */
[--C-:B------:R-:W-:Y:S01]  /*1060*/  @!P2 IMAD.IADD R46, R46, 0x1, -R2.reuse ;  /* 0x000000012e2ea824 */ /* 0x100fe200078e0a02 */
[C---:B------:R-:W-:Y:S01]  /*1070*/  ISETP.GT.U32.AND P2, PT, R0.reuse, R9, PT ;  /* 0x000000090000720c */ /* 0x040fe20003f44070 */
[C---:B------:R-:W-:Y:S02]  /*1080*/  IMAD R7, R0.reuse, R7, R11 ;  /* 0x0000000700077224 */ /* 0x040fe400078e020b */
[----:B------:R-:W-:Y:S01]  /*1090*/  IMAD R11, R0, R8, R13 ;  /* 0x00000008000b7224 */ /* 0x000fe200078e020d */
[----:B------:R-:W-:Y:S01]  /*10a0*/  IABS R13, R68 ;  /* 0x00000044000d7213 */ /* 0x000fe20000000000 */
[--C-:B------:R-:W-:Y:S01]  /*10b0*/  @!P5 IMAD.IADD R45, R45, 0x1, -R2.reuse ;  /* 0x000000012d2dd824 */ /* 0x100fe200078e0a02 */
[----:B------:R-:W-:Y:S01]  /*10c0*/  ISETP.GT.U32.AND P5, PT, R2, R42, PT ;  /* 0x0000002a0200720c */ /* 0x000fe20003fa4070 */
[--C-:B------:R-:W-:Y:S01]  /*10d0*/  @!P0 IMAD.IADD R44, R44, 0x1, -R2.reuse ;  /* 0x000000012c2c8824 */ /* 0x100fe200078e0a02 */
[C---:B------:R-:W-:Y:S01]  /*10e0*/  ISETP.GT.U32.AND P0, PT, R0.reuse, R11, PT ;  /* 0x0000000b0000720c */ /* 0x040fe20003f04070 */
[----:B------:R-:W-:Y:S01]  /*10f0*/  @!P4 IMAD.IADD R47, R47, 0x1, -R2 ;  /* 0x000000012f2fc824 */ /* 0x000fe200078e0a02 */
[----:B------:R-:W-:Y:S01]  /*1100*/  ISETP.GT.U32.AND P4, PT, R0, R7, PT ;  /* 0x000000070000720c */ /* 0x000fe20003f84070 */
[--C-:B------:R-:W-:Y:S01]  /*1110*/  @!P3 IMAD.IADD R5, R5, 0x1, -R0.reuse ;  /* 0x000000010505b824 */ /* 0x100fe200078e0a00 */
[----:B------:R-:W-:Y:S01]  /*1120*/  ISETP.GT.U32.AND P3, PT, R2, R51, PT ;  /* 0x000000330200720c */ /* 0x000fe20003f64070 */
[----:B------:R-:W-:Y:S01]  /*1130*/  @!P2 IMAD.IADD R9, R9, 0x1, -R0 ;  /* 0x000000010909a824 */ /* 0x000fe200078e0a00 */
[----:B------:R-:W0:Y:S01]  /*1140*/  LDS R8, [UR9] ;  /* 0x00000009ff087984 */ /* 0x000e220008000800 */
[----:B------:R-:W-:-:S02]  /*1150*/  VIADD R66, R66, 0x3c ;  /* 0x0000003c42427836 */ /* 0x000fc40000000000 */
[--C-:B------:R-:W-:Y:S01]  /*1160*/  @!P6 IMAD.IADD R49, R49, 0x1, -R2.reuse ;  /* 0x000000013131e824 */ /* 0x100fe200078e0a02 */
[----:B------:R-:W-:Y:S01]  /*1170*/  BAR.SYNC.DEFER_BLOCKING 0x0 ;  /* 0x0000000000007b1d */ /* 0x000fe20000010000 */
[----:B------:R-:W-:Y:S01]  /*1180*/  @!P5 IMAD.IADD R42, R42, 0x1, -R2 ;  /* 0x000000012a2ad824 */ /* 0x000fe200078e0a02 */
[C---:B------:R-:W-:Y:S01]  /*1190*/  ISETP.GT.U32.AND P5, PT, R0.reuse, R9, PT ;  /* 0x000000090000720c */ /* 0x040fe20003fa4070 */
[--C-:B------:R-:W-:Y:S01]  /*11a0*/  @!P0 IMAD.IADD R11, R11, 0x1, -R0.reuse ;  /* 0x000000010b0b8824 */ /* 0x100fe200078e0a00 */
[----:B------:R-:W-:Y:S01]  /*11b0*/  IABS R15, R66 ;  /* 0x00000042000f7213 */ /* 0x000fe20000000000 */
[----:B------:R-:W-:Y:S01]  /*11c0*/  @!P4 IMAD.IADD R7, R7, 0x1, -R0 ;  /* 0x000000010707c824 */ /* 0x000fe200078e0a00 */
[C---:B------:R-:W-:Y:S01]  /*11d0*/  ISETP.GT.U32.AND P4, PT, R0.reuse, R5, PT ;  /* 0x000000050000720c */ /* 0x040fe20003f84070 */
[----:B------:R-:W-:Y:S01]  /*11e0*/  @!P3 IMAD.IADD R51, R51, 0x1, -R2 ;  /* 0x000000013333b824 */ /* 0x000fe200078e0a02 */
[----:B------:R-:W-:Y:S01]  /*11f0*/  ISETP.GT.U32.AND P0, PT, R0, R11, PT ;  /* 0x0000000b0000720c */ /* 0x000fe20003f04070 */
[----:B------:R-:W-:Y:S01]  /*1200*/  IMAD.HI.U32 R6, R4, R15, RZ ;  /* 0x0000000f04067227 */ /* 0x000fe200078e00ff */
[----:B------:R-:W-:-:S02]  /*1210*/  ISETP.GT.U32.AND P3, PT, R2, R39, PT ;  /* 0x000000270200720c */ /* 0x000fc40003f64070 */
[----:B------:R-:W-:Y:S01]  /*1220*/  ISETP.GT.U32.AND P6, PT, R2, R43, PT ;  /* 0x0000002b0200720c */ /* 0x000fe20003fc4070 */
[----:B------:R-:W-:Y:S01]  /*1230*/  IMAD.MOV R6, RZ, RZ, -R6 ;  /* 0x000000ffff067224 */ /* 0x000fe200078e0a06 */
[----:B------:R-:W-:Y:S01]  /*1240*/  ISETP.GT.U32.AND P2, PT, R0, R7, PT ;  /* 0x000000070000720c */ /* 0x000fe20003f44070 */
[--C-:B------:R-:W-:Y:S01]  /*1250*/  @!P5 IMAD.IADD R9, R9, 0x1, -R0.reuse ;  /* 0x000000010909d824 */ /* 0x100fe200078e0a00 */
[----:B------:R-:W-:Y:S01]  /*1260*/  ISETP.GE.AND P5, PT, R18, RZ, PT ;  /* 0x000000ff1200720c */ /* 0x000fe20003fa6270 */
[C---:B------:R-:W-:Y:S02]  /*1270*/  IMAD R38, R2.reuse, R6, R15 ;  /* 0x0000000602267224 */ /* 0x040fe400078e020f */
[--C-:B------:R-:W-:Y:S02]  /*1280*/  @!P4 IMAD.IADD R5, R5, 0x1, -R0.reuse ;  /* 0x000000010505c824 */ /* 0x100fe400078e0a00 */
[----:B------:R-:W-:Y:S01]  /*1290*/  @!P0 IMAD.IADD R11, R11, 0x1, -R0 ;  /* 0x000000010b0b8824 */ /* 0x000fe200078e0a00 */
[----:B------:R-:W-:Y:S01]  /*12a0*/  ISETP.GT.U32.AND P4, PT, R2, R38, PT ;  /* 0x000000260200720c */ /* 0x000fe20003f84070 */
[--C-:B------:R-:W-:Y:S01]  /*12b0*/  @!P3 IMAD.IADD R39, R39, 0x1, -R2.reuse ;  /* 0x000000012727b824 */ /* 0x100fe200078e0a02 */
[----:B------:R-:W-:Y:S01]  /*12c0*/  ISETP.GE.AND P0, PT, R17, RZ, PT ;  /* 0x000000ff1100720c */ /* 0x000fe20003f06270 */
[----:B------:R-:W-:Y:S01]  /*12d0*/  @!P6 IMAD.IADD R43, R43, 0x1, -R2 ;  /* 0x000000012b2be824 */ /* 0x000fe200078e0a02 */
[----:B------:R-:W-:Y:S01]  /*12e0*/  ISETP.GE.AND P3, PT, R16, RZ, PT ;  /* 0x000000ff1000720c */ /* 0x000fe20003f66270 */
[----:B------:R-:W-:Y:S01]  /*12f0*/  @!P2 IMAD.IADD R7, R7, 0x1, -R0 ;  /* 0x000000010707a824 */ /* 0x000fe200078e0a00 */
[C---:B------:R-:W-:Y:S01]  /*1300*/  ISETP.GT.U32.AND P6, PT, R2.reuse, R41, PT ;  /* 0x000000290200720c */ /* 0x040fe20003fc4070 */
[----:B------:R-:W-:Y:S01]  /*1310*/  @!P5 IMAD.MOV R5, RZ, RZ, -R5 ;  /* 0x000000ffff05d224 */ /* 0x000fe200078e0a05 */
[----:B------:R-:W-:Y:S01]  /*1320*/  ISETP.GT.U32.AND P5, PT, R2, R51, PT ;  /* 0x000000330200720c */ /* 0x000fe20003fa4070 */
[----:B------:R-:W-:Y:S01]  /*1330*/  IMAD.HI.U32 R4, R4, R13, RZ ;  /* 0x0000000d04047227 */ /* 0x000fe200078e00ff */
[----:B------:R-:W-:-:S03]  /*1340*/  ISETP.GT.U32.AND P2, PT, R2, R53, PT ;  /* 0x000000350200720c */ /* 0x000fc60003f44070 */
[--C-:B------:R-:W-:Y:S01]  /*1350*/  @!P4 IMAD.IADD R38, R38, 0x1, -R2.reuse ;  /* 0x000000012626c824 */ /* 0x100fe200078e0a02 */
[----:B------:R-:W-:Y:S01]  /*1360*/  ISETP.GE.AND P4, PT, R14, RZ, PT ;  /* 0x000000ff0e00720c */ /* 0x000fe20003f86270 */
[----:B------:R-:W-:Y:S01]  /*1370*/  @!P0 IMAD.MOV R7, RZ, RZ, -R7 ;  /* 0x000000ffff078224 */ /* 0x000fe200078e0a07 */
[C---:B------:R-:W-:Y:S01]  /*1380*/  ISETP.GT.U32.AND P0, PT, R2.reuse, R50, PT ;  /* 0x000000320200720c */ /* 0x040fe20003f04070 */
[----:B------:R-:W-:Y:S01]  /*1390*/  @!P3 IMAD.MOV R9, RZ, RZ, -R9 ;  /* 0x000000ffff09b224 */ /* 0x000fe200078e0a09 */
[C---:B------:R-:W-:Y:S01]  /*13a0*/  ISETP.GT.U32.AND P3, PT, R2.reuse, R49, PT ;  /* 0x000000310200720c */ /* 0x040fe20003f64070 */
[--C-:B------:R-:W-:Y:S01]  /*13b0*/  @!P6 IMAD.IADD R41, R41, 0x1, -R2.reuse ;  /* 0x000000012929e824 */ /* 0x100fe200078e0a02 */
[C---:B------:R-:W-:Y:S01]  /*13c0*/  ISETP.GT.U32.AND P6, PT, R2.reuse, R40, PT ;  /* 0x000000280200720c */ /* 0x040fe20003fc4070 */
[----:B------:R-:W-:Y:S01]  /*13d0*/  @!P5 IMAD.IADD R51, R51, 0x1, -R2 ;  /* 0x000000013333d824 */ /* 0x000fe200078e0a02 */
[----:B------:R-:W-:Y:S01]  /*13e0*/  ISETP.GT.U32.AND P5, PT, R2, R46, PT ;  /* 0x0000002e0200720c */ /* 0x000fe20003fa4070 */
[----:B------:R-:W-:Y:S01]  /*13f0*/  IMAD.MOV R4, RZ, RZ, -R4 ;  /* 0x000000ffff047224 */ /* 0x000fe200078e0a04 */
[----:B0-----:R-:W-:Y:S01]  /*1400*/  R2UR UR8, R8 ;  /* 0x00000000080872ca */ /* 0x001fe200000e0000 */
[----:B------:R-:W-:-:S02]  /*1410*/  VIADD R0, R84, 0xffffffff ;  /* 0xffffffff54007836 */ /* 0x000fc40000000000 */
[----:B------:R-:W-:Y:S01]  /*1420*/  @!P4 IMAD.MOV R11, RZ, RZ, -R11 ;  /* 0x000000ffff0bc224 */ /* 0x000fe200078e0a0b */
[C---:B------:R-:W-:Y:S01]  /*1430*/  ISETP.GT.U32.AND P4, PT, R2.reuse, R48, PT ;  /* 0x000000300200720c */ /* 0x040fe20003f84070 */
[----:B------:R-:W-:Y:S01]  /*1440*/  IMAD R52, R2, R4, R13 ;  /* 0x0000000402347224 */ /* 0x000fe200078e020d */
[----:B------:R-:W-:Y:S01]  /*1450*/  LOP3.LUT R4, RZ, R36, RZ, 0x33, !PT ;  /* 0x00000024ff047212 */ /* 0x000fe200078e33ff */
[--C-:B------:R-:W-:Y:S01]  /*1460*/  @!P2 IMAD.IADD R53, R53, 0x1, -R2.reuse ;  /* 0x000000013535a824 */ /* 0x100fe200078e0a02 */
[----:B------:R-:W-:Y:S01]  /*1470*/  ISETP.NE.AND P2, PT, R36, RZ, PT ;  /* 0x000000ff2400720c */ /* 0x000fe20003f45270 */
[--C-:B------:R-:W-:Y:S01]  /*1480*/  @!P0 IMAD.IADD R50, R50, 0x1, -R2.reuse ;  /* 0x0000000132328824 */ /* 0x100fe200078e0a02 */
[----:B------:R-:W-:Y:S01]  /*1490*/  ISETP.GT.U32.AND P0, PT, R2, R45, PT ;  /* 0x0000002d0200720c */ /* 0x000fe20003f04070 */
[--C-:B------:R-:W-:Y:S01]  /*14a0*/  @!P3 IMAD.IADD R49, R49, 0x1, -R2.reuse ;  /* 0x000000013131b824 */ /* 0x100fe200078e0a02 */
[----:B------:R-:W-:Y:S01]  /*14b0*/  ISETP.GE.U32.AND P3, PT, R0, 0x7fffffe0, PT ;  /* 0x7fffffe00000780c */ /* 0x000fe20003f66070 */
[----:B------:R-:W-:Y:S01]  /*14c0*/  VIADD R0, R84, 0xffffffed ;  /* 0xffffffed54007836 */ /* 0x000fe20000000000 */
[----:B------:R-:W-:Y:S01]  /*14d0*/  SEL R10, R4, R5, !P2 ;  /* 0x00000005040a7207 */ /* 0x000fe20005000000 */
[--C-:B------:R-:W-:Y:S01]  /*14e0*/  @!P6 IMAD.IADD R40, R40, 0x1, -R2.reuse ;  /* 0x000000012828e824 */ /* 0x100fe200078e0a02 */
[----:B------:R-:W-:Y:S01]  /*14f0*/  SEL R8, R4, R7, !P2 ;  /* 0x0000000704087207 */ /* 0x000fe20005000000 */
[--C-:B------:R-:W-:Y:S01]  /*1500*/  @!P5 IMAD.IADD R46, R46, 0x1, -R2.reuse ;  /* 0x000000012e2ed824 */ /* 0x100fe200078e0a02 */
[----:B------:R-:W-:Y:S01]  /*1510*/  SEL R6, R4, R9, !P2 ;  /* 0x0000000904067207 */ /* 0x000fe20005000000 */
[----:B------:R-:W-:Y:S01]  /*1520*/  VIADD R5, R84, 0xfffffff7 ;  /* 0xfffffff754057836 */ /* 0x000fe20000000000 */
[----:B------:R-:W-:Y:S01]  /*1530*/  ISETP.GT.U32.AND P6, PT, R2, R52, PT ;  /* 0x000000340200720c */ /* 0x000fe20003fc4070 */
[--C-:B------:R-:W-:Y:S01]  /*1540*/  @!P4 IMAD.IADD R48, R48, 0x1, -R2.reuse ;  /* 0x000000013030c824 */ /* 0x100fe200078e0a02 */
[----:B------:R-:W-:Y:S01]  /*1550*/  SEL R4, R4, R11, !P2 ;  /* 0x0000000b04047207 */ /* 0x000fe20005000000 */
[----:B------:R-:W-:Y:S01]  /*1560*/  @!P0 IMAD.IADD R45, R45, 0x1, -R2 ;  /* 0x000000012d2d8824 */ /* 0x000fe200078e0a02 */
[----:B------:R-:W-:Y:S01]  /*1570*/  ISETP.GT.U32.AND P2, PT, R2, R47, PT ;  /* 0x0000002f0200720c */ /* 0x000fe20003f44070 */
[----:B------:R-:W-:Y:S01]  /*1580*/  VIADD R7, R84, 0xffffffec ;  /* 0xffffffec54077836 */ /* 0x000fe20000000000 */
[----:B------:R-:W-:Y:S01]  /*1590*/  ISETP.GE.U32.AND P5, PT, R0, 0x7fffffce, PT ;  /* 0x7fffffce0000780c */ /* 0x000fe20003fa6070 */
[C---:B------:R-:W-:Y:S01]  /*15a0*/  VIADD R0, R84.reuse, 0xffffffef ;  /* 0xffffffef54007836 */ /* 0x040fe20000000000 */
[----:B------:R-:W-:Y:S01]  /*15b0*/  ISETP.GE.U32.AND P4, PT, R5, 0x7fffffd8, PT ;  /* 0x7fffffd80500780c */ /* 0x000fe20003f86070 */
[C---:B------:R-:W-:Y:S01]  /*15c0*/  VIADD R5, R84.reuse, 0xffffffee ;  /* 0xffffffee54057836 */ /* 0x040fe20000000000 */
[----:B------:R-:W-:Y:S01]  /*15d0*/  SEL R14, RZ, 0x1fffe, P5 ;  /* 0x0001fffeff0e7807 */ /* 0x000fe20002800000 */
[----:B------:R-:W-:Y:S01]  /*15e0*/  VIADD R9, R84, 0xffffffea ;  /* 0xffffffea54097836 */ /* 0x000fe20000000000 */
[----:B------:R-:W-:Y:S01]  /*15f0*/  ISETP.GE.U32.AND P0, PT, R0, 0x7fffffd0, PT ;  /* 0x7fffffd00000780c */ /* 0x000fe20003f06070 */
[----:B------:R-:W-:-:S02]  /*1600*/  VIADD R0, R84, 0xffffffe9 ;  /* 0xffffffe954007836 */ /* 0x000fc40000000000 */
[--C-:B------:R-:W-:Y:S01]  /*1610*/  @!P6 IMAD.IADD R52, R52, 0x1, -R2.reuse ;  /* 0x000000013434e824 */ /* 0x100fe200078e0a02 */
[----:B------:R-:W-:Y:S01]  /*1620*/  ISETP.GE.U32.AND P6, PT, R5, 0x7fffffcf, PT ;  /* 0x7fffffcf0500780c */ /* 0x000fe20003fc6070 */
[----:B------:R-:W-:Y:S01]  /*1630*/  @!P2 IMAD.IADD R47, R47, 0x1, -R2 ;  /* 0x000000012f2fa824 */ /* 0x000fe200078e0a02 */
[----:B------:R-:W-:Y:S01]  /*1640*/  ISETP.GE.U32.AND P2, PT, R7, 0x7fffffcd, PT ;  /* 0x7fffffcd0700780c */ /* 0x000fe20003f46070 */
[----:B------:R-:W-:Y:S01]  /*1650*/  VIADD R5, R84, 0xffffffe8 ;  /* 0xffffffe854057836 */ /* 0x000fe20000000000 */
[----:B------:R-:W-:Y:S01]  /*1660*/  ISETP.GE.U32.AND P5, PT, R0, 0x7fffffca, PT ;  /* 0x7fffffca0000780c */ /* 0x000fe20003fa6070 */
[C---:B------:R-:W-:Y:S01]  /*1670*/  VIADD R0, R84.reuse, 0xffffffeb ;  /* 0xffffffeb54007836 */ /* 0x040fe20000000000 */
[----:B------:R-:W-:Y:S01]  /*1680*/  SEL R7, RZ, 0x1, P2 ;  /* 0x00000001ff077807 */ /* 0x000fe20001000000 */
[C---:B------:R-:W-:Y:S01]  /*1690*/  VIADD R15, R84.reuse, 0xffffffe6 ;  /* 0xffffffe6540f7836 */ /* 0x040fe20000000000 */
[----:B------:R-:W-:Y:S01]  /*16a0*/  ISETP.GE.U32.AND P2, PT, R5, 0x7fffffc9, PT ;  /* 0x7fffffc90500780c */ /* 0x000fe20003f46070 */
[C---:B------:R-:W-:Y:S01]  /*16b0*/  VIADD R13, R84.reuse, 0xffffffe7 ;  /* 0xffffffe7540d7836 */ /* 0x040fe20000000000 */
[----:B------:R-:W-:Y:S01]  /*16c0*/  SEL R12, RZ, 0x7fff8, P0 ;  /* 0x0007fff8ff0c7807 */ /* 0x000fe20000000000 */
[----:B------:R-:W-:Y:S01]  /*16d0*/  IMAD.IADD R7, R7, 0x1, R14 ;  /* 0x0000000107077824 */ /* 0x000fe200078e020e */
[----:B------:R-:W-:Y:S01]  /*16e0*/  SEL R5, RZ, 0x4, P6 ;  /* 0x00000004ff057807 */ /* 0x000fe20003000000 */
[----:B------:R-:W-:Y:S01]  /*16f0*/  VIADD R17, R84, 0xfffffff6 ;  /* 0xfffffff654117836 */ /* 0x000fe20000000000 */
[----:B------:R-:W-:Y:S01]  /*1700*/  ISETP.GE.U32.AND P0, PT, R0, 0x7fffffcc, PT ;  /* 0x7fffffcc0000780c */ /* 0x000fe20003f06070 */
[C---:B------:R-:W-:Y:S01]  /*1710*/  VIADD R0, R84.reuse, 0xffffffe5 ;  /* 0xffffffe554007836 */ /* 0x040fe20000000000 */
[----:B------:R-:W-:Y:S01]  /*1720*/  ISETP.GE.U32.AND P6, PT, R9, 0x7fffffcb, PT ;  /* 0x7fffffcb0900780c */ /* 0x000fe20003fc6070 */
[----:B------:R-:W-:Y:S01]  /*1730*/  VIADD R9, R84, 0xffffffe4 ;  /* 0xffffffe454097836 */ /* 0x000fe20000000000 */
[----:B------:R-:W-:Y:S01]  /*1740*/  SEL R18, RZ, 0x1fffe, P5 ;  /* 0x0001fffeff127807 */ /* 0x000fe20002800000 */
[----:B------:R-:W-:Y:S01]  /*1750*/  IMAD R10, R10, R85, RZ ;  /* 0x000000550a0a7224 */ /* 0x000fe200078e02ff */
[----:B------:R-:W-:-:S02]  /*1760*/  SEL R11, RZ, 0x1, P2 ;  /* 0x00000001ff0b7807 */ /* 0x000fc40001000000 */
[----:B------:R-:W-:Y:S01]  /*1770*/  ISETP.GE.U32.AND P5, PT, R0, 0x7fffffc6, PT ;  /* 0x7fffffc60000780c */ /* 0x000fe20003fa6070 */
[C---:B------:R-:W-:Y:S01]  /*1780*/  VIADD R0, R84.reuse, 0xffffffe1 ;  /* 0xffffffe154007836 */ /* 0x040fe20000000000 */
[----:B------:R-:W-:Y:S01]  /*1790*/  ISETP.GE.U32.AND P2, PT, R9, 0x7fffffc5, PT ;  /* 0x7fffffc50900780c */ /* 0x000fe20003f46070 */
[----:B------:R-:W-:Y:S01]  /*17a0*/  IMAD.IADD R11, R11, 0x1, R18 ;  /* 0x000000010b0b7824 */ /* 0x000fe200078e0212 */
[----:B------:R-:W-:Y:S02]  /*17b0*/  SEL R9, RZ, 0x4, P6 ;  /* 0x00000004ff097807 */ /* 0x000fe40003000000 */
[----:B------:R-:W-:Y:S02]  /*17c0*/  SEL R16, RZ, 0x7fff8, P0 ;  /* 0x0007fff8ff107807 */ /* 0x000fe40000000000 */
[----:B------:R-:W-:Y:S02]  /*17d0*/  ISETP.GE.U32.AND P6, PT, R15, 0x7fffffc7, PT ;  /* 0x7fffffc70f00780c */ /* 0x000fe40003fc6070 */
[----:B------:R-:W-:Y:S01]  /*17e0*/  ISETP.GE.U32.AND P0, PT, R13, 0x7fffffc8, PT ;  /* 0x7fffffc80d00780c */ /* 0x000fe20003f06070 */
[----:B------:R-:W-:Y:S01]  /*17f0*/  VIADD R13, R84, 0xffffffe2 ;  /* 0xffffffe2540d7836 */ /* 0x000fe20000000000 */
[----:B------:R-:W-:-:S02]  /*1800*/  SEL R15, RZ, 0x1, P2 ;  /* 0x00000001ff0f7807 */ /* 0x000fc40001000000 */
[----:B------:R-:W-:Y:S01]  /*1810*/  ISETP.GE.U32.AND P2, PT, R0, 0x7fffffc2, PT ;  /* 0x7fffffc20000780c */ /* 0x000fe20003f46070 */
[----:B------:R-:W-:Y:S01]  /*1820*/  VIADD R0, R84, 0xffffffe3 ;  /* 0xffffffe354007836 */ /* 0x000fe20000000000 */
[----:B------:R-:W-:Y:S02]  /*1830*/  SEL R22, RZ, 0x1fffe, P5 ;  /* 0x0001fffeff167807 */ /* 0x000fe40002800000 */
[----:B------:R-:W-:Y:S02]  /*1840*/  ISETP.GE.U32.AND P5, PT, R13, 0x7fffffc3, PT ;  /* 0x7fffffc30d00780c */ /* 0x000fe40003fa6070 */
[----:B------:R-:W-:Y:S01]  /*1850*/  SEL R13, RZ, 0x4, P6 ;  /* 0x00000004ff0d7807 */ /* 0x000fe20003000000 */
[----:B------:R-:W-:Y:S01]  /*1860*/  IMAD.IADD R15, R15, 0x1, R22 ;  /* 0x000000010f0f7824 */ /* 0x000fe200078e0216 */
[----:B------:R-:W-:Y:S01]  /*1870*/  ISETP.GE.U32.AND P6, PT, R0, 0x7fffffc4, PT ;  /* 0x7fffffc40000780c */ /* 0x000fe20003fc6070 */
[----:B------:R-:W-:Y:S01]  /*1880*/  VIADD R0, R84, 0xffffffe0 ;  /* 0xffffffe054007836 */ /* 0x000fe20000000000 */
[----:B------:R-:W-:-:S02]  /*1890*/  SEL R19, RZ, 0x1fffe, P2 ;  /* 0x0001fffeff137807 */ /* 0x000fc40001000000 */
[----:B------:R-:W-:Y:S02]  /*18a0*/  SEL R20, RZ, 0x7fff8, P0 ;  /* 0x0007fff8ff147807 */ /* 0x000fe40000000000 */
[----:B------:R-:W-:Y:S02]  /*18b0*/  ISETP.GE.U32.AND P2, PT, R0, 0x7fffffc1, PT ;  /* 0x7fffffc10000780c */ /* 0x000fe40003f46070 */
[----:B------:R-:W-:Y:S02]  /*18c0*/  ISETP.GE.U32.AND P0, PT, R17, 0x7fffffd7, PT ;  /* 0x7fffffd71100780c */ /* 0x000fe40003f06070 */
[----:B------:R-:W-:Y:S02]  /*18d0*/  SEL R14, RZ, 0x1, P2 ;  /* 0x00000001ff0e7807 */ /* 0x000fe40001000000 */
[----:B------:R-:W-:Y:S02]  /*18e0*/  SEL R17, RZ, 0x4, P5 ;  /* 0x00000004ff117807 */ /* 0x000fe40002800000 */
[----:B------:R-:W-:Y:S01]  /*18f0*/  LOP3.LUT R7, R7, 0x3, RZ, 0xc0, !PT ;  /* 0x0000000307077812 */ /* 0x000fe200078ec0ff */
[----:B------:R-:W-:Y:S01]  /*1900*/  IMAD.IADD R19, R14, 0x1, R19 ;  /* 0x000000010e137824 */ /* 0x000fe200078e0213 */
[----:B------:R-:W-:-:S02]  /*1910*/  SEL R14, RZ, 0x7fff8, P6 ;  /* 0x0007fff8ff0e7807 */ /* 0x000fc40003000000 */
[----:B------:R-:W-:Y:S02]  /*1920*/  LOP3.LUT R11, R11, 0x3, RZ, 0xc0, !PT ;  /* 0x000000030b0b7812 */ /* 0x000fe400078ec0ff */
[----:B------:R-:W-:Y:S02]  /*1930*/  LOP3.LUT R15, R15, 0x3, RZ, 0xc0, !PT ;  /* 0x000000030f0f7812 */ /* 0x000fe400078ec0ff */
[----:B------:R-:W-:Y:S02]  /*1940*/  LOP3.LUT R19, R19, 0x3, RZ, 0xc0, !PT ;  /* 0x0000000313137812 */ /* 0x000fe400078ec0ff */
[----:B------:R-:W-:Y:S02]  /*1950*/  ISETP.GE.U32.AND P5, PT, R21, 0x7fffffdf, PT ;  /* 0x7fffffdf1500780c */ /* 0x000fe40003fa6070 */
[----:B------:R-:W-:Y:S02]  /*1960*/  IADD3 R5, PT, PT, R7, R12, R5 ;  /* 0x0000000c07057210 */ /* 0x000fe40007ffe005 */
[----:B------:R-:W-:-:S02]  /*1970*/  IADD3 R9, PT, PT, R11, R16, R9 ;  /* 0x000000100b097210 */ /* 0x000fc40007ffe009 */
[----:B------:R-:W-:Y:S02]  /*1980*/  IADD3 R13, PT, PT, R15, R20, R13 ;  /* 0x000000140f0d7210 */ /* 0x000fe40007ffe00d */
[----:B------:R-:W-:Y:S01]  /*1990*/  IADD3 R14, PT, PT, R19, R14, R17 ;  /* 0x0000000e130e7210 */ /* 0x000fe20007ffe011 */
[----:B----4-:R-:W-:Y:S06]  /*19a0*/  BRA.U UP0, `(.L_x_5) ;  /* 0x0000000100187547 */ /* 0x010fec000b800000 */
[----:B------:R-:W-:Y:S01]  /*19b0*/  ELECT P6, URZ, PT ;  /* 0x0000000000ff782f */ /* 0x000fe200038c0000 */
[----:B------:R-:W-:Y:S01]  /*19c0*/  IMAD.MOV.U32 R7, RZ, RZ, 0x1 ;  /* 0x00000001ff077424 */ /* 0x000fe200078e00ff */
[----:B------:R-:W-:Y:S01]  /*19d0*/  UMOV UR5, 0x40 ;  /* 0x0000004000057882 */ /* 0x000fe20000000000 */
[----:B------:R-:W-:Y:S01]  /*19e0*/  UVIRTCOUNT.DEALLOC.SMPOOL 0x80 ;  /* 0x000000800000784c */ /* 0x000fe20000000000 */
[----:B------:R-:W-:-:S09]  /*19f0*/  ULEA UR5, UR4, UR5, 0x18 ;  /* 0x0000000504057291 */ /* 0x000fd2000f8ec0ff */
[----:B------:R0:W-:Y:S03]  /*1a00*/  @P6 STS.U8 [UR5], R7 ;  /* 0x00000007ff006988 */ /* 0x0001e60008000005 */
.L_x_5:
[----:B------:R-:W-:Y:S01]  /*1a10*/  USHF.L.U32 UR4, UR6, 0x15, URZ ;  /* 0x0000001506047899 */ /* 0x000fe200080006ff */
[-C--:B------:R-:W-:Y:S01]  /*1a20*/  IMAD R8, R8, R85.reuse, RZ ;  /* 0x0000005508087224 */ /* 0x080fe200078e02ff */
[----:B------:R-:W-:Y:S01]  /*1a30*/  LEA R34, P6, R10, UR12, 0x1 ;  /* 0x0000000c0a227c11 */ /* 0x000fe2000f8c08ff */
[-C--:B------:R-:W-:Y:S01]  /*1a40*/  IMAD R6, R6, R85.reuse, RZ ;  /* 0x0000005506067224 */ /* 0x080fe200078e02ff */
[----:B------:R-:W-:Y:S01]  /*1a50*/  ULOP3.LUT UR4, UR4, 0x600000, URZ, 0xc0, !UPT ;  /* 0x0060000004047892 */ /* 0x000fe2000f8ec0ff */
[----:B------:R-:W-:Y:S01]  /*1a60*/  IMAD R4, R4, R85, RZ ;  /* 0x0000005504047224 */ /* 0x000fe200078e02ff */
[----:B------:R-:W-:Y:S01]  /*1a70*/  LEA.HI.X.SX32 R35, R10, UR13, 0x1, P6 ;  /* 0x0000000d0a237c11 */ /* 0x000fe2000b0f0eff */
[----:B------:R-:W-:Y:S01]  /*1a80*/  VOTEU.ALL UP1, P1 ;  /* 0x0000000000ff7886 */ /* 0x000fe20000820000 */
[----:B------:R-:W-:Y:S01]  /*1a90*/  UIADD3 UR10, UPT, UPT, UR8, UR4, URZ ;  /* 0x00000004080a7290 */ /* 0x000fe2000fffe0ff */
[C---:B------:R-:W-:Y:S01]  /*1aa0*/  LEA R32, P6, R8.reuse, UR12, 0x1 ;  /* 0x0000000c08207c11 */ /* 0x040fe2000f8c08ff */
[----:B------:R-:W-:Y:S01]  /*1ab0*/  UMOV UR5, 0x1 ;  /* 0x0000000100057882 */ /* 0x000fe20000000000 */
[----:B------:R-:W-:Y:S01]  /*1ac0*/  UIADD3 UR11, UPT, UPT, UR9, 0x12000, URZ ;  /* 0x00012000090b7890 */ /* 0x000fe2000fffe0ff */
[----:B------:R-:W1:Y:S01]  /*1ad0*/  LDC.64 R92, c[0x0][0x3a8] ;  /* 0x0000ea00ff5c7b82 */ /* 0x000e620000000a00 */
[----:B------:R-:W-:Y:S01]  /*1ae0*/  LEA.HI.X.SX32 R33, R8, UR13, 0x1, P6 ;  /* 0x0000000d08217c11 */ /* 0x000fe2000b0f0eff */
[----:B------:R-:W-:Y:S01]  /*1af0*/  VOTEU.ALL UP2, P1 ;  /* 0x0000000000ff7886 */ /* 0x000fe20000840000 */
[C---:B------:R-:W-:Y:S01]  /*1b00*/  LEA R30, P6, R6.reuse, UR12, 0x1 ;  /* 0x0000000c061e7c11 */ /* 0x040fe2000f8c08ff */
[----:B------:R-:W-:Y:S01]  /*1b10*/  IMAD.SHL.U32 R9, R9, 0x100, RZ ;  /* 0x0000010009097824 */ /* 0x000fe200078e00ff */
[----:B------:R-:W-:Y:S01]  /*1b20*/  STTM.x64 tmem[UR10], RZ ;  /* 0x000000ff000079ed */ /* 0x000fe2000834000a */
[----:B------:R-:W-:Y:S01]  /*1b30*/  STTM.x64 tmem[UR10+0x40], RZ ;  /* 0x000040ff000079ed */ /* 0x000fe2000834000a */
[----:B------:R-:W-:Y:S01]  /*1b40*/  STTM.x64 tmem[UR10+0x80], RZ ;  /* 0x000080ff000079ed */ /* 0x000fe2000834000a */
[----:B------:R-:W-:Y:S01]  /*1b50*/  STTM.x64 tmem[UR10+0xc0], RZ ;  /* 0x0000c0ff000079ed */ /* 0x000fe2000834000a */
[----:B------:R-:W2:Y:S01]  /*1b60*/  FENCE.VIEW.ASYNC.T ;  /* 0x00000000000073c6 */ /* 0x000ea20000000200 */
[----:B------:R-:W-:Y:S01]  /*1b70*/  LEA.HI.X.SX32 R31, R6, UR13, 0x1, P6 ;  /* 0x0000000d061f7c11 */ /* 0x000fe2000b0f0eff */
[----:B------:R-:W-:Y:S01]  /*1b80*/  STL.64 [R1+0x6f0], R2 ;  /* 0x0006f00201007387 */ /* 0x000fe20000100a00 */
[----:B------:R-:W-:Y:S01]  /*1b90*/  LEA R28, P6, R4, UR12, 0x1 ;  /* 0x0000000c041c7c11 */ /* 0x000fe2000f8c08ff */
[----:B0-----:R-:W-:Y:S01]  /*1ba0*/  VIADD R7, R84, 0xfffffffd ;  /* 0xfffffffd54077836 */ /* 0x001fe20000000000 */
[----:B------:R-:W-:Y:S01]  /*1bb0*/  LOP3.LUT R14, R14, 0xf, RZ, 0xc0, !PT ;  /* 0x0000000f0e0e7812 */ /* 0x000fe200078ec0ff */
[----:B------:R-:W-:Y:S01]  /*1bc0*/  STL.64 [R1+0x6e8], R44 ;  /* 0x0006e82c01007387 */ /* 0x000fe20000100a00 */
[----:B------:R-:W-:Y:S01]  /*1bd0*/  LEA.HI.X.SX32 R29, R4, UR13, 0x1, P6 ;  /* 0x0000000d041d7c11 */ /* 0x000fe2000b0f0eff */
[----:B------:R-:W-:-:S04]  /*1be0*/  @!UP1 UIADD3 UR12, UPT, UPT, -UR5, 0x100000, URZ ;  /* 0x00100000050c9890 */ /* 0x000fc8000fffe1ff */
[----:B------:R-:W-:Y:S02]  /*1bf0*/  @!UP1 USHF.L.U32 UR13, UR12, 0xb, URZ ;  /* 0x0000000b0c0d9899 */ /* 0x000fe400080006ff */
[----:B------:R-:W-:Y:S01]  /*1c00*/  @!UP1 USHF.L.U32 UR12, UR12, 0x1, URZ ;  /* 0x000000010c0c9899 */ /* 0x000fe200080006ff */
[----:B--2---:R-:W-:Y:S01]  /*1c10*/  BAR.SYNC.DEFER_BLOCKING 0x0 ;  /* 0x0000000000007b1d */ /* 0x004fe20000010000 */
[----:B------:R-:W-:Y:S01]  /*1c20*/  IMAD R13, R13, 0x10, R14 ;  /* 0x000000100d0d7824 */ /* 0x000fe200078e020e */
[----:B------:R-:W-:Y:S02]  /*1c30*/  LOP3.LUT R10, R9, 0xf00, RZ, 0xe2, !PT ;  /* 0x00000f00090a7812 */ /* 0x000fe400078ee2ff */
[----:B------:R-:W-:Y:S02]  /*1c40*/  PRMT R78, RZ, 0x7610, R78 ;  /* 0x00007610ff4e7816 */ /* 0x000fe4000000004e */
[----:B------:R-:W-:Y:S01]  /*1c50*/  LOP3.LUT R6, R13, 0xff, RZ, 0xc0, !PT ;  /* 0x000000ff0d067812 */ /* 0x000fe200078ec0ff */
[----:B------:R-:W-:Y:S01]  /*1c60*/  IMAD R5, R5, 0x1000, R10 ;  /* 0x0000100005057824 */ /* 0x000fe200078e020a */
[----:B------:R-:W-:Y:S01]  /*1c70*/  STL.64 [R1+0x6e0], R42 ;  /* 0x0006e02a01007387 */ /* 0x000fe20000100a00 */
[----:B------:R-:W-:-:S02]  /*1c80*/  PRMT R77, RZ, 0x7610, R77 ;  /* 0x00007610ff4d7816 */ /* 0x000fc4000000004d */
[----:B------:R-:W-:Y:S01]  /*1c90*/  IMAD.IADD R5, R5, 0x1, R6 ;  /* 0x0000000105057824 */ /* 0x000fe200078e0206 */
[----:B------:R-:W-:Y:S01]  /*1ca0*/  STL.64 [R1+0x6d8], R40 ;  /* 0x0006d82801007387 */ /* 0x000fe20000100a00 */
[----:B------:R-:W-:Y:S02]  /*1cb0*/  PRMT R76, RZ, 0x7610, R76 ;  /* 0x00007610ff4c7816 */ /* 0x000fe4000000004c */
[----:B------:R-:W-:Y:S01]  /*1cc0*/  PRMT R75, RZ, 0x7610, R75 ;  /* 0x00007610ff4b7816 */ /* 0x000fe2000000004b */
[----:B------:R-:W-:Y:S01]  /*1cd0*/  STL.64 [R1+0x6d0], R38 ;  /* 0x0006d02601007387 */ /* 0x000fe20000100a00 */
[----:B------:R-:W-:Y:S02]  /*1ce0*/  LOP3.LUT R36, R5, 0xffff, RZ, 0xc0, !PT ;  /* 0x0000ffff05247812 */ /* 0x000fe400078ec0ff */
[----:B------:R-:W-:Y:S01]  /*1cf0*/  PRMT R74, RZ, 0x7610, R74 ;  /* 0x00007610ff4a7816 */ /* 0x000fe2000000004a */
[----:B------:R0:W-:Y:S01]  /*1d00*/  STL.64 [R1+0x6c8], R52 ;  /* 0x0006c83401007387 */ /* 0x0001e20000100a00 */
[----:B------:R-:W-:-:S02]  /*1d10*/  PRMT R73, RZ, 0x7610, R73 ;  /* 0x00007610ff497816 */ /* 0x000fc40000000049 */
[----:B------:R-:W-:Y:S01]  /*1d20*/  PRMT R72, RZ, 0x7610, R72 ;  /* 0x00007610ff487816 */ /* 0x000fe20000000048 */
[----:B------:R-:W2:Y:S02]  /*1d30*/  FENCE.VIEW.ASYNC.S ;  /* 0x00000000000073c6 */ /* 0x000ea40000000000 */
[----:B--2---:R-:W2:Y:S02]  /*1d40*/  @!UP2 SYNCS.EXCH.64 URZ, [UR11], UR12 ;  /* 0x0000000c0bffa5b2 */ /* 0x004ea40008000100 */
[----:B--2---:R-:W-:Y:S01]  /*1d50*/  BAR.SYNC.DEFER_BLOCKING 0x0 ;  /* 0x0000000000007b1d */ /* 0x004fe20000010000 */
[----:B-1----:R-:W-:Y:S01]  /*1d60*/  IMAD.SHL.U32 R5, R92, 0x8, RZ ;  /* 0x000000085c057824 */ /* 0x002fe200078e00ff */
[----:B------:R-:W-:Y:S02]  /*1d70*/  SHF.R.U32.HI R4, RZ, 0xf, R36 ;  /* 0x0000000fff047819 */ /* 0x000fe40000011624 */
[----:B------:R-:W-:Y:S02]  /*1d80*/  PRMT R71, RZ, 0x7610, R71 ;  /* 0x00007610ff477816 */ /* 0x000fe40000000047 */
[----:B------:R-:W-:Y:S01]  /*1d90*/  PRMT R70, RZ, 0x7610, R70 ;  /* 0x00007610ff467816 */ /* 0x000fe20000000046 */
[----:B------:R-:W-:Y:S01]  /*1da0*/  STL.64 [R1+0x6c0], R54 ;  /* 0x0006c03601007387 */ /* 0x000fe20000100a00 */
[----:B------:R-:W-:-:S02]  /*1db0*/  PRMT R69, RZ, 0x7610, R69 ;  /* 0x00007610ff457816 */ /* 0x000fc40000000045 */
[----:B------:R-:W-:Y:S01]  /*1dc0*/  PRMT R83, RZ, 0x7610, R83 ;  /* 0x00007610ff537816 */ /* 0x000fe20000000053 */
[----:B------:R-:W-:Y:S01]  /*1dd0*/  STL.64 [R1+0x6b8], R50 ;  /* 0x0006b83201007387 */ /* 0x000fe20000100a00 */
[----:B------:R-:W-:Y:S02]  /*1de0*/  PRMT R82, RZ, 0x7610, R82 ;  /* 0x00007610ff527816 */ /* 0x000fe40000000052 */
[----:B------:R-:W-:Y:S01]  /*1df0*/  PRMT R88, RZ, 0x7610, R88 ;  /* 0x00007610ff587816 */ /* 0x000fe20000000058 */
[----:B------:R-:W-:Y:S01]  /*1e00*/  STL.64 [R1+0x6b0], R56 ;  /* 0x0006b03801007387 */ /* 0x000fe20000100a00 */
        /* <DEDUP_REMOVED lines=13> */
[----:B------:R-:W-:Y:S01]  /*1ee0*/  ISETP.GE.U32.AND P6, PT, R7, 0x7fffffde, PT ;  /* 0x7fffffde0700780c */ /* 0x000fe20003fc6070 */
[----:B------:R-:W-:Y:S04]  /*1ef0*/  STL.64 [R1+0x688], R62 ;  /* 0x0006883e01007387 */ /* 0x000fe80000100a00 */
[----:B------:R-:W-:Y:S04]  /*1f00*/  STL.64 [R1+0x680], R64 ;  /* 0x0006804001007387 */ /* 0x000fe80000100a00 */
[----:B------:R-:W-:Y:S01]  /*1f10*/  STL [R1+0x678], R68 ;  /* 0x0006784401007387 */ /* 0x000fe20000100800 */
[----:B0-----:R-:W-:-:S03]  /*1f20*/  IMAD.WIDE R52, R5, 0x2, R34 ;  /* 0x0000000205347825 */ /* 0x001fc600078e0222 */
[----:B------:R-:W-:Y:S01]  /*1f30*/  STL.64 [R1+0x670], R66 ;  /* 0x0006704201007387 */ /* 0x000fe20000100a00 */
[----:B------:R-:W-:-:S03]  /*1f40*/  IMAD.WIDE R42, R5, 0x2, R32 ;  /* 0x00000002052a7825 */ /* 0x000fc600078e0220 */
[----:B------:R-:W-:Y:S01]  /*1f50*/  STL [R1+0x668], R37 ;  /* 0x0006682501007387 */ /* 0x000fe20000100800 */
[----:B------:R-:W-:-:S03]  /*1f60*/  IMAD.WIDE R44, R5, 0x2, R30 ;  /* 0x00000002052c7825 */ /* 0x000fc600078e021e */
[----:B------:R-:W-:Y:S01]  /*1f70*/  STL [R1+0x558], R0 ;  /* 0x0005580001007387 */ /* 0x000fe20000100800 */
[----:B------:R-:W-:-:S03]  /*1f80*/  IMAD.WIDE R2, R5, 0x2, R28 ;  /* 0x0000000205027825 */ /* 0x000fc600078e021c */
[----:B------:R-:W-:Y:S01]  /*1f90*/  STL [R1+0x580], R0 ;  /* 0x0005800001007387 */ /* 0x000fe20000100800 */
[----:B------:R-:W-:-:S03]  /*1fa0*/  IMAD.SHL.U32 R5, R92, 0x10, RZ ;  /* 0x000000105c057824 */ /* 0x000fc600078e00ff */
[----:B------:R-:W-:Y:S04]  /*1fb0*/  STL [R1+0x598], R0 ;  /* 0x0005980001007387 */ /* 0x000fe80000100800 */
[----:B------:R-:W2:Y:S04]  /*1fc0*/  @!P3 LDG.E.U16 R78, desc[UR22][R34.64] ;  /* 0x00000016224eb981 */ /* 0x000ea8000c1e1500 */
[----:B------:R-:W3:Y:S04]  /*1fd0*/  @!P3 LDG.E.U16 R77, desc[UR22][R32.64] ;  /* 0x00000016204db981 */ /* 0x000ee8000c1e1500 */
[----:B------:R-:W4:Y:S04]  /*1fe0*/  @!P3 LDG.E.U16 R76, desc[UR22][R30.64] ;  /* 0x000000161e4cb981 */ /* 0x000f28000c1e1500 */
[----:B------:R-:W2:Y:S01]  /*1ff0*/  @!P3 LDG.E.U16 R75, desc[UR22][R28.64] ;  /* 0x000000161c4bb981 */ /* 0x000ea2000c1e1500 */
[----:B------:R-:W-:-:S03]  /*2000*/  LOP3.LUT P3, RZ, R4, 0x1, RZ, 0xc0, !PT ;  /* 0x0000000104ff7812 */ /* 0x000fc6000786c0ff */
[----:B------:R-:W-:Y:S01]  /*2010*/  STL [R1+0x5b8], R0 ;  /* 0x0005b80001007387 */ /* 0x000fe20000100800 */
[----:B------:R-:W-:-:S03]  /*2020*/  SHF.R.U32.HI R4, RZ, 0x7, R36 ;  /* 0x00000007ff047819 */ /* 0x000fc60000011624 */
[----:B------:R-:W-:Y:S04]  /*2030*/  STL [R1+0x61c], R0 ;  /* 0x00061c0001007387 */ /* 0x000fe80000100800 */
[----:B------:R-:W-:Y:S04]  /*2040*/  STL [R1+0x618], R93 ;  /* 0x0006185d01007387 */ /* 0x000fe80000100800 */
[----:B------:R0:W-:Y:S04]  /*2050*/  STL.64 [R1+0x278], R52 ;  /* 0x0002783401007387 */ /* 0x0001e80000100a00 */
[----:B------:R1:W-:Y:S04]  /*2060*/  STL.64 [R1+0x270], R42 ;  /* 0x0002702a01007387 */ /* 0x0003e80000100a00 */
[----:B------:R0:W2:Y:S04]  /*2070*/  @!P4 LDG.E.U16 R74, desc[UR22][R52.64] ;  /* 0x00000016344ac981 */ /* 0x0000a8000c1e1500 */
[----:B------:R1:W-:Y:S04]  /*2080*/  STL.64 [R1+0x268], R44 ;  /* 0x0002682c01007387 */ /* 0x0003e80000100a00 */
[----:B------:R1:W2:Y:S01]  /*2090*/  @!P4 LDG.E.U16 R73, desc[UR22][R42.64] ;  /* 0x000000162a49c981 */ /* 0x0002a2000c1e1500 */
[----:B0-----:R-:W-:-:S03]  /*20a0*/  IMAD.WIDE R52, R5, 0x2, R34 ;  /* 0x0000000205347825 */ /* 0x001fc600078e0222 */
[----:B------:R0:W2:Y:S04]  /*20b0*/  @!P4 LDG.E.U16 R72, desc[UR22][R44.64] ;  /* 0x000000162c48c981 */ /* 0x0000a8000c1e1500 */
[----:B------:R0:W2:Y:S01]  /*20c0*/  @!P4 LDG.E.U16 R71, desc[UR22][R2.64] ;  /* 0x000000160247c981 */ /* 0x0000a2000c1e1500 */
[----:B------:R-:W-:Y:S01]  /*20d0*/  LOP3.LUT P4, RZ, R4, 0x1, RZ, 0xc0, !PT ;  /* 0x0000000104ff7812 */ /* 0x000fe2000788c0ff */
[C---:B-1----:R-:W-:Y:S02]  /*20e0*/  IMAD.WIDE R42, R5.reuse, 0x2, R30 ;  /* 0x00000002052a7825 */ /* 0x042fe400078e021e */
[----:B------:R1:W-:Y:S02]  /*20f0*/  STL.64 [R1+0x260], R2 ;  /* 0x0002600201007387 */ /* 0x0003e40000100a00 */
[----:B0-----:R-:W-:-:S02]  /*2100*/  IMAD.WIDE R44, R5, 0x2, R32 ;  /* 0x00000002052c7825 */ /* 0x001fc400078e0220 */
[----:B------:R0:W-:Y:S02]  /*2110*/  STL.64 [R1+0x138], R52 ;  /* 0x0001383401007387 */ /* 0x0001e40000100a00 */
[----:B------:R-:W-:Y:S02]  /*2120*/  VIADD R4, R84, 0xfffffff5 ;  /* 0xfffffff554047836 */ /* 0x000fe40000000000 */
[----:B------:R0:W-:Y:S01]  /*2130*/  STL.64 [R1+0x130], R44 ;  /* 0x0001302c01007387 */ /* 0x0001e20000100a00 */
[----:B-1----:R-:W-:-:S03]  /*2140*/  IMAD.WIDE R2, R5, 0x2, R28 ;  /* 0x0000000205027825 */ /* 0x002fc600078e021c */
[----:B------:R1:W-:Y:S01]  /*2150*/  STL.64 [R1+0x128], R42 ;  /* 0x0001282a01007387 */ /* 0x0003e20000100a00 */
[----:B------:R-:W-:-:S03]  /*2160*/  IMAD R5, R92, 0x18, RZ ;  /* 0x000000185c057824 */ /* 0x000fc600078e02ff */
[----:B------:R0:W2:Y:S04]  /*2170*/  @P3 LDG.E.U16 R70, desc[UR22][R52.64] ;  /* 0x0000001634463981 */ /* 0x0000a8000c1e1500 */
[----:B------:R1:W2:Y:S04]  /*2180*/  @P3 LDG.E.U16 R69, desc[UR22][R44.64] ;  /* 0x000000162c453981 */ /* 0x0002a8000c1e1500 */
[----:B------:R1:W-:Y:S01]  /*2190*/  STL.64 [R1+0x120], R2 ;  /* 0x0001200201007387 */ /* 0x0003e20000100a00 */
[----:B0-----:R-:W-:-:S03]  /*21a0*/  IMAD.WIDE R52, R5, 0x2, R34 ;  /* 0x0000000205347825 */ /* 0x001fc600078e0222 */
[----:B------:R0:W2:Y:S01]  /*21b0*/  @P3 LDG.E.U16 R83, desc[UR22][R42.64] ;  /* 0x000000162a533981 */ /* 0x0000a2000c1e1500 */
[----:B-1----:R-:W-:-:S03]  /*21c0*/  IMAD.WIDE R44, R5, 0x2, R32 ;  /* 0x00000002052c7825 */ /* 0x002fc600078e0220 */
[----:B------:R1:W2:Y:S01]  /*21d0*/  @P3 LDG.E.U16 R82, desc[UR22][R2.64] ;  /* 0x0000001602523981 */ /* 0x0002a2000c1e1500 */
[----:B------:R-:W-:Y:S02]  /*21e0*/  ISETP.GE.U32.AND P3, PT, R4, 0x7fffffd6, PT ;  /* 0x7fffffd60400780c */ /* 0x000fe40003f66070 */
[----:B------:R-:W-:Y:S01]  /*21f0*/  SHF.R.U32.HI R4, RZ, 0xe, R36 ;  /* 0x0000000eff047819 */ /* 0x000fe20000011624 */
[----:B------:R1:W2:Y:S01]  /*2200*/  @P4 LDG.E.U16 R88, desc[UR22][R52.64] ;  /* 0x0000001634584981 */ /* 0x0002a2000c1e1500 */
[----:B0-----:R-:W-:-:S03]  /*2210*/  IMAD.WIDE R42, R5, 0x2, R30 ;  /* 0x00000002052a7825 */ /* 0x001fc600078e021e */
[----:B------:R0:W2:Y:S01]  /*2220*/  @P4 LDG.E.U16 R87, desc[UR22][R44.64] ;  /* 0x000000162c574981 */ /* 0x0000a2000c1e1500 */
[----:B-1----:R-:W-:-:S03]  /*2230*/  IMAD.WIDE R2, R5, 0x2, R28 ;  /* 0x0000000205027825 */ /* 0x002fc600078e021c */
[----:B------:R1:W2:Y:S04]  /*2240*/  @P4 LDG.E.U16 R86, desc[UR22][R42.64] ;  /* 0x000000162a564981 */ /* 0x0002a8000c1e1500 */
[----:B------:R0:W2:Y:S01]  /*2250*/  @P4 LDG.E.U16 R85, desc[UR22][R2.64] ;  /* 0x0000001602554981 */ /* 0x0000a2000c1e1500 */
[----:B------:R-:W-:Y:S01]  /*2260*/  LOP3.LUT P4, RZ, R4, 0x1, RZ, 0xc0, !PT ;  /* 0x0000000104ff7812 */ /* 0x000fe2000788c0ff */
[----:B------:R-:W-:Y:S02]  /*2270*/  IMAD R4, R92, 0x9, RZ ;  /* 0x000000095c047824 */ /* 0x000fe400078e02ff */
[----:B------:R0:W-:Y:S01]  /*2280*/  STL.64 [R1+0x38], R52 ;  /* 0x0000383401007387 */ /* 0x0001e20000100a00 */
[----:B------:R-:W-:-:S03]  /*2290*/  PRMT R41, RZ, 0x7610, R41 ;  /* 0x00007610ff297816 */ /* 0x000fc60000000029 */
[----:B------:R1:W-:Y:S04]  /*22a0*/  STL.64 [R1+0x30], R44 ;  /* 0x0000302c01007387 */ /* 0x0003e80000100a00 */
[----:B------:R1:W-:Y:S04]  /*22b0*/  STL.64 [R1+0x28], R42 ;  /* 0x0000282a01007387 */ /* 0x0003e80000100a00 */
[----:B------:R1:W-:Y:S01]  /*22c0*/  STL.64 [R1+0x20], R2 ;  /* 0x0000200201007387 */ /* 0x0003e20000100a00 */
[----:B0-----:R-:W-:-:S04]  /*22d0*/  IMAD.WIDE R52, R4, 0x2, R34 ;  /* 0x0000000204347825 */ /* 0x001fc800078e0222 */
[C---:B-1----:R-:W-:Y:S01]  /*22e0*/  IMAD.WIDE R44, R4.reuse, 0x2, R32 ;  /* 0x00000002042c7825 */ /* 0x042fe200078e0220 */
[----:B------:R-:W2:Y:S03]  /*22f0*/  @!P0 LDG.E.U16 R41, desc[UR22][R52.64] ;  /* 0x0000001634298981 */ /* 0x000ea6000c1e1500 */
[C---:B------:R-:W-:Y:S01]  /*2300*/  IMAD.WIDE R42, R4.reuse, 0x2, R30 ;  /* 0x00000002042a7825 */ /* 0x040fe200078e021e */
[----:B------:R-:W3:Y:S03]  /*2310*/  @!P0 LDG.E.U16 R91, desc[UR22][R44.64] ;  /* 0x000000162c5b8981 */ /* 0x000ee6000c1e1500 */
[----:B------:R-:W-:Y:S01]  /*2320*/  IMAD.WIDE R2, R4, 0x2, R28 ;  /* 0x0000000204027825 */ /* 0x000fe200078e021c */
[----:B------:R-:W-:Y:S01]  /*2330*/  SHF.R.U32.HI R4, RZ, 0x6, R36 ;  /* 0x00000006ff047819 */ /* 0x000fe20000011624 */
[----:B------:R0:W3:Y:S04]  /*2340*/  @!P0 LDG.E.U16 R90, desc[UR22][R42.64] ;  /* 0x000000162a5a8981 */ /* 0x0000e8000c1e1500 */
[----:B------:R1:W3:Y:S01]  /*2350*/  @!P0 LDG.E.U16 R89, desc[UR22][R2.64] ;  /* 0x0000001602598981 */ /* 0x0002e2000c1e1500 */
[----:B------:R-:W-:Y:S01]  /*2360*/  LOP3.LUT P0, RZ, R4, 0x1, RZ, 0xc0, !PT ;  /* 0x0000000104ff7812 */ /* 0x000fe2000780c0ff */
[----:B------:R-:W-:-:S02]  /*2370*/  IMAD R4, R92, 0x11, RZ ;  /* 0x000000115c047824 */ /* 0x000fc400078e02ff */
[----:B------:R-:W-:Y:S01]  /*2380*/  STL.64 [R1+0x258], R52 ;  /* 0x0002583401007387 */ /* 0x000fe20000100a00 */
[----:B------:R-:W-:-:S03]  /*2390*/  PRMT R40, RZ, 0x7610, R40 ;  /* 0x00007610ff287816 */ /* 0x000fc60000000028 */
[----:B------:R-:W-:Y:S04]  /*23a0*/  STL.64 [R1+0x250], R44 ;  /* 0x0002502c01007387 */ /* 0x000fe80000100a00 */
[----:B------:R0:W-:Y:S02]  /*23b0*/  STL.64 [R1+0x248], R42 ;  /* 0x0002482a01007387 */ /* 0x0001e40000100a00 */
[----:B0-----:R-:W-:-:S05]  /*23c0*/  IMAD.WIDE R42, R4, 0x2, R28 ;  /* 0x00000002042a7825 */ /* 0x001fca00078e021c */
[----:B------:R-:W3:Y:S01]  /*23d0*/  @P4 LDG.E.U16 R40, desc[UR22][R42.64] ;  /* 0x000000162a284981 */ /* 0x000ee2000c1e1500 */
[----:B------:R-:W-:-:S03]  /*23e0*/  IMAD.WIDE R52, R4, 0x2, R32 ;  /* 0x0000000204347825 */ /* 0x000fc600078e0220 */
[----:B------:R1:W-:Y:S01]  /*23f0*/  STL.64 [R1+0x240], R2 ;  /* 0x0002400201007387 */ /* 0x0003e20000100a00 */
[----:B------:R-:W-:-:S03]  /*2400*/  IMAD.WIDE R44, R4, 0x2, R30 ;  /* 0x00000002042c7825 */ /* 0x000fc600078e021e */
[----:B------:R0:W4:Y:S04]  /*2410*/  @P4 LDG.E.U16 R80, desc[UR22][R52.64] ;  /* 0x0000001634504981 */ /* 0x000128000c1e1500 */
[----:B------:R0:W4:Y:S01]  /*2420*/  @P4 LDG.E.U16 R79, desc[UR22][R44.64] ;  /* 0x000000162c4f4981 */ /* 0x000122000c1e1500 */
[----:B-1----:R-:W-:-:S04]  /*2430*/  IMAD.WIDE R2, R4, 0x2, R34 ;  /* 0x0000000204027825 */ /* 0x002fc800078e0222 */
[----:B------:R-:W-:Y:S01]  /*2440*/  VIADD R4, R84, 0xfffffffc ;  /* 0xfffffffc54047836 */ /* 0x000fe20000000000 */
[----:B------:R1:W-:Y:S04]  /*2450*/  STL.64 [R1+0x118], R2 ;  /* 0x0001180201007387 */ /* 0x0003e80000100a00 */
[----:B------:R0:W-:Y:S04]  /*2460*/  STL.64 [R1+0x110], R52 ;  /* 0x0001103401007387 */ /* 0x0001e80000100a00 */
[----:B------:R-:W4:Y:S01]  /*2470*/  @P4 LDG.E.U16 R81, desc[UR22][R2.64] ;  /* 0x0000001602514981 */ /* 0x000f22000c1e1500 */
[----:B------:R-:W-:Y:S01]  /*2480*/  ISETP.GE.U32.AND P4, PT, R4, 0x7fffffdd, PT ;  /* 0x7fffffdd0400780c */ /* 0x000fe20003f86070 */
[----:B------:R-:W-:Y:S01]  /*2490*/  IMAD R4, R92, 0x19, RZ ;  /* 0x000000195c047824 */ /* 0x000fe200078e02ff */
[----:B------:R-:W-:-:S02]  /*24a0*/  PRMT R38, RZ, 0x7610, R38 ;  /* 0x00007610ff267816 */ /* 0x000fc40000000026 */
[----:B------:R-:W-:Y:S01]  /*24b0*/  PRMT R39, RZ, 0x7610, R39 ;  /* 0x00007610ff277816 */ /* 0x000fe20000000027 */
[----:B-1----:R-:W4:Y:S04]  /*24c0*/  LDL.LU.64 R2, [R1+0x6f0] ;  /* 0x0006f00001027983 */ /* 0x002f280000300a00 */
[----:B------:R1:W-:Y:S04]  /*24d0*/  STL.64 [R1+0x108], R44 ;  /* 0x0001082c01007387 */ /* 0x0003e80000100a00 */
[----:B------:R1:W-:Y:S01]  /*24e0*/  STL.64 [R1+0x100], R42 ;  /* 0x0001002a01007387 */ /* 0x0003e20000100a00 */
[----:B0-----:R-:W-:Y:S01]  /*24f0*/  IMAD.WIDE R52, R4, 0x2, R30 ;  /* 0x0000000204347825 */ /* 0x001fe200078e021e */
[----:B------:R-:W-:-:S02]  /*2500*/  PRMT R54, RZ, 0x7610, R54 ;  /* 0x00007610ff367816 */ /* 0x000fc40000000036 */
[----:B------:R-:W-:Y:S02]  /*2510*/  PRMT R55, RZ, 0x7610, R55 ;  /* 0x00007610ff377816 */ /* 0x000fe40000000037 */
[----:B------:R0:W4:Y:S01]  /*2520*/  @P0 LDG.E.U16 R39, desc[UR22][R52.64] ;  /* 0x0000001634270981 */ /* 0x000122000c1e1500 */
[----:B-1----:R-:W-:-:S04]  /*2530*/  IMAD.WIDE R44, R4, 0x2, R34 ;  /* 0x00000002042c7825 */ /* 0x002fc800078e0222 */
[C---:B------:R-:W-:Y:S01]  /*2540*/  IMAD.WIDE R42, R4.reuse, 0x2, R32 ;  /* 0x00000002042a7825 */ /* 0x040fe200078e0220 */
[----:B------:R-:W4:Y:S04]  /*2550*/  @P0 LDG.E.U16 R55, desc[UR22][R44.64] ;  /* 0x000000162c370981 */ /* 0x000f28000c1e1500 */
[----:B------:R-:W4:Y:S04]  /*2560*/  @P0 LDG.E.U16 R54, desc[UR22][R42.64] ;  /* 0x000000162a360981 */ /* 0x000f28000c1e1500 */
[----:B--2---:R-:W-:Y:S04]  /*2570*/  STL [R1+0x40], R41 ;  /* 0x0000402901007387 */ /* 0x004fe80000100800 */
[----:B---3--:R1:W-:Y:S02]  /*2580*/  STL [R1+0x54], R40 ;  /* 0x0000542801007387 */ /* 0x0083e40000100800 */
[----:B-1----:R-:W-:-:S05]  /*2590*/  IMAD.WIDE R40, R4, 0x2, R28 ;  /* 0x0000000204287825 */ /* 0x002fca00078e021c */
[----:B------:R1:W2:Y:S04]  /*25a0*/  @P0 LDG.E.U16 R38, desc[UR22][R40.64] ;  /* 0x0000001628260981 */ /* 0x0002a8000c1e1500 */
[----:B------:R3:W-:Y:S04]  /*25b0*/  STL.64 [R1+0x18], R44 ;  /* 0x0000182c01007387 */ /* 0x0007e80000100a00 */
[----:B------:R0:W-:Y:S01]  /*25c0*/  STL.64 [R1+0x10], R42 ;  /* 0x0000102a01007387 */ /* 0x0001e20000100a00 */
[----:B------:R-:W-:-:S03]  /*25d0*/  PRMT R56, RZ, 0x7610, R56 ;  /* 0x00007610ff387816 */ /* 0x000fc60000000038 */
[----:B---3--:R-:W3:Y:S04]  /*25e0*/  LDL.LU.64 R44, [R1+0x6e8] ;  /* 0x0006e800012c7983 */ /* 0x008ee80000300a00 */
[----:B------:R1:W-:Y:S04]  /*25f0*/  STL.64 [R1+0x8], R52 ;  /* 0x0000083401007387 */ /* 0x0003e80000100a00 */
[----:B0-----:R-:W3:Y:S01]  /*2600*/  LDL.LU.64 R42, [R1+0x6e0] ;  /* 0x0006e000012a7983 */ /* 0x001ee20000300a00 */
[----:B------:R-:W-:-:S03]  /*2610*/  PRMT R57, RZ, 0x7610, R57 ;  /* 0x00007610ff397816 */ /* 0x000fc60000000039 */
[----:B------:R0:W-:Y:S01]  /*2620*/  STL.64 [R1], R40 ;  /* 0x0000002801007387 */ /* 0x0001e20000100a00 */
[----:B------:R-:W-:Y:S02]  /*2630*/  PRMT R50, RZ, 0x7610, R50 ;  /* 0x00007610ff327816 */ /* 0x000fe40000000032 */
[----:B------:R-:W-:Y:S01]  /*2640*/  PRMT R51, RZ, 0x7610, R51 ;  /* 0x00007610ff337816 */ /* 0x000fe20000000033 */
[----:B-1----:R-:W-:-:S05]  /*2650*/  IMAD.WIDE R52, R92, 0x2, R28 ;  /* 0x000000025c347825 */ /* 0x002fca00078e021c */
[----:B------:R-:W3:Y:S01]  /*2660*/  @!P5 LDG.E.U16 R50, desc[UR22][R52.64] ;  /* 0x000000163432d981 */ /* 0x000ee2000c1e1500 */
[----:B0-----:R-:W-:-:S05]  /*2670*/  IMAD.WIDE R40, R92, 0x2, R34 ;  /* 0x000000025c287825 */ /* 0x001fca00078e0222 */
[----:B------:R-:W3:Y:S04]  /*2680*/  @!P5 LDG.E.U16 R57, desc[UR22][R40.64] ;  /* 0x000000162839d981 */ /* 0x000ee8000c1e1500 */
[----:B--2---:R-:W-:Y:S04]  /*2690*/  STL [R1+0x44], R38 ;  /* 0x0000442601007387 */ /* 0x004fe80000100800 */
[----:B----4-:R0:W-:Y:S04]  /*26a0*/  STL [R1+0x48], R39 ;  /* 0x0000482701007387 */ /* 0x0101e80000100800 */
[----:B------:R-:W-:Y:S04]  /*26b0*/  STL [R1+0x4c], R54 ;  /* 0x00004c3601007387 */ /* 0x000fe80000100800 */
[----:B------:R1:W-:Y:S01]  /*26c0*/  STL [R1+0x50], R55 ;  /* 0x0000503701007387 */ /* 0x0003e20000100800 */
[----:B0-----:R-:W-:-:S05]  /*26d0*/  IMAD.WIDE R38, R92, 0x2, R32 ;  /* 0x000000025c267825 */ /* 0x001fca00078e0220 */
[----:B------:R-:W2:Y:S01]  /*26e0*/  @!P5 LDG.E.U16 R56, desc[UR22][R38.64] ;  /* 0x000000162638d981 */ /* 0x000ea2000c1e1500 */
[----:B-1----:R-:W-:-:S05]  /*26f0*/  IMAD.WIDE R54, R92, 0x2, R30 ;  /* 0x000000025c367825 */ /* 0x002fca00078e021e */
[----:B------:R0:W4:Y:S01]  /*2700*/  @!P5 LDG.E.U16 R51, desc[UR22][R54.64] ;  /* 0x000000163633d981 */ /* 0x000122000c1e1500 */
[----:B------:R-:W-:-:S05]  /*2710*/  VIADD R4, R84, 0xfffffff4 ;  /* 0xfffffff454047836 */ /* 0x000fca0000000000 */
[----:B------:R-:W-:Y:S01]  /*2720*/  ISETP.GE.U32.AND P0, PT, R4, 0x7fffffd5, PT ;  /* 0x7fffffd50400780c */ /* 0x000fe20003f06070 */
[----:B------:R-:W-:Y:S01]  /*2730*/  VIADD R4, R84, 0xfffffffb ;  /* 0xfffffffb54047836 */ /* 0x000fe20000000000 */
[----:B------:R1:W-:Y:S04]  /*2740*/  STL.64 [R1+0x318], R40 ;  /* 0x0003182801007387 */ /* 0x0003e80000100a00 */
[----:B------:R0:W-:Y:S01]  /*2750*/  STL.64 [R1+0x310], R38 ;  /* 0x0003102601007387 */ /* 0x0001e20000100a00 */
[----:B------:R-:W-:Y:S01]  /*2760*/  ISETP.GE.U32.AND P5, PT, R4, 0x7fffffdc, PT ;  /* 0x7fffffdc0400780c */ /* 0x000fe20003fa6070 */
[----:B------:R-:W-:Y:S01]  /*2770*/  IMAD.SHL.U32 R4, R92, 0x2, RZ ;  /* 0x000000025c047824 */ /* 0x000fe200078e00ff */
[----:B------:R-:W-:Y:S01]  /*2780*/  PRMT R58, RZ, 0x7610, R58 ;  /* 0x00007610ff3a7816 */ /* 0x000fe2000000003a */
[----:B-1----:R-:W4:Y:S04]  /*2790*/  LDL.LU.64 R40, [R1+0x6d8] ;  /* 0x0006d80001287983 */ /* 0x002f280000300a00 */
[----:B------:R1:W-:Y:S04]  /*27a0*/  STL.64 [R1+0x308], R54 ;  /* 0x0003083601007387 */ /* 0x0003e80000100a00 */
[----:B0-----:R-:W4:Y:S01]  /*27b0*/  LDL.LU.64 R38, [R1+0x6d0] ;  /* 0x0006d00001267983 */ /* 0x001f220000300a00 */
[----:B------:R-:W-:-:S03]  /*27c0*/  PRMT R59, RZ, 0x7610, R59 ;  /* 0x00007610ff3b7816 */ /* 0x000fc6000000003b */
[----:B------:R0:W-:Y:S01]  /*27d0*/  STL.64 [R1+0x300], R52 ;  /* 0x0003003401007387 */ /* 0x0001e20000100a00 */
[----:B------:R-:W-:Y:S01]  /*27e0*/  PRMT R24, RZ, 0x7610, R24 ;  /* 0x00007610ff187816 */ /* 0x000fe20000000018 */
[----:B-1----:R-:W-:Y:S01]  /*27f0*/  IMAD.WIDE R54, R4, 0x2, R32 ;  /* 0x0000000204367825 */ /* 0x002fe200078e0220 */
[----:B------:R-:W-:-:S04]  /*2800*/  PRMT R25, RZ, 0x7610, R25 ;  /* 0x00007610ff197816 */ /* 0x000fc80000000019 */
[----:B------:R-:W4:Y:S01]  /*2810*/  @!P6 LDG.E.U16 R58, desc[UR22][R54.64] ;  /* 0x00000016363ae981 */ /* 0x000f22000c1e1500 */
[----:B0-----:R-:W-:-:S05]  /*2820*/  IMAD.WIDE R52, R4, 0x2, R34 ;  /* 0x0000000204347825 */ /* 0x001fca00078e0222 */
[----:B------:R-:W4:Y:S04]  /*2830*/  @!P6 LDG.E.U16 R59, desc[UR22][R52.64] ;  /* 0x00000016343be981 */ /* 0x000f28000c1e1500 */
[----:B--2---:R-:W-:Y:S04]  /*2840*/  STL [R1+0x70], R56 ;  /* 0x0000703801007387 */ /* 0x004fe80000100800 */
[----:B---3--:R0:W-:Y:S04]  /*2850*/  STL [R1+0x74], R57 ;  /* 0x0000743901007387 */ /* 0x0081e80000100800 */
[----:B------:R-:W-:Y:S04]  /*2860*/  STL [R1+0x68], R50 ;  /* 0x0000683201007387 */ /* 0x000fe80000100800 */
[----:B----4-:R1:W-:Y:S01]  /*2870*/  STL [R1+0x6c], R51 ;  /* 0x00006c3301007387 */ /* 0x0103e20000100800 */
[----:B0-----:R-:W-:-:S05]  /*2880*/  IMAD.WIDE R56, R4, 0x2, R30 ;  /* 0x0000000204387825 */ /* 0x001fca00078e021e */
[----:B------:R0:W2:Y:S01]  /*2890*/  @!P6 LDG.E.U16 R25, desc[UR22][R56.64] ;  /* 0x000000163819e981 */ /* 0x0000a2000c1e1500 */
[----:B-1----:R-:W-:-:S05]  /*28a0*/  IMAD.WIDE R50, R4, 0x2, R28 ;  /* 0x0000000204327825 */ /* 0x002fca00078e021c */
[----:B------:R1:W3:Y:S01]  /*28b0*/  @!P6 LDG.E.U16 R24, desc[UR22][R50.64] ;  /* 0x000000163218e981 */ /* 0x0002e2000c1e1500 */
[----:B------:R-:W-:-:S03]  /*28c0*/  SHF.R.U32.HI R4, RZ, 0xd, R36 ;  /* 0x0000000dff047819 */ /* 0x000fc60000011624 */
[----:B------:R4:W-:Y:S01]  /*28d0*/  STL.64 [R1+0x2f8], R52 ;  /* 0x0002f83401007387 */ /* 0x0009e20000100a00 */
[----:B------:R-:W-:-:S03]  /*28e0*/  LOP3.LUT P6, RZ, R4, 0x1, RZ, 0xc0, !PT ;  /* 0x0000000104ff7812 */ /* 0x000fc600078cc0ff */
[----:B------:R0:W-:Y:S01]  /*28f0*/  STL.64 [R1+0x2f0], R54 ;  /* 0x0002f03601007387 */ /* 0x0001e20000100a00 */
[----:B------:R-:W-:Y:S01]  /*2900*/  IMAD R4, R92, 0xa, RZ ;  /* 0x0000000a5c047824 */ /* 0x000fe200078e02ff */
[----:B------:R-:W-:Y:S02]  /*2910*/  PRMT R60, RZ, 0x7610, R60 ;  /* 0x00007610ff3c7816 */ /* 0x000fe4000000003c */
[----:B----4-:R-:W4:Y:S04]  /*2920*/  LDL.LU.64 R52, [R1+0x6c8] ;  /* 0x0006c80001347983 */ /* 0x010f280000300a00 */
[----:B------:R1:W-:Y:S04]  /*2930*/  STL.64 [R1+0x2e8], R56 ;  /* 0x0002e83801007387 */ /* 0x0003e80000100a00 */
[----:B0-----:R-:W4:Y:S01]  /*2940*/  LDL.LU.64 R54, [R1+0x6c0] ;  /* 0x0006c00001367983 */ /* 0x001f220000300a00 */
[----:B------:R-:W-:-:S03]  /*2950*/  PRMT R61, RZ, 0x7610, R61 ;  /* 0x00007610ff3d7816 */ /* 0x000fc6000000003d */
[----:B------:R0:W-:Y:S01]  /*2960*/  STL.64 [R1+0x2e0], R50 ;  /* 0x0002e03201007387 */ /* 0x0001e20000100a00 */
[----:B------:R-:W-:-:S03]  /*2970*/  PRMT R22, RZ, 0x7610, R22 ;  /* 0x00007610ff167816 */ /* 0x000fc60000000016 */
[----:B------:R-:W-:Y:S01]  /*2980*/  STL [R1+0x60], R58 ;  /* 0x0000603a01007387 */ /* 0x000fe20000100800 */
[----:B-1----:R-:W-:-:S03]  /*2990*/  IMAD.WIDE R56, R4, 0x2, R32 ;  /* 0x0000000204387825 */ /* 0x002fc600078e0220 */
[----:B------:R1:W-:Y:S01]  /*29a0*/  STL [R1+0x64], R59 ;  /* 0x0000643b01007387 */ /* 0x0003e20000100800 */
[----:B------:R-:W-:Y:S01]  /*29b0*/  PRMT R23, RZ, 0x7610, R23 ;  /* 0x00007610ff177816 */ /* 0x000fe20000000017 */
[C---:B0-----:R-:W-:Y:S02]  /*29c0*/  IMAD.WIDE R50, R4.reuse, 0x2, R34 ;  /* 0x0000000204327825 */ /* 0x041fe400078e0222 */
[----:B------:R-:W4:Y:S04]  /*29d0*/  @!P3 LDG.E.U16 R60, desc[UR22][R56.64] ;  /* 0x00000016383cb981 */ /* 0x000f28000c1e1500 */
[----:B------:R-:W4:Y:S01]  /*29e0*/  @!P3 LDG.E.U16 R61, desc[UR22][R50.64] ;  /* 0x00000016323db981 */ /* 0x000f22000c1e1500 */
[----:B-1----:R-:W-:-:S05]  /*29f0*/  IMAD.WIDE R58, R4, 0x2, R30 ;  /* 0x00000002043a7825 */ /* 0x002fca00078e021e */
[----:B------:R0:W4:Y:S04]  /*2a00*/  @!P3 LDG.E.U16 R23, desc[UR22][R58.64] ;  /* 0x000000163a17b981 */ /* 0x000128000c1e1500 */
[----:B---3--:R-:W-:Y:S04]  /*2a10*/  STL [R1+0x58], R24 ;  /* 0x0000581801007387 */ /* 0x008fe80000100800 */
[----:B--2---:R1:W-:Y:S02]  /*2a20*/  STL [R1+0x5c], R25 ;  /* 0x00005c1901007387 */ /* 0x0043e40000100800 */
[----:B-1----:R-:W-:-:S05]  /*2a30*/  IMAD.WIDE R24, R4, 0x2, R28 ;  /* 0x0000000204187825 */ /* 0x002fca00078e021c */
[----:B------:R1:W2:Y:S01]  /*2a40*/  @!P3 LDG.E.U16 R22, desc[UR22][R24.64] ;  /* 0x000000161816b981 */ /* 0x0002a2000c1e1500 */
[----:B------:R-:W-:-:S03]  /*2a50*/  SHF.R.U32.HI R4, RZ, 0x5, R36 ;  /* 0x00000005ff047819 */ /* 0x000fc60000011624 */
[----:B------:R3:W-:Y:S04]  /*2a60*/  STL.64 [R1+0x238], R50 ;  /* 0x0002383201007387 */ /* 0x0007e80000100a00 */
[----:B------:R0:W-:Y:S01]  /*2a70*/  STL.64 [R1+0x230], R56 ;  /* 0x0002303801007387 */ /* 0x0001e20000100a00 */
[----:B------:R-:W-:Y:S01]  /*2a80*/  LOP3.LUT P3, RZ, R4, 0x1, RZ, 0xc0, !PT ;  /* 0x0000000104ff7812 */ /* 0x000fe2000786c0ff */
[----:B------:R-:W-:Y:S02]  /*2a90*/  IMAD R4, R92, 0x12, RZ ;  /* 0x000000125c047824 */ /* 0x000fe400078e02ff */
[----:B---3--:R-:W3:Y:S04]  /*2aa0*/  LDL.LU.64 R50, [R1+0x6b8] ;  /* 0x0006b80001327983 */ /* 0x008ee80000300a00 */
[----:B------:R1:W-:Y:S04]  /*2ab0*/  STL.64 [R1+0x228], R58 ;  /* 0x0002283a01007387 */ /* 0x0003e80000100a00 */
[----:B0-----:R-:W3:Y:S04]  /*2ac0*/  LDL.LU.64 R56, [R1+0x6b0] ;  /* 0x0006b00001387983 */ /* 0x001ee80000300a00 */
[----:B------:R-:W-:Y:S01]  /*2ad0*/  STL.64 [R1+0x220], R24 ;  /* 0x0002201801007387 */ /* 0x000fe20000100a00 */
[----:B------:R-:W-:-:S03]  /*2ae0*/  PRMT R20, RZ, 0x7610, R20 ;  /* 0x00007610ff147816 */ /* 0x000fc60000000014 */
[----:B----4-:R-:W-:Y:S04]  /*2af0*/  STL [R1+0x160], R60 ;  /* 0x0001603c01007387 */ /* 0x010fe80000100800 */
[----:B------:R0:W-:Y:S01]  /*2b00*/  STL [R1+0x164], R61 ;  /* 0x0001643d01007387 */ /* 0x0001e20000100800 */
[----:B------:R-:W-:Y:S01]  /*2b10*/  PRMT R26, RZ, 0x7610, R26 ;  /* 0x00007610ff1a7816 */ /* 0x000fe2000000001a */
[C---:B-1----:R-:W-:Y:S01]  /*2b20*/  IMAD.WIDE R58, R4.reuse, 0x2, R32 ;  /* 0x00000002043a7825 */ /* 0x042fe200078e0220 */
[----:B------:R-:W-:Y:S02]  /*2b30*/  PRMT R27, RZ, 0x7610, R27 ;  /* 0x00007610ff1b7816 */ /* 0x000fe4000000001b */
[----:B------:R-:W-:Y:S02]  /*2b40*/  PRMT R21, RZ, 0x7610, R21 ;  /* 0x00007610ff157816 */ /* 0x000fe40000000015 */
[----:B------:R-:W4:Y:S01]  /*2b50*/  @P6 LDG.E.U16 R26, desc[UR22][R58.64] ;  /* 0x000000163a1a6981 */ /* 0x000f22000c1e1500 */
[----:B0-----:R-:W-:-:S04]  /*2b60*/  IMAD.WIDE R60, R4, 0x2, R34 ;  /* 0x00000002043c7825 */ /* 0x001fc800078e0222 */
[C---:B------:R-:W-:Y:S01]  /*2b70*/  IMAD.WIDE R24, R4.reuse, 0x2, R30 ;  /* 0x0000000204187825 */ /* 0x040fe200078e021e */
[----:B------:R-:W3:Y:S04]  /*2b80*/  @P6 LDG.E.U16 R27, desc[UR22][R60.64] ;  /* 0x000000163c1b6981 */ /* 0x000ee8000c1e1500 */
[----:B------:R0:W3:Y:S04]  /*2b90*/  @P6 LDG.E.U16 R21, desc[UR22][R24.64] ;  /* 0x0000001618156981 */ /* 0x0000e8000c1e1500 */
[----:B--2---:R-:W-:Y:S04]  /*2ba0*/  STL [R1+0x158], R22 ;  /* 0x0001581601007387 */ /* 0x004fe80000100800 */
[----:B------:R1:W-:Y:S02]  /*2bb0*/  STL [R1+0x15c], R23 ;  /* 0x00015c1701007387 */ /* 0x0003e40000100800 */
[----:B-1----:R-:W-:-:S05]  /*2bc0*/  IMAD.WIDE R22, R4, 0x2, R28 ;  /* 0x0000000204167825 */ /* 0x002fca00078e021c */
[----:B------:R-:W2:Y:S04]  /*2bd0*/  @P6 LDG.E.U16 R20, desc[UR22][R22.64] ;  /* 0x0000001616146981 */ /* 0x000ea8000c1e1500 */
[----:B------:R-:W-:Y:S04]  /*2be0*/  STL.64 [R1+0xf8], R60 ;  /* 0x0000f83c01007387 */ /* 0x000fe80000100a00 */
[----:B------:R-:W-:Y:S04]  /*2bf0*/  STL.64 [R1+0xf0], R58 ;  /* 0x0000f03a01007387 */ /* 0x000fe80000100a00 */
[----:B------:R-:W-:Y:S04]  /*2c00*/  STL.64 [R1+0xe8], R24 ;  /* 0x0000e81801007387 */ /* 0x000fe80000100a00 */
[----:B------:R-:W-:Y:S01]  /*2c10*/  STL.64 [R1+0xe0], R22 ;  /* 0x0000e01601007387 */ /* 0x000fe20000100a00 */
[----:B------:R-:W-:-:S02]  /*2c20*/  PRMT R49, RZ, 0x7610, R49 ;  /* 0x00007610ff317816 */ /* 0x000fc40000000031 */
[----:B------:R-:W-:Y:S02]  /*2c30*/  PRMT R48, RZ, 0x7610, R48 ;  /* 0x00007610ff307816 */ /* 0x000fe40000000030 */
[----:B------:R-:W-:Y:S02]  /*2c40*/  PRMT R46, RZ, 0x7610, R46 ;  /* 0x00007610ff2e7816 */ /* 0x000fe4000000002e */
[----:B------:R-:W-:Y:S01]  /*2c50*/  PRMT R47, RZ, 0x7610, R47 ;  /* 0x00007610ff2f7816 */ /* 0x000fe2000000002f */
[----:B--2---:R1:W-:Y:S04]  /*2c60*/  STL [R1+0x148], R20 ;  /* 0x0001481401007387 */ /* 0x0043e80000100800 */
[----:B----4-:R-:W-:Y:S01]  /*2c70*/  STL [R1+0x150], R26 ;  /* 0x0001501a01007387 */ /* 0x010fe20000100800 */
[----:B-1----:R-:W-:-:S03]  /*2c80*/  IMAD R20, R92, 0x1a, RZ ;  /* 0x0000001a5c147824 */ /* 0x002fc600078e02ff */
[----:B---3--:R1:W-:Y:S01]  /*2c90*/  STL [R1+0x154], R27 ;  /* 0x0001541b01007387 */ /* 0x0083e20000100800 */
[----:B0-----:R-:W-:-:S03]  /*2ca0*/  IMAD.WIDE R24, R20, 0x2, R32 ;  /* 0x0000000214187825 */ /* 0x001fc600078e0220 */
[----:B------:R0:W-:Y:S01]  /*2cb0*/  STL [R1+0x14c], R21 ;  /* 0x00014c1501007387 */ /* 0x0001e20000100800 */
[----:B------:R-:W-:-:S03]  /*2cc0*/  IMAD.WIDE R22, R20, 0x2, R30 ;  /* 0x0000000214167825 */ /* 0x000fc600078e021e */
[----:B------:R-:W2:Y:S01]  /*2cd0*/  @P3 LDG.E.U16 R48, desc[UR22][R24.64] ;  /* 0x0000001618303981 */ /* 0x000ea2000c1e1500 */
[----:B-1----:R-:W-:-:S03]  /*2ce0*/  IMAD.WIDE R26, R20, 0x2, R34 ;  /* 0x00000002141a7825 */ /* 0x002fc600078e0222 */
[----:B------:R-:W3:Y:S01]  /*2cf0*/  @P3 LDG.E.U16 R47, desc[UR22][R22.64] ;  /* 0x00000016162f3981 */ /* 0x000ee2000c1e1500 */
[----:B0-----:R-:W-:-:S03]  /*2d00*/  IMAD.WIDE R20, R20, 0x2, R28 ;  /* 0x0000000214147825 */ /* 0x001fc600078e021c */
[----:B------:R-:W4:Y:S04]  /*2d10*/  @P3 LDG.E.U16 R49, desc[UR22][R26.64] ;  /* 0x000000161a313981 */ /* 0x000f28000c1e1500 */
[----:B------:R-:W2:Y:S04]  /*2d20*/  @P3 LDG.E.U16 R46, desc[UR22][R20.64] ;  /* 0x00000016142e3981 */ /* 0x000ea8000c1e1500 */
[----:B------:R-:W-:Y:S04]  /*2d30*/  STL [R1+0x560], R26 ;  /* 0x0005601a01007387 */ /* 0x000fe80000100800 */
        /* <DEDUP_REMOVED lines=13> */
[----:B------:R-:W-:Y:S01]  /*2e10*/  STL [R1+0x58c], R22 ;  /* 0x00058c1601007387 */ /* 0x000fe20000100800 */
[----:B------:R-:W-:-:S03]  /*2e20*/  VIADD R4, R84, 0xfffffff3 ;  /* 0xfffffff354047836 */ /* 0x000fc60000000000 */
[----:B------:R-:W-:Y:S04]  /*2e30*/  STL [R1+0x5a8], R22 ;  /* 0x0005a81601007387 */ /* 0x000fe80000100800 */
[----:B------:R-:W-:Y:S04]  /*2e40*/  STL [R1+0x5c4], R22 ;  /* 0x0005c41601007387 */ /* 0x000fe80000100800 */
[----:B------:R-:W-:Y:S04]  /*2e50*/  STL [R1+0x628], R22 ;  /* 0x0006281601007387 */ /* 0x000fe80000100800 */
[----:B------:R-:W-:Y:S04]  /*2e60*/  STL [R1+0x56c], R23 ;  /* 0x00056c1701007387 */ /* 0x000fe80000100800 */
[----:B------:R-:W-:Y:S01]  /*2e70*/  STL [R1+0x590], R23 ;  /* 0x0005901701007387 */ /* 0x000fe20000100800 */
[----:B------:R-:W-:-:S03]  /*2e80*/  ISETP.GE.U32.AND P6, PT, R4, 0x7fffffd4, PT ;  /* 0x7fffffd40400780c */ /* 0x000fc60003fc6070 */
        /* <DEDUP_REMOVED lines=9> */
[----:B------:R-:W-:-:S03]  /*2f20*/  IMAD R4, R92, 0x3, RZ ;  /* 0x000000035c047824 */ /* 0x000fc600078e02ff */
[----:B------:R-:W-:Y:S01]  /*2f30*/  STL [R1+0x630], R20 ;  /* 0x0006301401007387 */ /* 0x000fe20000100800 */
[----:B------:R-:W-:Y:S01]  /*2f40*/  PRMT R62, RZ, 0x7610, R62 ;  /* 0x00007610ff3e7816 */ /* 0x000fe2000000003e */
[C---:B------:R-:W-:Y:S01]  /*2f50*/  IMAD.WIDE R58, R4.reuse, 0x2, R32 ;  /* 0x00000002043a7825 */ /* 0x040fe200078e0220 */
[----:B------:R-:W-:Y:S02]  /*2f60*/  PRMT R63, RZ, 0x7610, R63 ;  /* 0x00007610ff3f7816 */ /* 0x000fe4000000003f */
[----:B------:R-:W-:Y:S01]  /*2f70*/  PRMT R16, RZ, 0x7610, R16 ;  /* 0x00007610ff107816 */ /* 0x000fe20000000010 */
[C---:B------:R-:W-:Y:S01]  /*2f80*/  IMAD.WIDE R60, R4.reuse, 0x2, R30 ;  /* 0x00000002043c7825 */ /* 0x040fe200078e021e */
[----:B------:R-:W-:Y:S01]  /*2f90*/  PRMT R17, RZ, 0x7610, R17 ;  /* 0x00007610ff117816 */ /* 0x000fe20000000011 */
[----:B------:R-:W3:Y:S05]  /*2fa0*/  @!P4 LDG.E.U16 R62, desc[UR22][R58.64] ;  /* 0x000000163a3ec981 */ /* 0x000eea000c1e1500 */
[----:B------:R0:W3:Y:S04]  /*2fb0*/  @!P4 LDG.E.U16 R17, desc[UR22][R60.64] ;  /* 0x000000163c11c981 */ /* 0x0000e8000c1e1500 */
[----:B----4-:R-:W-:Y:S04]  /*2fc0*/  STL [R1+0x144], R49 ;  /* 0x0001443101007387 */ /* 0x010fe80000100800 */
[----:B------:R-:W-:Y:S04]  /*2fd0*/  STL [R1+0x574], R21 ;  /* 0x0005741501007387 */ /* 0x000fe80000100800 */
[----:B------:R-:W-:Y:S04]  /*2fe0*/  STL [R1+0x5b4], R21 ;  /* 0x0005b41501007387 */ /* 0x000fe80000100800 */
[----:B------:R-:W-:Y:S04]  /*2ff0*/  STL [R1+0x5d0], R21 ;  /* 0x0005d01501007387 */ /* 0x000fe80000100800 */
[----:B------:R-:W-:Y:S04]  /*3000*/  STL [R1+0x634], R21 ;  /* 0x0006341501007387 */ /* 0x000fe80000100800 */
[----:B--2---:R1:W-:Y:S04]  /*3010*/  STL [R1+0x140], R48 ;  /* 0x0001403001007387 */ /* 0x0043e80000100800 */
[----:B------:R-:W-:Y:S04]  /*3020*/  STL [R1+0x78], R46 ;  /* 0x0000782e01007387 */ /* 0x000fe80000100800 */
[----:B---3--:R2:W-:Y:S01]  /*3030*/  STL [R1+0x7c], R47 ;  /* 0x00007c2f01007387 */ /* 0x0085e20000100800 */
[----:B-1----:R-:W-:-:S05]  /*3040*/  IMAD.WIDE R48, R4, 0x2, R34 ;  /* 0x0000000204307825 */ /* 0x002fca00078e0222 */
[----:B------:R-:W3:Y:S01]  /*3050*/  @!P4 LDG.E.U16 R63, desc[UR22][R48.64] ;  /* 0x00000016303fc981 */ /* 0x000ee2000c1e1500 */
[----:B--2---:R-:W-:-:S05]  /*3060*/  IMAD.WIDE R46, R4, 0x2, R28 ;  /* 0x00000002042e7825 */ /* 0x004fca00078e021c */
[----:B------:R1:W2:Y:S01]  /*3070*/  @!P4 LDG.E.U16 R16, desc[UR22][R46.64] ;  /* 0x000000162e10c981 */ /* 0x0002a2000c1e1500 */
        /* <DEDUP_REMOVED lines=17> */
[----:B------:R-:W-:Y:S04]  /*3190*/  STL [R1+0x370], R62 ;  /* 0x0003703e01007387 */ /* 0x000fe80000100800 */
[----:B---3--:R0:W-:Y:S04]  /*31a0*/  STL [R1+0x374], R63 ;  /* 0x0003743f01007387 */ /* 0x0081e80000100800 */
[----:B--2---:R-:W-:Y:S01]  /*31b0*/  STL [R1+0x368], R16 ;  /* 0x0003681001007387 */ /* 0x004fe20000100800 */
[----:B0-----:R-:W-:-:S03]  /*31c0*/  IMAD.WIDE R62, R4, 0x2, R30 ;  /* 0x00000002043e7825 */ /* 0x001fc600078e021e */
[----:B------:R0:W-:Y:S04]  /*31d0*/  STL [R1+0x36c], R17 ;  /* 0x00036c1101007387 */ /* 0x0001e80000100800 */
[----:B------:R1:W2:Y:S01]  /*31e0*/  @!P0 LDG.E.U16 R15, desc[UR22][R62.64] ;  /* 0x000000163e0f8981 */ /* 0x0002a2000c1e1500 */
[----:B0-----:R-:W-:-:S05]  /*31f0*/  IMAD.WIDE R16, R4, 0x2, R28 ;  /* 0x0000000204107825 */ /* 0x001fca00078e021c */
[----:B------:R0:W3:Y:S01]  /*3200*/  @!P0 LDG.E.U16 R14, desc[UR22][R16.64] ;  /* 0x00000016100e8981 */ /* 0x0000e2000c1e1500 */
[----:B------:R-:W-:-:S03]  /*3210*/  SHF.R.U32.HI R4, RZ, 0x4, R36 ;  /* 0x00000004ff047819 */ /* 0x000fc60000011624 */
[----:B------:R0:W-:Y:S04]  /*3220*/  STL.64 [R1+0x218], R46 ;  /* 0x0002182e01007387 */ /* 0x0001e80000100a00 */
[----:B------:R1:W-:Y:S01]  /*3230*/  STL.64 [R1+0x210], R60 ;  /* 0x0002103c01007387 */ /* 0x0003e20000100a00 */
[----:B------:R-:W-:Y:S01]  /*3240*/  LOP3.LUT P0, RZ, R4, 0x1, RZ, 0xc0, !PT ;  /* 0x0000000104ff7812 */ /* 0x000fe2000780c0ff */
[----:B------:R-:W-:Y:S02]  /*3250*/  IMAD R4, R92, 0x13, RZ ;  /* 0x000000135c047824 */ /* 0x000fe400078e02ff */
[----:B0-----:R-:W2:Y:S04]  /*3260*/  LDL.LU.64 R46, [R1+0x698] ;  /* 0x00069800012e7983 */ /* 0x001ea80000300a00 */
[----:B------:R0:W-:Y:S04]  /*3270*/  STL.64 [R1+0x208], R62 ;  /* 0x0002083e01007387 */ /* 0x0001e80000100a00 */
[----:B-1----:R-:W2:Y:S04]  /*3280*/  LDL.LU.64 R60, [R1+0x690] ;  /* 0x00069000013c7983 */ /* 0x002ea80000300a00 */
[----:B------:R1:W-:Y:S01]  /*3290*/  STL.64 [R1+0x200], R16 ;  /* 0x0002001001007387 */ /* 0x0003e20000100a00 */
[----:B------:R-:W-:-:S03]  /*32a0*/  PRMT R12, RZ, 0x7610, R12 ;  /* 0x00007610ff0c7816 */ /* 0x000fc6000000000c */
[----:B----4-:R-:W-:Y:S04]  /*32b0*/  STL [R1+0x360], R66 ;  /* 0x0003604201007387 */ /* 0x010fe80000100800 */
[----:B------:R4:W-:Y:S01]  /*32c0*/  STL [R1+0x364], R67 ;  /* 0x0003644301007387 */ /* 0x0009e20000100800 */
[----:B------:R-:W-:Y:S01]  /*32d0*/  PRMT R18, RZ, 0x7610, R18 ;  /* 0x00007610ff127816 */ /* 0x000fe20000000012 */
[C---:B0-----:R-:W-:Y:S01]  /*32e0*/  IMAD.WIDE R62, R4.reuse, 0x2, R34 ;  /* 0x00000002043e7825 */ /* 0x041fe200078e0222 */
[----:B------:R-:W-:Y:S02]  /*32f0*/  PRMT R19, RZ, 0x7610, R19 ;  /* 0x00007610ff137816 */ /* 0x000fe40000000013 */
[----:B------:R-:W-:Y:S01]  /*3300*/  PRMT R13, RZ, 0x7610, R13 ;  /* 0x00007610ff0d7816 */ /* 0x000fe2000000000d */
[----:B-1----:R-:W-:-:S03]  /*3310*/  IMAD.WIDE R16, R4, 0x2, R30 ;  /* 0x0000000204107825 */ /* 0x002fc600078e021e */
[----:B------:R-:W2:Y:S01]  /*3320*/  @P4 LDG.E.U16 R19, desc[UR22][R62.64] ;  /* 0x000000163e134981 */ /* 0x000ea2000c1e1500 */
[----:B----4-:R-:W-:-:S03]  /*3330*/  IMAD.WIDE R66, R4, 0x2, R32 ;  /* 0x0000000204427825 */ /* 0x010fc600078e0220 */
[----:B------:R0:W4:Y:S04]  /*3340*/  @P4 LDG.E.U16 R13, desc[UR22][R16.64] ;  /* 0x00000016100d4981 */ /* 0x000128000c1e1500 */
[----:B------:R-:W4:Y:S04]  /*3350*/  @P4 LDG.E.U16 R18, desc[UR22][R66.64] ;  /* 0x0000001642124981 */ /* 0x000f28000c1e1500 */
[----:B---3--:R-:W-:Y:S04]  /*3360*/  STL [R1+0x358], R14 ;  /* 0x0003580e01007387 */ /* 0x008fe80000100800 */
[----:B--2---:R1:W-:Y:S02]  /*3370*/  STL [R1+0x35c], R15 ;  /* 0x00035c0f01007387 */ /* 0x0043e40000100800 */
[----:B-1----:R-:W-:-:S05]  /*3380*/  IMAD.WIDE R14, R4, 0x2, R28 ;  /* 0x00000002040e7825 */ /* 0x002fca00078e021c */
[----:B------:R-:W2:Y:S04]  /*3390*/  @P4 LDG.E.U16 R12, desc[UR22][R14.64] ;  /* 0x000000160e0c4981 */ /* 0x000ea8000c1e1500 */
[----:B------:R1:W-:Y:S04]  /*33a0*/  STL.64 [R1+0xd8], R62 ;  /* 0x0000d83e01007387 */ /* 0x0003e80000100a00 */
[----:B------:R-:W-:Y:S01]  /*33b0*/  STL.64 [R1+0xd0], R66 ;  /* 0x0000d04201007387 */ /* 0x000fe20000100a00 */
[----:B------:R-:W-:-:S03]  /*33c0*/  PRMT R64, RZ, 0x7610, R64 ;  /* 0x00007610ff407816 */ /* 0x000fc60000000040 */
[----:B-1----:R-:W3:Y:S04]  /*33d0*/  LDL.LU.64 R62, [R1+0x688] ;  /* 0x00068800013e7983 */ /* 0x002ee80000300a00 */
[----:B------:R-:W-:Y:S04]  /*33e0*/  STL.64 [R1+0xc8], R16 ;  /* 0x0000c81001007387 */ /* 0x000fe80000100a00 */
[----:B------:R-:W-:Y:S01]  /*33f0*/  STL.64 [R1+0xc0], R14 ;  /* 0x0000c00e01007387 */ /* 0x000fe20000100a00 */
[----:B------:R-:W-:Y:S02]  /*3400*/  PRMT R65, RZ, 0x7610, R65 ;  /* 0x00007610ff417816 */ /* 0x000fe40000000041 */
[----:B------:R-:W-:-:S02]  /*3410*/  PRMT R8, RZ, 0x7610, R8 ;  /* 0x00007610ff087816 */ /* 0x000fc40000000008 */
[----:B------:R-:W-:Y:S01]  /*3420*/  PRMT R9, RZ, 0x7610, R9 ;  /* 0x00007610ff097816 */ /* 0x000fe20000000009 */
[----:B--2---:R1:W-:Y:S04]  /*3430*/  STL [R1+0x328], R12 ;  /* 0x0003280c01007387 */ /* 0x0043e80000100800 */
[----:B----4-:R-:W-:Y:S01]  /*3440*/  STL [R1+0x330], R18 ;  /* 0x0003301201007387 */ /* 0x010fe20000100800 */
[----:B-1----:R-:W-:-:S03]  /*3450*/  IMAD R12, R92, 0x1b, RZ ;  /* 0x0000001b5c0c7824 */ /* 0x002fc600078e02ff */
[----:B------:R1:W-:Y:S01]  /*3460*/  STL [R1+0x334], R19 ;  /* 0x0003341301007387 */ /* 0x0003e20000100800 */
[----:B0-----:R-:W-:-:S03]  /*3470*/  IMAD.WIDE R16, R12, 0x2, R32 ;  /* 0x000000020c107825 */ /* 0x001fc600078e0220 */
[----:B------:R0:W-:Y:S01]  /*3480*/  STL [R1+0x32c], R13 ;  /* 0x00032c0d01007387 */ /* 0x0001e20000100800 */
[----:B------:R-:W-:-:S03]  /*3490*/  IMAD.WIDE R14, R12, 0x2, R30 ;  /* 0x000000020c0e7825 */ /* 0x000fc600078e021e */
[----:B------:R-:W2:Y:S01]  /*34a0*/  @P0 LDG.E.U16 R64, desc[UR22][R16.64] ;  /* 0x0000001610400981 */ /* 0x000ea2000c1e1500 */
[----:B-1----:R-:W-:-:S03]  /*34b0*/  IMAD.WIDE R18, R12, 0x2, R34 ;  /* 0x000000020c127825 */ /* 0x002fc600078e0222 */
[----:B------:R1:W4:Y:S01]  /*34c0*/  @P0 LDG.E.U16 R9, desc[UR22][R14.64] ;  /* 0x000000160e090981 */ /* 0x000322000c1e1500 */
[----:B0-----:R-:W-:-:S03]  /*34d0*/  IMAD.WIDE R12, R12, 0x2, R28 ;  /* 0x000000020c0c7825 */ /* 0x001fc600078e021c */
[----:B------:R-:W3:Y:S04]  /*34e0*/  @P0 LDG.E.U16 R65, desc[UR22][R18.64] ;  /* 0x0000001612410981 */ /* 0x000ee8000c1e1500 */
[----:B------:R0:W4:Y:S01]  /*34f0*/  @P0 LDG.E.U16 R8, desc[UR22][R12.64] ;  /* 0x000000160c080981 */ /* 0x000122000c1e1500 */
[----:B------:R-:W-:-:S03]  /*3500*/  VIADD R4, R84, 0xfffffff2 ;  /* 0xfffffff254047836 */ /* 0x000fc60000000000 */
[----:B------:R-:W-:Y:S04]  /*3510*/  STL [R1+0x5d4], R18 ;  /* 0x0005d41201007387 */ /* 0x000fe80000100800 */
[----:B------:R-:W-:Y:S04]  /*3520*/  STL [R1+0x638], R18 ;  /* 0x0006381201007387 */ /* 0x000fe80000100800 */
[----:B------:R-:W-:Y:S04]  /*3530*/  STL [R1+0x57c], R19 ;  /* 0x00057c1301007387 */ /* 0x000fe80000100800 */
[----:B------:R-:W-:Y:S01]  /*3540*/  STL [R1+0x5d8], R19 ;  /* 0x0005d81301007387 */ /* 0x000fe20000100800 */
[----:B------:R-:W-:-:S03]  /*3550*/  ISETP.GE.U32.AND P4, PT, R4, 0x7fffffd3, PT ;  /* 0x7fffffd30400780c */ /* 0x000fc60003f86070 */
[----:B------:R-:W-:Y:S01]  /*3560*/  STL [R1+0x63c], R19 ;  /* 0x00063c1301007387 */ /* 0x000fe20000100800 */
[----:B------:R-:W-:-:S03]  /*3570*/  SHF.R.U32.HI R4, RZ, 0xb, R36 ;  /* 0x0000000bff047819 */ /* 0x000fc60000011624 */
[----:B------:R-:W-:Y:S04]  /*3580*/  STL [R1+0x5e0], R16 ;  /* 0x0005e01001007387 */ /* 0x000fe80000100800 */
[----:B------:R-:W-:Y:S04]  /*3590*/  STL [R1+0x640], R16 ;  /* 0x0006401001007387 */ /* 0x000fe80000100800 */
[----:B------:R-:W-:Y:S04]  /*35a0*/  STL [R1+0x5dc], R17 ;  /* 0x0005dc1101007387 */ /* 0x000fe80000100800 */
[----:B------:R-:W-:Y:S01]  /*35b0*/  STL [R1+0x644], R17 ;  /* 0x0006441101007387 */ /* 0x000fe20000100800 */
[----:B------:R-:W-:-:S03]  /*35c0*/  LOP3.LUT P0, RZ, R4, 0x1, RZ, 0xc0, !PT ;  /* 0x0000000104ff7812 */ /* 0x000fc6000780c0ff */
[----:B------:R-:W-:Y:S01]  /*35d0*/  STL [R1+0x5e8], R14 ;  /* 0x0005e80e01007387 */ /* 0x000fe20000100800 */
[----:B------:R-:W-:-:S03]  /*35e0*/  IMAD.SHL.U32 R4, R92, 0x4, RZ ;  /* 0x000000045c047824 */ /* 0x000fc600078e00ff */
[----:B------:R1:W-:Y:S04]  /*35f0*/  STL [R1+0x5e4], R15 ;  /* 0x0005e40f01007387 */ /* 0x0003e80000100800 */
[----:B------:R0:W-:Y:S04]  /*3600*/  STL [R1+0x5f0], R12 ;  /* 0x0005f00c01007387 */ /* 0x0001e80000100800 */
[----:B------:R0:W-:Y:S01]  /*3610*/  STL [R1+0x5ec], R13 ;  /* 0x0005ec0d01007387 */ /* 0x0001e20000100800 */
[----:B------:R-:W-:Y:S01]  /*3620*/  PRMT R27, RZ, 0x7610, R27 ;  /* 0x00007610ff1b7816 */ /* 0x000fe2000000001b */
[----:B------:R-:W-:Y:S01]  /*3630*/  IMAD.WIDE R66, R4, 0x2, R34 ;  /* 0x0000000204427825 */ /* 0x000fe200078e0222 */
[----:B------:R-:W-:-:S02]  /*3640*/  PRMT R11, RZ, 0x7610, R11 ;  /* 0x00007610ff0b7816 */ /* 0x000fc4000000000b */
[----:B------:R-:W-:Y:S01]  /*3650*/  PRMT R10, RZ, 0x7610, R10 ;  /* 0x00007610ff0a7816 */ /* 0x000fe2000000000a */
[----:B-1----:R-:W-:Y:S01]  /*3660*/  IMAD.WIDE R14, R4, 0x2, R30 ;  /* 0x00000002040e7825 */ /* 0x002fe200078e021e */
[----:B------:R-:W-:Y:S01]  /*3670*/  PRMT R5, RZ, 0x7610, R5 ;  /* 0x00007610ff057816 */ /* 0x000fe20000000005 */
[----:B------:R-:W4:Y:S04]  /*3680*/  @!P5 LDG.E.U16 R27, desc[UR22][R66.64] ;  /* 0x00000016421bd981 */ /* 0x000f28000c1e1500 */
[----:B------:R-:W4:Y:S01]  /*3690*/  @!P5 LDG.E.U16 R10, desc[UR22][R14.64] ;  /* 0x000000160e0ad981 */ /* 0x000f22000c1e1500 */
[----:B------:R-:W-:Y:S02]  /*36a0*/  PRMT R68, RZ, 0x7610, R68 ;  /* 0x00007610ff447816 */ /* 0x000fe40000000044 */
[----:B0-----:R-:W-:-:S02]  /*36b0*/  PRMT R12, RZ, 0x7610, R12 ;  /* 0x00007610ff0c7816 */ /* 0x001fc4000000000c */
[----:B------:R-:W-:Y:S01]  /*36c0*/  PRMT R13, RZ, 0x7610, R13 ;  /* 0x00007610ff0d7816 */ /* 0x000fe2000000000d */
[----:B--2---:R-:W-:Y:S04]  /*36d0*/  STL [R1+0x350], R64 ;  /* 0x0003504001007387 */ /* 0x004fe80000100800 */
[----:B---3--:R0:W-:Y:S04]  /*36e0*/  STL [R1+0x354], R65 ;  /* 0x0003544101007387 */ /* 0x0081e80000100800 */
[----:B----4-:R-:W-:Y:S04]  /*36f0*/  STL [R1+0x348], R8 ;  /* 0x0003480801007387 */ /* 0x010fe80000100800 */
[----:B------:R1:W-:Y:S01]  /*3700*/  STL [R1+0x34c], R9 ;  /* 0x00034c0901007387 */ /* 0x0003e20000100800 */
[----:B0-----:R-:W-:-:S05]  /*3710*/  IMAD.WIDE R64, R4, 0x2, R32 ;  /* 0x0000000204407825 */ /* 0x001fca00078e0220 */
[----:B------:R0:W2:Y:S01]  /*3720*/  @!P5 LDG.E.U16 R11, desc[UR22][R64.64] ;  /* 0x00000016400bd981 */ /* 0x0000a2000c1e1500 */
[----:B-1----:R-:W-:Y:S01]  /*3730*/  IMAD.WIDE R8, R4, 0x2, R28 ;  /* 0x0000000204087825 */ /* 0x002fe200078e021c */
[----:B------:R-:W-:-:S04]  /*3740*/  SHF.R.U32.HI R4, RZ, 0x3, R36 ;  /* 0x00000003ff047819 */ /* 0x000fc80000011624 */
[----:B------:R-:W3:Y:S01]  /*3750*/  @!P5 LDG.E.U16 R5, desc[UR22][R8.64] ;  /* 0x000000160805d981 */ /* 0x000ee2000c1e1500 */
[----:B------:R-:W-:Y:S01]  /*3760*/  LOP3.LUT P5, RZ, R4, 0x1, RZ, 0xc0, !PT ;  /* 0x0000000104ff7812 */ /* 0x000fe200078ac0ff */
[----:B------:R-:W-:Y:S02]  /*3770*/  IMAD R4, R92, 0xc, RZ ;  /* 0x0000000c5c047824 */ /* 0x000fe400078e02ff */
[----:B------:R-:W-:Y:S04]  /*3780*/  STL.64 [R1+0x2b8], R66 ;  /* 0x0002b84201007387 */ /* 0x000fe80000100a00 */
[----:B------:R0:W-:Y:S04]  /*3790*/  STL.64 [R1+0x2b0], R64 ;  /* 0x0002b04001007387 */ /* 0x0001e80000100a00 */
[----:B------:R1:W-:Y:S01]  /*37a0*/  STL.64 [R1+0x2a8], R14 ;  /* 0x0002a80e01007387 */ /* 0x0003e20000100a00 */
[----:B0-----:R-:W-:-:S04]  /*37b0*/  IMAD.WIDE R64, R4, 0x2, R34 ;  /* 0x0000000204407825 */ /* 0x001fc800078e0222 */
[C---:B-1----:R-:W-:Y:S01]  /*37c0*/  IMAD.WIDE R14, R4.reuse, 0x2, R30 ;  /* 0x00000002040e7825 */ /* 0x042fe200078e021e */
[----:B------:R-:W4:Y:S03]  /*37d0*/  @!P6 LDG.E.U16 R68, desc[UR22][R64.64] ;  /* 0x000000164044e981 */ /* 0x000f26000c1e1500 */
[----:B------:R-:W-:Y:S01]  /*37e0*/  IMAD.WIDE R66, R4, 0x2, R32 ;  /* 0x0000000204427825 */ /* 0x000fe200078e0220 */
[----:B------:R-:W4:Y:S04]  /*37f0*/  @!P6 LDG.E.U16 R12, desc[UR22][R14.64] ;  /* 0x000000160e0ce981 */ /* 0x000f28000c1e1500 */
[----:B------:R0:W4:Y:S04]  /*3800*/  @!P6 LDG.E.U16 R13, desc[UR22][R66.64] ;  /* 0x00000016420de981 */ /* 0x000128000c1e1500 */
[----:B------:R-:W-:Y:S01]  /*3810*/  STL.64 [R1+0x2a0], R8 ;  /* 0x0002a00801007387 */ /* 0x000fe20000100a00 */
[----:B------:R-:W-:-:S02]  /*3820*/  PRMT R6, RZ, 0x7610, R6 ;  /* 0x00007610ff067816 */ /* 0x000fc40000000006 */
[----:B------:R-:W-:Y:S02]  /*3830*/  PRMT R7, RZ, 0x7610, R7 ;  /* 0x00007610ff077816 */ /* 0x000fe40000000007 */
[----:B------:R-:W-:Y:S02]  /*3840*/  PRMT R37, RZ, 0x7610, R37 ;  /* 0x00007610ff257816 */ /* 0x000fe40000000025 */
[----:B------:R-:W-:Y:S02]  /*3850*/  PRMT R17, RZ, 0x7610, R17 ;  /* 0x00007610ff117816 */ /* 0x000fe40000000011 */
[----:B------:R-:W-:Y:S02]  /*3860*/  PRMT R24, RZ, 0x7610, R24 ;  /* 0x00007610ff187816 */ /* 0x000fe40000000018 */
[----:B------:R-:W-:Y:S01]  /*3870*/  PRMT R16, RZ, 0x7610, R16 ;  /* 0x00007610ff107816 */ /* 0x000fe20000000010 */
[----:B---3--:R1:W-:Y:S04]  /*3880*/  STL [R1+0x338], R5 ;  /* 0x0003380501007387 */ /* 0x0083e80000100800 */
[----:B------:R-:W-:Y:S04]  /*3890*/  STL [R1+0x344], R27 ;  /* 0x0003441b01007387 */ /* 0x000fe80000100800 */
[----:B------:R-:W-:Y:S01]  /*38a0*/  STL [R1+0x33c], R10 ;  /* 0x00033c0a01007387 */ /* 0x000fe20000100800 */
[----:B-1----:R-:W-:-:S03]  /*38b0*/  IMAD R5, R92, 0x14, RZ ;  /* 0x000000145c057824 */ /* 0x002fc600078e02ff */
[----:B--2---:R1:W-:Y:S01]  /*38c0*/  STL [R1+0x340], R11 ;  /* 0x0003400b01007387 */ /* 0x0043e20000100800 */
[----:B------:R-:W-:-:S03]  /*38d0*/  IMAD.WIDE R8, R5, 0x2, R34 ;  /* 0x0000000205087825 */ /* 0x000fc600078e0222 */
[----:B------:R2:W-:Y:S04]  /*38e0*/  STL.64 [R1+0x1f8], R64 ;  /* 0x0001f84001007387 */ /* 0x0005e80000100a00 */
[----:B------:R0:W-:Y:S01]  /*38f0*/  STL.64 [R1+0x1f0], R66 ;  /* 0x0001f04201007387 */ /* 0x0001e20000100a00 */
[----:B-1----:R-:W-:-:S03]  /*3900*/  IMAD.WIDE R10, R4, 0x2, R28 ;  /* 0x00000002040a7825 */ /* 0x002fc600078e021c */
[----:B------:R-:W3:Y:S04]  /*3910*/  @P0 LDG.E.U16 R6, desc[UR22][R8.64] ;  /* 0x0000001608060981 */ /* 0x000ee8000c1e1500 */
[----:B--2---:R-:W2:Y:S04]  /*3920*/  LDL.LU.64 R64, [R1+0x680] ;  /* 0x0006800001407983 */ /* 0x004ea80000300a00 */
[----:B----4-:R1:W-:Y:S01]  /*3930*/  STL [R1+0x1b4], R68 ;  /* 0x0001b44401007387 */ /* 0x0103e20000100800 */
[----:B------:R-:W-:Y:S02]  /*3940*/  IMAD R4, R92, 0x1c, RZ ;  /* 0x0000001c5c047824 */ /* 0x000fe400078e02ff */
[C---:B0-----:R-:W-:Y:S01]  /*3950*/  IMAD.WIDE R66, R5.reuse, 0x2, R32 ;  /* 0x0000000205427825 */ /* 0x041fe200078e0220 */
[----:B------:R0:W4:Y:S04]  /*3960*/  @!P6 LDG.E.U16 R7, desc[UR22][R10.64] ;  /* 0x000000160a07e981 */ /* 0x000128000c1e1500 */
[----:B------:R-:W2:Y:S04]  /*3970*/  @P0 LDG.E.U16 R37, desc[UR22][R66.64] ;  /* 0x0000001642250981 */ /* 0x000ea8000c1e1500 */
[----:B-1----:R-:W2:Y:S04]  /*3980*/  LDL.LU R68, [R1+0x678] ;  /* 0x0006780001447983 */ /* 0x002ea80000300800 */
[----:B------:R1:W-:Y:S04]  /*3990*/  STL.64 [R1+0x1e8], R14 ;  /* 0x0001e80e01007387 */ /* 0x0003e80000100a00 */
[----:B------:R0:W-:Y:S04]  /*39a0*/  STL.64 [R1+0x1e0], R10 ;  /* 0x0001e00a01007387 */ /* 0x0001e80000100a00 */
[----:B------:R-:W-:Y:S04]  /*39b0*/  STL.64 [R1+0xb8], R8 ;  /* 0x0000b80801007387 */ /* 0x000fe80000100a00 */
[----:B------:R-:W-:Y:S01]  /*39c0*/  STL [R1+0x1ac], R12 ;  /* 0x0001ac0c01007387 */ /* 0x000fe20000100800 */
[----:B-1----:R-:W-:-:S03]  /*39d0*/  IMAD.WIDE R14, R5, 0x2, R30 ;  /* 0x00000002050e7825 */ /* 0x002fc600078e021e */
[----:B------:R1:W-:Y:S01]  /*39e0*/  STL [R1+0x1b0], R13 ;  /* 0x0001b00d01007387 */ /* 0x0003e20000100800 */
[----:B0-----:R-:W-:-:S03]  /*39f0*/  IMAD.WIDE R10, R4, 0x2, R34 ;  /* 0x00000002040a7825 */ /* 0x001fc600078e0222 */
[----:B------:R0:W2:Y:S04]  /*3a00*/  @P0 LDG.E.U16 R17, desc[UR22][R14.64] ;  /* 0x000000160e110981 */ /* 0x0000a8000c1e1500 */
[----:B------:R-:W2:Y:S01]  /*3a10*/  @P5 LDG.E.U16 R16, desc[UR22][R10.64] ;  /* 0x000000160a105981 */ /* 0x000ea2000c1e1500 */
[----:B-1----:R-:W-:-:S05]  /*3a20*/  IMAD.WIDE R12, R5, 0x2, R28 ;  /* 0x00000002050c7825 */ /* 0x002fca00078e021c */
[----:B------:R1:W2:Y:S01]  /*3a30*/  @P0 LDG.E.U16 R24, desc[UR22][R12.64] ;  /* 0x000000160c180981 */ /* 0x0002a2000c1e1500 */
[----:B------:R-:W-:Y:S01]  /*3a40*/  PRMT R19, RZ, 0x7610, R19 ;  /* 0x00007610ff137816 */ /* 0x000fe20000000013 */
[----:B------:R-:W-:-:S05]  /*3a50*/  IMAD.WIDE R8, R4, 0x2, R32 ;  /* 0x0000000204087825 */ /* 0x000fca00078e0220 */
[----:B------:R-:W2:Y:S04]  /*3a60*/  @P5 LDG.E.U16 R19, desc[UR22][R8.64] ;  /* 0x0000001608135981 */ /* 0x000ea8000c1e1500 */
[----:B------:R0:W-:Y:S01]  /*3a70*/  STL.64 [R1+0xb0], R66 ;  /* 0x0000b04201007387 */ /* 0x0001e20000100a00 */
[----:B------:R-:W-:Y:S01]  /*3a80*/  IMAD R27, R92, 0x5, RZ ;  /* 0x000000055c1b7824 */ /* 0x000fe200078e02ff */
[----:B------:R-:W-:Y:S02]  /*3a90*/  PRMT R21, RZ, 0x7610, R21 ;  /* 0x00007610ff157816 */ /* 0x000fe40000000015 */
[----:B------:R-:W-:Y:S02]  /*3aa0*/  PRMT R20, RZ, 0x7610, R20 ;  /* 0x00007610ff147816 */ /* 0x000fe40000000014 */
[----:B------:R-:W-:-:S02]  /*3ab0*/  PRMT R23, RZ, 0x7610, R23 ;  /* 0x00007610ff177816 */ /* 0x000fc40000000017 */
[----:B------:R-:W-:Y:S01]  /*3ac0*/  PRMT R22, RZ, 0x7610, R22 ;  /* 0x00007610ff167816 */ /* 0x000fe20000000016 */
[----:B---3--:R-:W-:Y:S04]  /*3ad0*/  STL [R1+0x1a4], R6 ;  /* 0x0001a40601007387 */ /* 0x008fe80000100800 */
[----:B----4-:R3:W-:Y:S04]  /*3ae0*/  STL [R1+0x1a8], R7 ;  /* 0x0001a80701007387 */ /* 0x0107e80000100800 */
[----:B------:R-:W-:Y:S04]  /*3af0*/  STL.64 [R1+0xa8], R14 ;  /* 0x0000a80e01007387 */ /* 0x000fe80000100a00 */
[----:B------:R-:W-:Y:S04]  /*3b00*/  STL.64 [R1+0xa0], R12 ;  /* 0x0000a00c01007387 */ /* 0x000fe80000100a00 */
[----:B0-----:R-:W4:Y:S04]  /*3b10*/  LDL.LU.64 R66, [R1+0x670] ;  /* 0x0006700001427983 */ /* 0x001f280000300a00 */
[----:B--2---:R0:W-:Y:S01]  /*3b20*/  STL [R1+0x1a0], R37 ;  /* 0x0001a02501007387 */ /* 0x0041e20000100800 */
[----:B---3--:R-:W-:-:S04]  /*3b30*/  IMAD.WIDE R6, R4, 0x2, R30 ;  /* 0x0000000204067825 */ /* 0x008fc800078e021e */
[----:B------:R-:W-:Y:S01]  /*3b40*/  IMAD.WIDE R4, R4, 0x2, R28 ;  /* 0x0000000204047825 */ /* 0x000fe200078e021c */
[----:B0-----:R-:W2:Y:S03]  /*3b50*/  LDL.LU R37, [R1+0x668] ;  /* 0x0006680001257983 */ /* 0x001ea60000300800 */
[C---:B------:R-:W-:Y:S01]  /*3b60*/  IMAD.WIDE R14, R27.reuse, 0x2, R32 ;  /* 0x000000021b0e7825 */ /* 0x040fe200078e0220 */
[----:B------:R0:W3:Y:S04]  /*3b70*/  @P5 LDG.E.U16 R21, desc[UR22][R4.64] ;  /* 0x0000001604155981 */ /* 0x0000e8000c1e1500 */
[----:B------:R-:W-:Y:S01]  /*3b80*/  STL [R1+0x648], R17 ;  /* 0x0006481101007387 */ /* 0x000fe20000100800 */
[----:B-1----:R-:W-:-:S03]  /*3b90*/  IMAD.WIDE R12, R27, 0x2, R30 ;  /* 0x000000021b0c7825 */ /* 0x002fc600078e021e */
[----:B------:R1:W3:Y:S04]  /*3ba0*/  @!P3 LDG.E.U16 R23, desc[UR22][R14.64] ;  /* 0x000000160e17b981 */ /* 0x0002e8000c1e1500 */
[----:B------:R-:W3:Y:S04]  /*3bb0*/  @!P3 LDG.E.U16 R22, desc[UR22][R12.64] ;  /* 0x000000160c16b981 */ /* 0x000ee8000c1e1500 */
[----:B------:R-:W-:Y:S04]  /*3bc0*/  STL [R1+0x64c], R24 ;  /* 0x00064c1801007387 */ /* 0x000fe80000100800 */
[----:B------:R0:W-:Y:S02]  /*3bd0*/  STL [R1+0x650], R16 ;  /* 0x0006501001007387 */ /* 0x0001e40000100800 */
[----:B0-----:R-:W-:-:S05]  /*3be0*/  IMAD.WIDE R16, R27, 0x2, R34 ;  /* 0x000000021b107825 */ /* 0x001fca00078e0222 */
[----:B------:R0:W3:Y:S01]  /*3bf0*/  @!P3 LDG.E.U16 R20, desc[UR22][R16.64] ;  /* 0x000000161014b981 */ /* 0x0000e2000c1e1500 */
[C---:B------:R-:W-:Y:S02]  /*3c00*/  ISETP.GT.U32.AND P0, PT, R2.reuse, R43, PT ;  /* 0x0000002b0200720c */ /* 0x040fe40003f04070 */
[----:B------:R-:W-:-:S11]  /*3c10*/  ISETP.GT.U32.AND P6, PT, R2, R44, PT ;  /* 0x0000002c0200720c */ /* 0x000fd60003fc4070 */
[--C-:B------:R-:W-:Y:S01]  /*3c20*/  @!P0 IMAD.IADD R43, R43, 0x1, -R2.reuse ;  /* 0x000000012b2b8824 */ /* 0x100fe200078e0a02 */
[----:B------:R-:W-:Y:S01]  /*3c30*/  ISETP.GT.U32.AND P0, PT, R2, R39, PT ;  /* 0x000000270200720c */ /* 0x000fe20003f04070 */
[--C-:B------:R-:W-:Y:S01]  /*3c40*/  @!P6 IMAD.IADD R44, R44, 0x1, -R2.reuse ;  /* 0x000000012c2ce824 */ /* 0x100fe200078e0a02 */
[----:B------:R-:W-:Y:S01]  /*3c50*/  ISETP.GT.U32.AND P6, PT, R2, R40, PT ;  /* 0x000000280200720c */ /* 0x000fe20003fc4070 */
[----:B------:R-:W-:Y:S04]  /*3c60*/  STL [R1+0x5f8], R10 ;  /* 0x0005f80a01007387 */ /* 0x000fe80000100800 */
[----:B------:R-:W-:Y:S06]  /*3c70*/  STL [R1+0x5f4], R11 ;  /* 0x0005f40b01007387 */ /* 0x000fec0000100800 */
[--C-:B------:R-:W-:Y:S01]  /*3c80*/  @!P0 IMAD.IADD R39, R39, 0x1, -R2.reuse ;  /* 0x0000000127278824 */ /* 0x100fe200078e0a02 */
[----:B------:R-:W-:Y:S01]  /*3c90*/  ISETP.GE.AND P0, PT, R3, RZ, PT ;  /* 0x000000ff0300720c */ /* 0x000fe20003f06270 */
[----:B------:R-:W-:Y:S01]  /*3ca0*/  STL [R1+0x654], R19 ;  /* 0x0006541301007387 */ /* 0x000fe20000100800 */
[----:B------:R-:W-:-:S03]  /*3cb0*/  @!P6 IMAD.IADD R40, R40, 0x1, -R2 ;  /* 0x000000012828e824 */ /* 0x000fc600078e0a02 */
[----:B------:R-:W-:Y:S01]  /*3cc0*/  STL [R1+0x600], R8 ;  /* 0x0006000801007387 */ /* 0x000fe20000100800 */
[----:B------:R-:W-:-:S03]  /*3cd0*/  ISETP.GT.U32.AND P6, PT, R2, R52, PT ;  /* 0x000000340200720c */ /* 0x000fc60003fc4070 */
[----:B------:R-:W-:Y:S01]  /*3ce0*/  STL [R1+0x5fc], R9 ;  /* 0x0005fc0901007387 */ /* 0x000fe20000100800 */
[----:B------:R-:W-:-:S03]  /*3cf0*/  PRMT R18, RZ, 0x7610, R18 ;  /* 0x00007610ff127816 */ /* 0x000fc60000000012 */
[----:B------:R-:W-:Y:S01]  /*3d00*/  STL [R1+0x608], R6 ;  /* 0x0006080601007387 */ /* 0x000fe20000100800 */
[----:B------:R-:W-:-:S03]  /*3d10*/  PRMT R25, RZ, 0x7610, R25 ;  /* 0x00007610ff197816 */ /* 0x000fc60000000019 */
[----:B------:R-:W-:Y:S04]  /*3d20*/  STL [R1+0x604], R7 ;  /* 0x0006040701007387 */ /* 0x000fe80000100800 */
[----:B------:R-:W-:Y:S04]  /*3d30*/  STL [R1+0x610], R4 ;  /* 0x0006100401007387 */ /* 0x000fe80000100800 */
[----:B------:R0:W-:Y:S04]  /*3d40*/  STL [R1+0x60c], R5 ;  /* 0x00060c0501007387 */ /* 0x0001e80000100800 */
[----:B------:R-:W-:Y:S01]  /*3d50*/  STL.64 [R1+0x298], R16 ;  /* 0x0002981001007387 */ /* 0x000fe20000100a00 */
[----:B------:R-:W-:-:S03]  /*3d60*/  @!P0 IMAD.MOV R51, RZ, RZ, -R51 ;  /* 0x000000ffff338224 */ /* 0x000fc600078e0a33 */
[----:B------:R1:W-:Y:S01]  /*3d70*/  STL.64 [R1+0x290], R14 ;  /* 0x0002900e01007387 */ /* 0x0003e20000100a00 */
[----:B0-----:R-:W-:Y:S01]  /*3d80*/  IMAD.WIDE R4, R27, 0x2, R28 ;  /* 0x000000021b047825 */ /* 0x001fe200078e021c */
[----:B------:R-:W-:Y:S02]  /*3d90*/  ISETP.GE.AND P0, PT, R58, RZ, PT ;  /* 0x000000ff3a00720c */ /* 0x000fe40003f06270 */
[----:B------:R0:W4:Y:S01]  /*3da0*/  @P5 LDG.E.U16 R18, desc[UR22][R6.64] ;  /* 0x0000001606125981 */ /* 0x000122000c1e1500 */
[----:B------:R-:W-:-:S03]  /*3db0*/  ISETP.GT.U32.AND P5, PT, R2, R42, PT ;  /* 0x0000002a0200720c */ /* 0x000fc60003fa4070 */
[----:B------:R0:W4:Y:S01]  /*3dc0*/  @!P3 LDG.E.U16 R25, desc[UR22][R4.64] ;  /* 0x000000160419b981 */ /* 0x000122000c1e1500 */
[----:B-1----:R-:W1:Y:S01]  /*3dd0*/  S2R R15, SR_TID.X ;  /* 0x00000000000f7919 */ /* 0x002e620000002100 */
[----:B------:R-:W-:Y:S01]  /*3de0*/  ISETP.GT.U32.AND P3, PT, R2, R41, PT ;  /* 0x000000290200720c */ /* 0x000fe20003f64070 */
[----:B------:R-:W-:Y:S01]  /*3df0*/  @!P6 IMAD.IADD R52, R52, 0x1, -R2 ;  /* 0x000000013434e824 */ /* 0x000fe200078e0a02 */
[----:B------:R-:W-:-:S03]  /*3e00*/  ISETP.GE.AND P6, PT, R56, RZ, PT ;  /* 0x000000ff3800720c */ /* 0x000fc60003fc6270 */
[----:B------:R-:W-:Y:S01]  /*3e10*/  @!P0 IMAD.MOV R47, RZ, RZ, -R47 ;  /* 0x000000ffff2f8224 */ /* 0x000fe200078e0a2f */
[----:B------:R-:W-:Y:S02]  /*3e20*/  ISETP.GE.AND P0, PT, R60, RZ, PT ;  /* 0x000000ff3c00720c */ /* 0x000fe40003f06270 */
[----:B------:R-:W-:Y:S01]  /*3e30*/  @!P5 IMAD.IADD R42, R42, 0x1, -R2 ;  /* 0x000000012a2ad824 */ /* 0x000fe200078e0a02 */
[----:B------:R-:W-:-:S04]  /*3e40*/  ISETP.GT.U32.AND P5, PT, R2, R38, PT ;  /* 0x000000260200720c */ /* 0x000fc80003fa4070 */
[----:B------:R-:W-:Y:S01]  /*3e50*/  @!P3 IMAD.IADD R41, R41, 0x1, -R2 ;  /* 0x000000012929b824 */ /* 0x000fe200078e0a02 */
[----:B------:R-:W-:Y:S01]  /*3e60*/  ISETP.GT.U32.AND P3, PT, R2, R53, PT ;  /* 0x000000350200720c */ /* 0x000fe20003f64070 */
[----:B------:R-:W-:Y:S01]  /*3e70*/  @!P6 IMAD.MOV R48, RZ, RZ, -R48 ;  /* 0x000000ffff30e224 */ /* 0x000fe200078e0a30 */
[----:B------:R-:W-:-:S03]  /*3e80*/  ISETP.GE.AND P6, PT, R61, RZ, PT ;  /* 0x000000ff3d00720c */ /* 0x000fc60003fc6270 */
[----:B------:R-:W-:Y:S01]  /*3e90*/  @!P0 IMAD.MOV R43, RZ, RZ, -R43 ;  /* 0x000000ffff2b8224 */ /* 0x000fe200078e0a2b */
[----:B------:R-:W-:Y:S02]  /*3ea0*/  ISETP.GE.AND P0, PT, R65, RZ, PT ;  /* 0x000000ff4100720c */ /* 0x000fe40003f06270 */
[----:B------:R-:W-:Y:S01]  /*3eb0*/  @!P5 IMAD.IADD R38, R38, 0x1, -R2 ;  /* 0x000000012626d824 */ /* 0x000fe200078e0a02 */
[----:B------:R-:W-:Y:S01]  /*3ec0*/  ISETP.GE.AND P5, PT, R55, RZ, PT ;  /* 0x000000ff3700720c */ /* 0x000fe20003fa6270 */
[----:B------:R-:W-:-:S03]  /*3ed0*/  IMAD R16, R92, 0xd, RZ ;  /* 0x0000000d5c107824 */ /* 0x000fc600078e02ff */
[----:B------:R-:W-:Y:S01]  /*3ee0*/  @!P3 IMAD.IADD R53, R53, 0x1, -R2 ;  /* 0x000000013535b824 */ /* 0x000fe200078e0a02 */
[----:B------:R-:W-:Y:S01]  /*3ef0*/  ISETP.GE.AND P3, PT, R54, RZ, PT ;  /* 0x000000ff3600720c */ /* 0x000fe20003f66270 */
[----:B-1----:R-:W-:Y:S01]  /*3f00*/  IMAD.SHL.U32 R3, R15, 0x2, RZ ;  /* 0x000000020f037824 */ /* 0x002fe200078e00ff */
[----:B------:R-:W-:Y:S01]  /*3f10*/  SHF.R.S32.HI R54, RZ, 0x6, R15 ;  /* 0x00000006ff367819 */ /* 0x000fe2000001140f */
[----:B------:R-:W-:Y:S01]  /*3f20*/  @!P6 IMAD.MOV R44, RZ, RZ, -R44 ;  /* 0x000000ffff2ce224 */ /* 0x000fe200078e0a2c */
[----:B------:R-:W-:Y:S02]  /*3f30*/  ISETP.GE.AND P6, PT, R63, RZ, PT ;  /* 0x000000ff3f00720c */ /* 0x000fe40003fc6270 */
[----:B------:R-:W-:Y:S02]  /*3f40*/  LOP3.LUT R2, R15, 0x40, RZ, 0xc0, !PT ;  /* 0x000000400f027812 */ /* 0x000fe400078ec0ff */
[----:B------:R-:W-:Y:S02]  /*3f50*/  LOP3.LUT R3, R3, 0x7e, RZ, 0xc0, !PT ;  /* 0x0000007e03037812 */ /* 0x000fe400078ec0ff */
[----:B------:R-:W-:Y:S01]  /*3f60*/  SGXT R54, R54, 0x1 ;  /* 0x000000013636781a */ /* 0x000fe20000000200 */
[----:B0-----:R-:W-:Y:S01]  /*3f70*/  IMAD.WIDE R6, R16, 0x2, R34 ;  /* 0x0000000210067825 */ /* 0x001fe200078e0222 */
[----:B------:R-:W-:-:S03]  /*3f80*/  PRMT R0, RZ, 0x7610, R0 ;  /* 0x00007610ff007816 */ /* 0x000fc60000000000 */
[----:B------:R-:W-:Y:S01]  /*3f90*/  IMAD R2, R2, 0x40, R3 ;  /* 0x0000004002027824 */ /* 0x000fe200078e0203 */
[----:B------:R-:W-:Y:S01]  /*3fa0*/  LOP3.LUT R3, R3, 0x90, R54, 0x78, !PT ;  /* 0x0000009003037812 */ /* 0x000fe200078e7836 */
[----:B------:R-:W-:Y:S02]  /*3fb0*/  @!P0 IMAD.MOV R39, RZ, RZ, -R39 ;  /* 0x000000ffff278224 */ /* 0x000fe400078e0a27 */
[----:B------:R-:W-:Y:S02]  /*3fc0*/  @!P5 IMAD.MOV R50, RZ, RZ, -R50 ;  /* 0x000000ffff32d224 */ /* 0x000fe400078e0a32 */
[----:B------:R-:W-:Y:S02]  /*3fd0*/  @!P3 IMAD.MOV R49, RZ, RZ, -R49 ;  /* 0x000000ffff31b224 */ /* 0x000fe400078e0a31 */
[----:B------:R-:W-:Y:S01]  /*3fe0*/  @!P6 IMAD.MOV R40, RZ, RZ, -R40 ;  /* 0x000000ffff28e224 */ /* 0x000fe200078e0a28 */
[----:B------:R-:W-:Y:S02]  /*3ff0*/  ISETP.GE.AND P6, PT, R68, RZ, PT ;  /* 0x000000ff4400720c */ /* 0x000fe40003fc6270 */
[----:B------:R-:W-:-:S02]  /*4000*/  PRMT R68, RZ, 0x7610, R68 ;  /* 0x00007610ff447816 */ /* 0x000fc40000000044 */
[----:B--2---:R-:W-:Y:S02]  /*4010*/  ISETP.NE.AND P0, PT, R37, RZ, PT ;  /* 0x000000ff2500720c */ /* 0x004fe40003f05270 */
[----:B------:R-:W-:Y:S01]  /*4020*/  LOP3.LUT R56, RZ, R37, RZ, 0x33, !PT ;  /* 0x00000025ff387212 */ /* 0x000fe200078e33ff */
[----:B---3--:R-:W-:Y:S04]  /*4030*/  STL.64 [R1+0x658], R20 ;  /* 0x0006581401007387 */ /* 0x008fe80000100a00 */
[----:B------:R-:W-:Y:S04]  /*4040*/  STL.64 [R1+0x288], R12 ;  /* 0x0002880c01007387 */ /* 0x000fe80000100a00 */
[----:B------:R0:W-:Y:S04]  /*4050*/  STL.64 [R1+0x280], R4 ;  /* 0x0002800401007387 */ /* 0x0001e80000100a00 */
[----:B------:R-:W-:Y:S04]  /*4060*/  STL.64 [R1+0x660], R22 ;  /* 0x0006601601007387 */ /* 0x000fe80000100a00 */
[----:B------:R-:W-:Y:S01]  /*4070*/  STL.64 [R1+0x1d8], R6 ;  /* 0x0001d80601007387 */ /* 0x000fe20000100a00 */
[----:B0-----:R-:W-:-:S05]  /*4080*/  IMAD.WIDE R4, R16, 0x2, R32 ;  /* 0x0000000210047825 */ /* 0x001fca00078e0220 */
[----:B------:R-:W-:Y:S04]  /*4090*/  STL.64 [R1+0x190], R4 ;  /* 0x0001900401007387 */ /* 0x000fe80000100a00 */
[----:B------:R0:W-:Y:S01]  /*40a0*/  STL [R1+0x614], R3 ;  /* 0x0006140301007387 */ /* 0x0001e20000100800 */
[----:B------:R-:W-:-:S03]  /*40b0*/  IMAD.WIDE R20, R16, 0x2, R30 ;  /* 0x0000000210147825 */ /* 0x000fc600078e021e */
[----:B------:R1:W2:Y:S01]  /*40c0*/  @!P4 LDG.E.U16 R0, desc[UR22][R4.64] ;  /* 0x000000160400c981 */ /* 0x0002a2000c1e1500 */
[----:B------:R-:W-:Y:S01]  /*40d0*/  IMAD.WIDE R16, R16, 0x2, R28 ;  /* 0x0000000210107825 */ /* 0x000fe200078e021c */
[----:B0-----:R-:W-:-:S04]  /*40e0*/  SEL R3, R56, R51, !P0 ;  /* 0x0000003338037207 */ /* 0x001fc80004000000 */
[----:B------:R-:W3:Y:S01]  /*40f0*/  @!P4 LDG.E.U16 R68, desc[UR22][R16.64] ;  /* 0x000000161044c981 */ /* 0x000ee2000c1e1500 */
[C---:B-1----:R-:W-:Y:S02]  /*4100*/  SEL R4, R56.reuse, R50, !P0 ;  /* 0x0000003238047207 */ /* 0x042fe40004000000 */
[----:B------:R-:W-:Y:S01]  /*4110*/  SEL R5, R56, R49, !P0 ;  /* 0x0000003138057207 */ /* 0x000fe20004000000 */
[----:B------:R-:W-:Y:S04]  /*4120*/  STL [R1+0x3b8], R3 ;  /* 0x0003b80301007387 */ /* 0x000fe80000100800 */
[----:B------:R-:W-:Y:S04]  /*4130*/  STL [R1+0x3b4], R4 ;  /* 0x0003b40401007387 */ /* 0x000fe80000100800 */
[----:B------:R-:W-:Y:S04]  /*4140*/  STL [R1+0x3b0], R5 ;  /* 0x0003b00501007387 */ /* 0x000fe80000100800 */
[----:B------:R-:W-:Y:S04]  /*4150*/  STL.64 [R1+0x188], R20 ;  /* 0x0001881401007387 */ /* 0x000fe80000100a00 */
[----:B------:R0:W-:Y:S04]  /*4160*/  STL.64 [R1+0x180], R16 ;  /* 0x0001801001007387 */ /* 0x0001e80000100a00 */
[----:B0-----:R-:W2:Y:S01]  /*4170*/  LDL.LU R17, [R1+0x40] ;  /* 0x0000400001117983 */ /* 0x001ea20000300800 */
[----:B------:R-:W-:-:S02]  /*4180*/  ISETP.GE.AND P5, PT, R57, RZ, PT ;  /* 0x000000ff3900720c */ /* 0x000fc40003fa6270 */
[----:B------:R-:W-:-:S11]  /*4190*/  ISETP.GE.AND P3, PT, R59, RZ, PT ;  /* 0x000000ff3b00720c */ /* 0x000fd60003f66270 */
[----:B------:R-:W-:Y:S01]  /*41a0*/  @!P5 IMAD.MOV R46, RZ, RZ, -R46 ;  /* 0x000000ffff2ed224 */ /* 0x000fe200078e0a2e */
[----:B------:R-:W-:Y:S01]  /*41b0*/  ISETP.GE.AND P5, PT, R62, RZ, PT ;  /* 0x000000ff3e00720c */ /* 0x000fe20003fa6270 */
[----:B------:R-:W-:Y:S01]  /*41c0*/  @!P3 IMAD.MOV R45, RZ, RZ, -R45 ;  /* 0x000000ffff2db224 */ /* 0x000fe200078e0a2d */
[----:B------:R-:W-:-:S11]  /*41d0*/  ISETP.GE.AND P3, PT, R64, RZ, PT ;  /* 0x000000ff4000720c */ /* 0x000fd60003f66270 */
[----:B------:R-:W-:Y:S01]  /*41e0*/  @!P5 IMAD.MOV R42, RZ, RZ, -R42 ;  /* 0x000000ffff2ad224 */ /* 0x000fe200078e0a2a */
[----:B----4-:R-:W-:Y:S01]  /*41f0*/  ISETP.GE.AND P5, PT, R66, RZ, PT ;  /* 0x000000ff4200720c */ /* 0x010fe20003fa6270 */
[----:B------:R-:W-:Y:S01]  /*4200*/  @!P3 IMAD.MOV R41, RZ, RZ, -R41 ;  /* 0x000000ffff29b224 */ /* 0x000fe200078e0a29 */
[----:B------:R-:W-:Y:S02]  /*4210*/  ISETP.GE.AND P3, PT, R67, RZ, PT ;  /* 0x000000ff4300720c */ /* 0x000fe40003f66270 */
[----:B------:R-:W-:Y:S01]  /*4220*/  PRMT R26, RZ, 0x7610, R26 ;  /* 0x00007610ff1a7816 */ /* 0x000fe2000000001a */
[----:B------:R-:W-:Y:S01]  /*4230*/  @!P6 IMAD.MOV R52, RZ, RZ, -R52 ;  /* 0x000000ffff34e224 */ /* 0x000fe200078e0a34 */
[----:B------:R-:W-:Y:S02]  /*4240*/  SHF.R.U32.HI R37, RZ, 0x9, R36 ;  /* 0x00000009ff257819 */ /* 0x000fe40000011624 */
[----:B------:R-:W-:Y:S02]  /*4250*/  SEL R3, R56, R48, !P0 ;  /* 0x0000003038037207 */ /* 0x000fe40004000000 */
[----:B------:R0:W4:Y:S03]  /*4260*/  @!P4 LDG.E.U16 R26, desc[UR22][R6.64] ;  /* 0x00000016061ac981 */ /* 0x000126000c1e1500 */
[----:B------:R-:W-:-:S02]  /*4270*/  @!P5 IMAD.MOV R38, RZ, RZ, -R38 ;  /* 0x000000ffff26d224 */ /* 0x000fc400078e0a26 */
[----:B------:R-:W-:Y:S01]  /*4280*/  @!P3 IMAD.MOV R53, RZ, RZ, -R53 ;  /* 0x000000ffff35b224 */ /* 0x000fe200078e0a35 */
[C---:B------:R-:W-:Y:S02]  /*4290*/  SEL R4, R56.reuse, R47, !P0 ;  /* 0x0000002f38047207 */ /* 0x040fe40004000000 */
[C---:B------:R-:W-:Y:S02]  /*42a0*/  SEL R5, R56.reuse, R46, !P0 ;  /* 0x0000002e38057207 */ /* 0x040fe40004000000 */
[C---:B0-----:R-:W-:Y:S02]  /*42b0*/  SEL R6, R56.reuse, R45, !P0 ;  /* 0x0000002d38067207 */ /* 0x041fe40004000000 */
[C---:B------:R-:W-:Y:S02]  /*42c0*/  SEL R7, R56.reuse, R53, !P0 ;  /* 0x0000003538077207 */ /* 0x040fe40004000000 */
[C---:B------:R-:W-:Y:S02]  /*42d0*/  SEL R8, R56.reuse, R44, !P0 ;  /* 0x0000002c38087207 */ /* 0x040fe40004000000 */
[----:B------:R-:W-:-:S02]  /*42e0*/  SEL R9, R56, R43, !P0 ;  /* 0x0000002b38097207 */ /* 0x000fc40004000000 */
[C---:B------:R-:W-:Y:S02]  /*42f0*/  SEL R10, R56.reuse, R42, !P0 ;  /* 0x0000002a380a7207 */ /* 0x040fe40004000000 */
[C---:B------:R-:W-:Y:S02]  /*4300*/  SEL R11, R56.reuse, R41, !P0 ;  /* 0x00000029380b7207 */ /* 0x040fe40004000000 */
[C---:B------:R-:W-:Y:S02]  /*4310*/  SEL R12, R56.reuse, R40, !P0 ;  /* 0x00000028380c7207 */ /* 0x040fe40004000000 */
[C---:B------:R-:W-:Y:S02]  /*4320*/  SEL R13, R56.reuse, R39, !P0 ;  /* 0x00000027380d7207 */ /* 0x040fe40004000000 */
[C---:B------:R-:W-:Y:S02]  /*4330*/  SEL R14, R56.reuse, R52, !P0 ;  /* 0x00000034380e7207 */ /* 0x040fe40004000000 */
[----:B------:R-:W-:-:S02]  /*4340*/  SEL R27, R56, R38, !P0 ;  /* 0x00000026381b7207 */ /* 0x000fc40004000000 */
[----:B------:R-:W-:Y:S02]  /*4350*/  PRMT R93, RZ, 0x7610, R93 ;  /* 0x00007610ff5d7816 */ /* 0x000fe4000000005d */
[----:B------:R-:W-:Y:S02]  /*4360*/  LOP3.LUT P0, RZ, R37, 0x1, RZ, 0xc0, !PT ;  /* 0x0000000125ff7812 */ /* 0x000fe4000780c0ff */
[--C-:B------:R-:W-:Y:S02]  /*4370*/  SHF.R.U32.HI R55, RZ, 0xa, R36.reuse ;  /* 0x0000000aff377819 */ /* 0x100fe40000011624 */
[--C-:B------:R-:W-:Y:S01]  /*4380*/  SHF.R.U32.HI R54, RZ, 0x2, R36.reuse ;  /* 0x00000002ff367819 */ /* 0x100fe20000011624 */
[----:B------:R0:W3:Y:S01]  /*4390*/  @!P4 LDG.E.U16 R93, desc[UR22][R20.64] ;  /* 0x00000016145dc981 */ /* 0x0000e2000c1e1500 */
[--C-:B------:R-:W-:Y:S02]  /*43a0*/  SHF.R.U32.HI R37, RZ, 0x8, R36.reuse ;  /* 0x00000008ff257819 */ /* 0x100fe40000011624 */
[----:B------:R-:W-:-:S04]  /*43b0*/  SHF.R.U32.HI R36, RZ, 0x1, R36 ;  /* 0x00000001ff247819 */ /* 0x000fc80000011624 */
[----:B------:R-:W-:Y:S01]  /*43c0*/  LOP3.LUT P4, RZ, R36, 0x1, RZ, 0xc0, !PT ;  /* 0x0000000124ff7812 */ /* 0x000fe2000788c0ff */
[----:B------:R-:W-:Y:S01]  /*43d0*/  IMAD R36, R92, 0x15, RZ ;  /* 0x000000155c247824 */ /* 0x000fe200078e02ff */
[----:B------:R-:W-:-:S03]  /*43e0*/  LOP3.LUT P6, RZ, R55, 0x1, RZ, 0xc0, !PT ;  /* 0x0000000137ff7812 */ /* 0x000fc600078cc0ff */
[----:B------:R-:W-:Y:S01]  /*43f0*/  IMAD.WIDE R40, R36, 0x2, R34 ;  /* 0x0000000224287825 */ /* 0x000fe200078e0222 */
[----:B------:R-:W-:-:S04]  /*4400*/  @!UP1 UIADD3 UR4, UPT, UPT, -UR5, 0x100000, URZ ;  /* 0x0010000005049890 */ /* 0x000fc8000fffe1ff */
[----:B------:R-:W-:Y:S02]  /*4410*/  @!UP1 USHF.L.U32 UR5, UR4, 0xb, URZ ;  /* 0x0000000b04059899 */ /* 0x000fe400080006ff */
[----:B------:R-:W-:Y:S01]  /*4420*/  @!UP1 USHF.L.U32 UR4, UR4, 0x1, URZ ;  /* 0x0000000104049899 */ /* 0x000fe200080006ff */
[----:B------:R-:W-:Y:S01]  /*4430*/  IMAD.WIDE R38, R36, 0x2, R32 ;  /* 0x0000000224267825 */ /* 0x000fe200078e0220 */
[----:B------:R-:W-:-:S03]  /*4440*/  PRMT R65, RZ, 0x7610, R65 ;  /* 0x00007610ff417816 */ /* 0x000fc60000000041 */
[C---:B------:R-:W-:Y:S01]  /*4450*/  IMAD.WIDE R22, R36.reuse, 0x2, R30 ;  /* 0x0000000224167825 */ /* 0x040fe200078e021e */
[----:B------:R-:W-:Y:S03]  /*4460*/  STL.64 [R1+0x98], R40 ;  /* 0x0000982801007387 */ /* 0x000fe60000100a00 */
[----:B0-----:R-:W-:Y:S01]  /*4470*/  IMAD.WIDE R20, R36, 0x2, R28 ;  /* 0x0000000224147825 */ /* 0x001fe200078e021c */
[----:B------:R-:W-:Y:S01]  /*4480*/  STL.64 [R1+0x90], R38 ;  /* 0x0000902601007387 */ /* 0x000fe20000100a00 */
[----:B------:R-:W-:-:S03]  /*4490*/  PRMT R64, RZ, 0x7610, R64 ;  /* 0x00007610ff407816 */ /* 0x000fc60000000040 */
[----:B------:R0:W-:Y:S01]  /*44a0*/  STL.64 [R1+0x88], R22 ;  /* 0x0000881601007387 */ /* 0x0001e20000100a00 */
[----:B------:R-:W-:-:S03]  /*44b0*/  VOTEU.ALL UP1, P1 ;  /* 0x0000000000ff7886 */ /* 0x000fc60000820000 */
[----:B------:R1:W-:Y:S01]  /*44c0*/  STL.64 [R1+0x80], R20 ;  /* 0x0000801401007387 */ /* 0x0003e20000100a00 */
[----:B------:R-:W-:Y:S01]  /*44d0*/  LOP3.LUT R19, R2, 0x10, RZ, 0x3c, !PT ;  /* 0x0000001002137812 */ /* 0x000fe200078e3cff */
[----:B------:R0:W1:Y:S02]  /*44e0*/  @!UP1 SYNCS.EXCH.64 URZ, [UR9+0x12008], UR4 ;  /* 0x0120080409ff95b2 */ /* 0x0000640008000100 */
[----:B------:R-:W3:Y:S04]  /*44f0*/  LDL.LU R49, [R1+0x54] ;  /* 0x0000540001317983 */ /* 0x000ee80000300800 */
[----:B------:R-:W4:Y:S04]  /*4500*/  LDL.LU R50, [R1+0x50] ;  /* 0x0000500001327983 */ /* 0x000f280000300800 */
[----:B------:R-:W4:Y:S01]  /*4510*/  @P6 LDG.E.U16 R65, desc[UR22][R22.64] ;  /* 0x0000001616416981 */ /* 0x000f22000c1e1500 */
[----:B------:R-:W-:-:S02]  /*4520*/  PRMT R67, RZ, 0x7610, R67 ;  /* 0x00007610ff437816 */ /* 0x000fc40000000043 */
[----:B------:R-:W-:Y:S01]  /*4530*/  PRMT R66, RZ, 0x7610, R66 ;  /* 0x00007610ff427816 */ /* 0x000fe20000000042 */
[----:B------:R-:W4:Y:S01]  /*4540*/  LDL.LU R51, [R1+0x4c] ;  /* 0x00004c0001337983 */ /* 0x000f220000300800 */
[----:B------:R-:W-:Y:S01]  /*4550*/  LOP3.LUT P5, RZ, R54, 0x1, RZ, 0xc0, !PT ;  /* 0x0000000136ff7812 */ /* 0x000fe200078ac0ff */
[----:B------:R-:W-:Y:S02]  /*4560*/  VIADD R36, R84, 0xfffffff9 ;  /* 0xfffffff954247836 */ /* 0x000fe40000000000 */
[----:B------:R-:W-:Y:S01]  /*4570*/  IMAD R42, R92, 0x1d, RZ ;  /* 0x0000001d5c2a7824 */ /* 0x000fe200078e02ff */
[----:B------:R-:W4:Y:S01]  /*4580*/  @P6 LDG.E.U16 R64, desc[UR22][R20.64] ;  /* 0x0000001614406981 */ /* 0x000f22000c1e1500 */
[----:B------:R-:W-:Y:S02]  /*4590*/  LOP3.LUT P3, RZ, R37, 0x1, RZ, 0xc0, !PT ;  /* 0x0000000125ff7812 */ /* 0x000fe4000786c0ff */
[----:B------:R-:W-:Y:S01]  /*45a0*/  PRMT R53, RZ, 0x7610, R53 ;  /* 0x00007610ff357816 */ /* 0x000fe20000000035 */
[----:B0-----:R-:W4:Y:S01]  /*45b0*/  LDL.LU R22, [R1+0x48] ;  /* 0x0000480001167983 */ /* 0x001f220000300800 */
[----:B------:R-:W-:Y:S01]  /*45c0*/  PRMT R55, RZ, 0x7610, R55 ;  /* 0x00007610ff377816 */ /* 0x000fe20000000037 */
[----:B------:R-:W-:Y:S01]  /*45d0*/  VIADD R44, R84, 0xfffffff1 ;  /* 0xfffffff1542c7836 */ /* 0x000fe20000000000 */
[----:B------:R-:W-:Y:S01]  /*45e0*/  PRMT R52, RZ, 0x7610, R52 ;  /* 0x00007610ff347816 */ /* 0x000fe20000000034 */
[----:B------:R-:W4:Y:S01]  /*45f0*/  LDL.LU R16, [R1+0x44] ;  /* 0x0000440001107983 */ /* 0x000f220000300800 */
[----:B------:R-:W-:Y:S01]  /*4600*/  PRMT R63, RZ, 0x7610, R63 ;  /* 0x00007610ff3f7816 */ /* 0x000fe2000000003f */
[----:B------:R-:W0:Y:S02]  /*4610*/  LDCU UR4, c[0x0][0x3b0] ;  /* 0x00007600ff0477ac */ /* 0x000e240008000800 */
[----:B------:R-:W4:Y:S04]  /*4620*/  LDL.LU R23, [R1+0x74] ;  /* 0x0000740001177983 */ /* 0x000f280000300800 */
[----:B-1----:R-:W4:Y:S04]  /*4630*/  LDL.LU R20, [R1+0x70] ;  /* 0x0000700001147983 */ /* 0x002f280000300800 */
[----:B------:R-:W4:Y:S04]  /*4640*/  LDL.LU R21, [R1+0x6c] ;  /* 0x00006c0001157983 */ /* 0x000f280000300800 */
[----:B------:R-:W-:Y:S04]  /*4650*/  STS.U16 [R2+UR9], R78 ;  /* 0x0000004e02007988 */ /* 0x000fe80008000409 */
[----:B------:R-:W-:Y:S04]  /*4660*/  STS.U16 [R2+UR9+0x2000], R77 ;  /* 0x0020004d02007988 */ /* 0x000fe80008000409 */
        /* <DEDUP_REMOVED lines=14> */
[----:B------:R-:W4:Y:S04]  /*4750*/  LDL.LU R24, [R1+0x68] ;  /* 0x0000680001187983 */ /* 0x000f280000300800 */
[----:B------:R-:W4:Y:S04]  /*4760*/  @P6 LDG.E.U16 R67, desc[UR22][R40.64] ;  /* 0x0000001628436981 */ /* 0x000f28000c1e1500 */
[----:B------:R1:W4:Y:S04]  /*4770*/  @P6 LDG.E.U16 R66, desc[UR22][R38.64] ;  /* 0x0000001626426981 */ /* 0x000328000c1e1500 */
[----:B--2---:R2:W-:Y:S04]  /*4780*/  STS.U16 [R19+UR9+0x480], R17 ;  /* 0x0004801113007988 */ /* 0x0045e80008000409 */
[----:B--2---:R-:W2:Y:S04]  /*4790*/  LDL.LU R17, [R1+0x64] ;  /* 0x0000640001117983 */ /* 0x004ea80000300800 */
[----:B------:R-:W-:Y:S04]  /*47a0*/  STS.U16 [R19+UR9+0x2480], R91 ;  /* 0x0024805b13007988 */ /* 0x000fe80008000409 */
[----:B------:R-:W-:Y:S04]  /*47b0*/  STS.U16 [R19+UR9+0x4480], R90 ;  /* 0x0044805a13007988 */ /* 0x000fe80008000409 */
[----:B------:R-:W-:Y:S04]  /*47c0*/  STS.U16 [R19+UR9+0x6480], R89 ;  /* 0x0064805913007988 */ /* 0x000fe80008000409 */
[----:B------:R-:W2:Y:S04]  /*47d0*/  LDL.LU R78, [R1+0x60] ;  /* 0x00006000014e7983 */ /* 0x000ea80000300800 */
[----:B------:R-:W-:Y:S04]  /*47e0*/  STS.U16 [R19+UR9+0x880], R81 ;  /* 0x0008805113007988 */ /* 0x000fe80008000409 */
[----:B------:R-:W2:Y:S04]  /*47f0*/  LDL.LU R45, [R1+0x5c] ;  /* 0x00005c00012d7983 */ /* 0x000ea80000300800 */
[----:B------:R-:W-:Y:S04]  /*4800*/  STS.U16 [R19+UR9+0x2880], R80 ;  /* 0x0028805013007988 */ /* 0x000fe80008000409 */
[----:B------:R-:W2:Y:S04]  /*4810*/  LDL.LU R46, [R1+0x58] ;  /* 0x00005800012e7983 */ /* 0x000ea80000300800 */
[----:B------:R-:W-:Y:S04]  /*4820*/  STS.U16 [R19+UR9+0x4880], R79 ;  /* 0x0048804f13007988 */ /* 0x000fe80008000409 */
[----:B------:R-:W2:Y:S04]  /*4830*/  LDL.LU R47, [R1+0x164] ;  /* 0x00016400012f7983 */ /* 0x000ea80000300800 */
[----:B------:R-:W2:Y:S04]  /*4840*/  LDL.LU R48, [R1+0x160] ;  /* 0x0001600001307983 */ /* 0x000ea80000300800 */
[----:B---3--:R3:W-:Y:S04]  /*4850*/  STS.U16 [R19+UR9+0x6880], R49 ;  /* 0x0068803113007988 */ /* 0x0087e80008000409 */
[----:B----4-:R4:W-:Y:S04]  /*4860*/  STS.U16 [R19+UR9+0xc80], R50 ;  /* 0x000c803213007988 */ /* 0x0109e80008000409 */
[----:B---3--:R-:W3:Y:S04]  /*4870*/  LDL.LU R49, [R1+0x15c] ;  /* 0x00015c0001317983 */ /* 0x008ee80000300800 */
[----:B------:R0:W-:Y:S04]  /*4880*/  STS.U16 [R19+UR9+0x2c80], R51 ;  /* 0x002c803313007988 */ /* 0x0001e80008000409 */
[----:B----4-:R-:W4:Y:S04]  /*4890*/  LDL.LU R50, [R1+0x158] ;  /* 0x0001580001327983 */ /* 0x010f280000300800 */
[----:B------:R-:W-:Y:S04]  /*48a0*/  STS.U16 [R19+UR9+0x4c80], R22 ;  /* 0x004c801613007988 */ /* 0x000fe80008000409 */
[----:B------:R1:W-:Y:S04]  /*48b0*/  STS.U16 [R19+UR9+0x6c80], R16 ;  /* 0x006c801013007988 */ /* 0x0003e80008000409 */
[----:B0-----:R-:W4:Y:S04]  /*48c0*/  LDL.LU R51, [R1+0x154] ;  /* 0x0001540001337983 */ /* 0x001f280000300800 */
[----:B------:R0:W-:Y:S01]  /*48d0*/  STS.U16 [R19+UR9+0x80], R23 ;  /* 0x0000801713007988 */ /* 0x0001e20008000409 */
[----:B-1----:R-:W-:-:S03]  /*48e0*/  LOP3.LUT R16, R2, 0x20, RZ, 0x3c, !PT ;  /* 0x0000002002107812 */ /* 0x002fc600078e3cff */
[----:B------:R-:W4:Y:S04]  /*48f0*/  LDL.LU R22, [R1+0x150] ;  /* 0x0001500001167983 */ /* 0x000f280000300800 */
[----:B------:R1:W-:Y:S04]  /*4900*/  STS.U16 [R19+UR9+0x2080], R20 ;  /* 0x0020801413007988 */ /* 0x0003e80008000409 */
[----:B0-----:R-:W4:Y:S04]  /*4910*/  LDL.LU R23, [R1+0x14c] ;  /* 0x00014c0001177983 */ /* 0x001f280000300800 */
[----:B------:R0:W-:Y:S04]  /*4920*/  STS.U16 [R19+UR9+0x4080], R21 ;  /* 0x0040801513007988 */ /* 0x0001e80008000409 */
[----:B-1----:R-:W4:Y:S04]  /*4930*/  LDL.LU R20, [R1+0x148] ;  /* 0x0001480001147983 */ /* 0x002f280000300800 */
[----:B0-----:R-:W4:Y:S04]  /*4940*/  LDL.LU R21, [R1+0x144] ;  /* 0x0001440001157983 */ /* 0x001f280000300800 */
[----:B------:R0:W-:Y:S04]  /*4950*/  STS.U16 [R19+UR9+0x6080], R24 ;  /* 0x0060801813007988 */ /* 0x0001e80008000409 */
[----:B0-----:R-:W4:Y:S04]  /*4960*/  LDL.LU R19, [R1+0x140] ;  /* 0x0001400001137983 */ /* 0x001f280000300800 */
[----:B------:R-:W4:Y:S04]  /*4970*/  LDL.LU R24, [R1+0x7c] ;  /* 0x00007c0001187983 */ /* 0x000f280000300800 */
[----:B--2---:R0:W-:Y:S04]  /*4980*/  STS.U16 [R16+UR9+0x100], R17 ;  /* 0x0001001110007988 */ /* 0x0041e80008000409 */
[----:B0-----:R-:W2:Y:S01]  /*4990*/  LDL.LU R17, [R1+0x78] ;  /* 0x0000780001117983 */ /* 0x001ea20000300800 */
[----:B------:R-:W-:Y:S01]  /*49a0*/  ISETP.GE.U32.AND P6, PT, R36, 0x7fffffda, PT ;  /* 0x7fffffda2400780c */ /* 0x000fe20003fc6070 */
[----:B------:R-:W-:Y:S01]  /*49b0*/  IMAD.WIDE R36, R42, 0x2, R34 ;  /* 0x000000022a247825 */ /* 0x000fe200078e0222 */
[----:B------:R-:W-:-:S03]  /*49c0*/  PRMT R54, RZ, 0x7610, R54 ;  /* 0x00007610ff367816 */ /* 0x000fc60000000036 */
[C---:B------:R-:W-:Y:S01]  /*49d0*/  IMAD.WIDE R38, R42.reuse, 0x2, R32 ;  /* 0x000000022a267825 */ /* 0x040fe200078e0220 */
[----:B------:R-:W2:Y:S03]  /*49e0*/  @P5 LDG.E.U16 R55, desc[UR22][R36.64] ;  /* 0x0000001624375981 */ /* 0x000ea6000c1e1500 */
[C---:B------:R-:W-:Y:S01]  /*49f0*/  IMAD.WIDE R40, R42.reuse, 0x2, R30 ;  /* 0x000000022a287825 */ /* 0x040fe200078e021e */
[----:B------:R-:W2:Y:S03]  /*4a00*/  @P5 LDG.E.U16 R54, desc[UR22][R38.64] ;  /* 0x0000001626365981 */ /* 0x000ea6000c1e1500 */
[----:B------:R-:W-:Y:S01]  /*4a10*/  IMAD.WIDE R42, R42, 0x2, R28 ;  /* 0x000000022a2a7825 */ /* 0x000fe200078e021c */
[----:B------:R-:W2:Y:S04]  /*4a20*/  @P5 LDG.E.U16 R53, desc[UR22][R40.64] ;  /* 0x0000001628355981 */ /* 0x000ea8000c1e1500 */
[----:B------:R-:W2:Y:S01]  /*4a30*/  @P5 LDG.E.U16 R52, desc[UR22][R42.64] ;  /* 0x000000162a345981 */ /* 0x000ea2000c1e1500 */
[----:B------:R-:W-:Y:S01]  /*4a40*/  ISETP.GE.U32.AND P5, PT, R44, 0x7fffffd2, PT ;  /* 0x7fffffd22c00780c */ /* 0x000fe20003fa6070 */
[----:B------:R-:W-:Y:S01]  /*4a50*/  IMAD R44, R92, 0x6, RZ ;  /* 0x000000065c2c7824 */ /* 0x000fe200078e02ff */
[----:B------:R-:W-:Y:S01]  /*4a60*/  PRMT R62, RZ, 0x7610, R62 ;  /* 0x00007610ff3e7816 */ /* 0x000fe2000000003e */
[----:B------:R-:W-:Y:S01]  /*4a70*/  STS.U16 [R16+UR9+0x2100], R78 ;  /* 0x0021004e10007988 */ /* 0x000fe20008000409 */
[----:B------:R-:W-:Y:S01]  /*4a80*/  PRMT R61, RZ, 0x7610, R61 ;  /* 0x00007610ff3d7816 */ /* 0x000fe2000000003d */
[C---:B------:R-:W-:Y:S01]  /*4a90*/  IMAD.WIDE R76, R44.reuse, 0x2, R34 ;  /* 0x000000022c4c7825 */ /* 0x040fe200078e0222 */
[----:B------:R-:W-:Y:S01]  /*4aa0*/  PRMT R60, RZ, 0x7610, R60 ;  /* 0x00007610ff3c7816 */ /* 0x000fe2000000003c */
[----:B------:R-:W-:Y:S02]  /*4ab0*/  STS.U16 [R16+UR9+0x4100], R45 ;  /* 0x0041002d10007988 */ /* 0x000fe40008000409 */
[----:B------:R-:W-:-:S02]  /*4ac0*/  IMAD.WIDE R74, R44, 0x2, R32 ;  /* 0x000000022c4a7825 */ /* 0x000fc400078e0220 */
[----:B------:R-:W-:Y:S02]  /*4ad0*/  STS.U16 [R16+UR9+0x6100], R46 ;  /* 0x0061002e10007988 */ /* 0x000fe40008000409 */
[C---:B------:R-:W-:Y:S02]  /*4ae0*/  IMAD.WIDE R72, R44.reuse, 0x2, R30 ;  /* 0x000000022c487825 */ /* 0x040fe400078e021e */
[----:B------:R-:W-:Y:S02]  /*4af0*/  STS.U16 [R16+UR9+0x500], R47 ;  /* 0x0005002f10007988 */ /* 0x000fe40008000409 */
[----:B------:R-:W-:Y:S02]  /*4b00*/  IMAD.WIDE R70, R44, 0x2, R28 ;  /* 0x000000022c467825 */ /* 0x000fe400078e021c */
[----:B------:R-:W-:Y:S02]  /*4b10*/  STS.U16 [R16+UR9+0x2500], R48 ;  /* 0x0025003010007988 */ /* 0x000fe40008000409 */
[----:B------:R-:W-:-:S02]  /*4b20*/  VIADD R44, R84, 0xfffffff8 ;  /* 0xfffffff8542c7836 */ /* 0x000fc40000000000 */
[----:B------:R-:W2:Y:S04]  /*4b30*/  @!P6 LDG.E.U16 R63, desc[UR22][R76.64] ;  /* 0x000000164c3fe981 */ /* 0x000ea8000c1e1500 */
[----:B------:R-:W2:Y:S04]  /*4b40*/  @!P6 LDG.E.U16 R62, desc[UR22][R74.64] ;  /* 0x000000164a3ee981 */ /* 0x000ea8000c1e1500 */
[----:B------:R-:W2:Y:S04]  /*4b50*/  @!P6 LDG.E.U16 R61, desc[UR22][R72.64] ;  /* 0x00000016483de981 */ /* 0x000ea8000c1e1500 */
[----:B------:R-:W2:Y:S01]  /*4b60*/  @!P6 LDG.E.U16 R60, desc[UR22][R70.64] ;  /* 0x00000016463ce981 */ /* 0x000ea2000c1e1500 */
[----:B------:R-:W-:Y:S01]  /*4b70*/  ISETP.GE.U32.AND P6, PT, R44, 0x7fffffd9, PT ;  /* 0x7fffffd92c00780c */ /* 0x000fe20003fc6070 */
[----:B------:R-:W-:Y:S01]  /*4b80*/  IMAD R44, R92, 0xe, RZ ;  /* 0x0000000e5c2c7824 */ /* 0x000fe200078e02ff */
[----:B------:R-:W-:Y:S01]  /*4b90*/  PRMT R59, RZ, 0x7610, R59 ;  /* 0x00007610ff3b7816 */ /* 0x000fe2000000003b */
[----:B------:R-:W-:Y:S01]  /*4ba0*/  STL.64 [R1+0x1d0], R76 ;  /* 0x0001d04c01007387 */ /* 0x000fe20000100a00 */
[----:B------:R-:W-:-:S03]  /*4bb0*/  PRMT R58, RZ, 0x7610, R58 ;  /* 0x00007610ff3a7816 */ /* 0x000fc6000000003a */
[----:B------:R-:W-:Y:S04]  /*4bc0*/  STL.64 [R1+0x1c8], R74 ;  /* 0x0001c84a01007387 */ /* 0x000fe80000100a00 */
[----:B------:R-:W-:Y:S04]  /*4bd0*/  STL.64 [R1+0x1c0], R72 ;  /* 0x0001c04801007387 */ /* 0x000fe80000100a00 */
[----:B------:R-:W-:Y:S04]  /*4be0*/  STL.64 [R1+0x1b8], R70 ;  /* 0x0001b84601007387 */ /* 0x000fe80000100a00 */
[----:B---3--:R-:W-:Y:S04]  /*4bf0*/  STS.U16 [R16+UR9+0x4500], R49 ;  /* 0x0045003110007988 */ /* 0x008fe80008000409 */
[----:B----4-:R-:W-:Y:S04]  /*4c00*/  STS.U16 [R16+UR9+0x6500], R50 ;  /* 0x0065003210007988 */ /* 0x010fe80008000409 */
[----:B------:R-:W-:Y:S04]  /*4c10*/  STS.U16 [R16+UR9+0x900], R51 ;  /* 0x0009003310007988 */ /* 0x000fe80008000409 */
[----:B------:R-:W-:Y:S04]  /*4c20*/  STS.U16 [R16+UR9+0x2900], R22 ;  /* 0x0029001610007988 */ /* 0x000fe80008000409 */
[----:B------:R0:W-:Y:S04]  /*4c30*/  STS.U16 [R16+UR9+0x4900], R23 ;  /* 0x0049001710007988 */ /* 0x0001e80008000409 */
[----:B------:R-:W-:Y:S04]  /*4c40*/  STS.U16 [R16+UR9+0x6900], R20 ;  /* 0x0069001410007988 */ /* 0x000fe80008000409 */
[----:B------:R1:W-:Y:S01]  /*4c50*/  STS.U16 [R16+UR9+0xd00], R21 ;  /* 0x000d001510007988 */ /* 0x0003e20008000409 */
[----:B0-----:R-:W-:-:S04]  /*4c60*/  IMAD.WIDE R22, R44, 0x2, R30 ;  /* 0x000000022c167825 */ /* 0x001fc800078e021e */
[----:B-1----:R-:W-:-:S05]  /*4c70*/  IMAD.WIDE R20, R44, 0x2, R34 ;  /* 0x000000022c147825 */ /* 0x002fca00078e0222 */
[----:B------:R0:W-:Y:S04]  /*4c80*/  STL.64 [R1+0x178], R20 ;  /* 0x0001781401007387 */ /* 0x0001e80000100a00 */
[----:B------:R0:W3:Y:S02]  /*4c90*/  @!P5 LDG.E.U16 R59, desc[UR22][R20.64] ;  /* 0x00000016143bd981 */ /* 0x0000e4000c1e1500 */
[C---:B0-----:R-:W-:Y:S02]  /*4ca0*/  IMAD.WIDE R20, R44.reuse, 0x2, R28 ;  /* 0x000000022c147825 */ /* 0x041fe400078e021c */
[----:B------:R-:W-:Y:S04]  /*4cb0*/  STS.U16 [R16+UR9+0x2d00], R19 ;  /* 0x002d001310007988 */ /* 0x000fe80008000409 */
[----:B------:R-:W-:Y:S04]  /*4cc0*/  STS.U16 [R16+UR9+0x4d00], R24 ;  /* 0x004d001810007988 */ /* 0x000fe80008000409 */
[----:B--2---:R0:W-:Y:S02]  /*4cd0*/  STS.U16 [R16+UR9+0x6d00], R17 ;  /* 0x006d001110007988 */ /* 0x0041e40008000409 */
[----:B0-----:R-:W-:-:S05]  /*4ce0*/  IMAD.WIDE R16, R44, 0x2, R32 ;  /* 0x000000022c107825 */ /* 0x001fca00078e0220 */
[----:B------:R0:W-:Y:S04]  /*4cf0*/  STL.64 [R1+0x170], R16 ;  /* 0x0001701001007387 */ /* 0x0001e80000100a00 */
[----:B------:R-:W2:Y:S04]  /*4d00*/  LDL.LU R19, [R1+0x374] ;  /* 0x0003740001137983 */ /* 0x000ea80000300800 */
[----:B------:R-:W4:Y:S04]  /*4d10*/  @!P5 LDG.E.U16 R58, desc[UR22][R16.64] ;  /* 0x00000016103ad981 */ /* 0x000f28000c1e1500 */
[----:B------:R1:W-:Y:S04]  /*4d20*/  STL.64 [R1+0x168], R22 ;  /* 0x0001681601007387 */ /* 0x0003e80000100a00 */
[----:B0-----:R-:W3:Y:S04]  /*4d30*/  LDL.LU R16, [R1+0x370] ;  /* 0x0003700001107983 */ /* 0x001ee80000300800 */
[----:B------:R0:W-:Y:S04]  /*4d40*/  STL.64 [R1+0x160], R20 ;  /* 0x0001601401007387 */ /* 0x0001e80000100a00 */
[----:B------:R-:W4:Y:S04]  /*4d50*/  LDL.LU R24, [R1+0x36c] ;  /* 0x00036c0001187983 */ /* 0x000f280000300800 */
        /* <DEDUP_REMOVED lines=11> */
[----:B------:R-:W4:Y:S01]  /*4e10*/  LDL.LU R75, [R1+0x348] ;  /* 0x00034800014b7983 */ /* 0x000f220000300800 */
[----:B------:R-:W-:-:S03]  /*4e20*/  PRMT R57, RZ, 0x7610, R57 ;  /* 0x00007610ff397816 */ /* 0x000fc60000000039 */
[----:B------:R-:W4:Y:S01]  /*4e30*/  LDL.LU R76, [R1+0x344] ;  /* 0x00034400014c7983 */ /* 0x000f220000300800 */
[----:B------:R-:W-:-:S03]  /*4e40*/  PRMT R56, RZ, 0x7610, R56 ;  /* 0x00007610ff387816 */ /* 0x000fc60000000038 */
[----:B------:R-:W4:Y:S04]  /*4e50*/  LDL.LU R77, [R1+0x340] ;  /* 0x00034000014d7983 */ /* 0x000f280000300800 */
[----:B------:R-:W4:Y:S01]  /*4e60*/  LDL.LU R78, [R1+0x33c] ;  /* 0x00033c00014e7983 */ /* 0x000f220000300800 */
[----:B------:R-:W-:-:S03]  /*4e70*/  VIADD R44, R84, 0xfffffff0 ;  /* 0xfffffff0542c7836 */ /* 0x000fc60000000000 */
[----:B------:R-:W4:Y:S04]  /*4e80*/  LDL.LU R45, [R1+0x338] ;  /* 0x00033800012d7983 */ /* 0x000f280000300800 */
[----:B------:R-:W4:Y:S04]  /*4e90*/  LDL.LU R46, [R1+0x1b4] ;  /* 0x0001b400012e7983 */ /* 0x000f280000300800 */
[----:B------:R-:W4:Y:S04]  /*4ea0*/  LDL.LU R47, [R1+0x1b0] ;  /* 0x0001b000012f7983 */ /* 0x000f280000300800 */
[----:B------:R-:W4:Y:S04]  /*4eb0*/  LDL.LU R48, [R1+0x1ac] ;  /* 0x0001ac0001307983 */ /* 0x000f280000300800 */
[----:B------:R-:W4:Y:S04]  /*4ec0*/  LDL.LU R49, [R1+0x1a8] ;  /* 0x0001a80001317983 */ /* 0x000f280000300800 */
[----:B------:R-:W4:Y:S04]  /*4ed0*/  LDL.LU R50, [R1+0x1a4] ;  /* 0x0001a40001327983 */ /* 0x000f280000300800 */
[----:B------:R-:W4:Y:S04]  /*4ee0*/  LDL.LU R51, [R1+0x1a0] ;  /* 0x0001a00001337983 */ /* 0x000f280000300800 */
[----:B------:R-:W4:Y:S04]  /*4ef0*/  @!P5 LDG.E.U16 R57, desc[UR22][R22.64] ;  /* 0x000000161639d981 */ /* 0x000f28000c1e1500 */
[----:B------:R-:W4:Y:S01]  /*4f00*/  @!P5 LDG.E.U16 R56, desc[UR22][R20.64] ;  /* 0x000000161438d981 */ /* 0x000f22000c1e1500 */
[----:B------:R-:W-:-:S03]  /*4f10*/  ISETP.GE.U32.AND P5, PT, R44, 0x7fffffd1, PT ;  /* 0x7fffffd12c00780c */ /* 0x000fc60003fa6070 */
[----:B-1----:R-:W4:Y:S04]  /*4f20*/  LDL.LU.64 R22, [R1+0x660] ;  /* 0x0006600001167983 */ /* 0x002f280000300a00 */
[----:B0-----:R-:W4:Y:S04]  /*4f30*/  LDL.LU.64 R20, [R1+0x658] ;  /* 0x0006580001147983 */ /* 0x001f280000300a00 */
[----:B------:R-:W4:Y:S01]  /*4f40*/  LDL.LU R44, [R1+0x364] ;  /* 0x00036400012c7983 */ /* 0x000f220000300800 */
[----:B------:R-:W-:-:S05]  /*4f50*/  LOP3.LUT R69, R2, 0x30, RZ, 0x3c, !PT ;  /* 0x0000003002457812 */ /* 0x000fca00078e3cff */
[----:B--2---:R0:W-:Y:S04]  /*4f60*/  STS.U16 [R69+UR9+0x180], R19 ;  /* 0x0001801345007988 */ /* 0x0041e80008000409 */
[----:B0-----:R-:W2:Y:S04]  /*4f70*/  LDL.LU R19, [R1+0x654] ;  /* 0x0006540001137983 */ /* 0x001ea80000300800 */
[----:B---3--:R0:W-:Y:S04]  /*4f80*/  STS.U16 [R69+UR9+0x2180], R16 ;  /* 0x0021801045007988 */ /* 0x0081e80008000409 */
[----:B----4-:R1:W-:Y:S04]  /*4f90*/  STS.U16 [R69+UR9+0x4180], R24 ;  /* 0x0041801845007988 */ /* 0x0103e80008000409 */
[----:B0-----:R-:W3:Y:S04]  /*4fa0*/  LDL.LU R16, [R1+0x650] ;  /* 0x0006500001107983 */ /* 0x001ee80000300800 */
[----:B------:R0:W-:Y:S04]  /*4fb0*/  STS.U16 [R69+UR9+0x6180], R17 ;  /* 0x0061801145007988 */ /* 0x0001e80008000409 */
[----:B-1----:R-:W4:Y:S04]  /*4fc0*/  LDL.LU R24, [R1+0x64c] ;  /* 0x00064c0001187983 */ /* 0x002f280000300800 */
[----:B0-----:R-:W2:Y:S04]  /*4fd0*/  LDL.LU R17, [R1+0x648] ;  /* 0x0006480001117983 */ /* 0x001ea80000300800 */
[----:B------:R0:W-:Y:S04]  /*4fe0*/  STS.U16 [R69+UR9+0x580], R44 ;  /* 0x0005802c45007988 */ /* 0x0001e80008000409 */
[----:B------:R-:W-:Y:S04]  /*4ff0*/  STS.U16 [R69+UR9+0x2580], R79 ;  /* 0x0025804f45007988 */ /* 0x000fe80008000409 */
[----:B------:R-:W-:Y:S04]  /*5000*/  STS.U16 [R69+UR9+0x4580], R80 ;  /* 0x0045805045007988 */ /* 0x000fe80008000409 */
[----:B------:R-:W-:Y:S01]  /*5010*/  STS.U16 [R69+UR9+0x6580], R81 ;  /* 0x0065805145007988 */ /* 0x000fe20008000409 */
[----:B0-----:R-:W-:-:S03]  /*5020*/  LOP3.LUT R44, R2, 0x40, RZ, 0x3c, !PT ;  /* 0x00000040022c7812 */ /* 0x001fc600078e3cff */
        /* <DEDUP_REMOVED lines=18> */
[----:B--2---:R0:W-:Y:S04]  /*5150*/  STS.U16 [R44+UR9+0x4a00], R17 ;  /* 0x004a00112c007988 */ /* 0x0041e80008000409 */
[----:B----4-:R-:W-:Y:S04]  /*5160*/  STS.U16 [R44+UR9+0x6a00], R24 ;  /* 0x006a00182c007988 */ /* 0x010fe80008000409 */
[----:B---3--:R1:W-:Y:S04]  /*5170*/  STS.U16 [R44+UR9+0xe00], R16 ;  /* 0x000e00102c007988 */ /* 0x0083e80008000409 */
[----:B0-----:R-:W2:Y:S04]  /*5180*/  LDL.LU R17, [R1+0x644] ;  /* 0x0006440001117983 */ /* 0x001ea80000300800 */
[----:B-1----:R-:W3:Y:S01]  /*5190*/  LDL.LU R16, [R1+0x640] ;  /* 0x0006400001107983 */ /* 0x002ee20000300800 */
[----:B------:R-:W-:-:S03]  /*51a0*/  LOP3.LUT R24, R2, 0x50, RZ, 0x3c, !PT ;  /* 0x0000005002187812 */ /* 0x000fc600078e3cff */
[----:B------:R0:W-:Y:S04]  /*51b0*/  STS.U16 [R44+UR9+0x2e00], R19 ;  /* 0x002e00132c007988 */ /* 0x0001e80008000409 */
[----:B------:R1:W-:Y:S04]  /*51c0*/  STS.U16 [R44+UR9+0x4e00], R18 ;  /* 0x004e00122c007988 */ /* 0x0003e80008000409 */
[----:B------:R4:W-:Y:S04]  /*51d0*/  STS.U16 [R44+UR9+0x6e00], R21 ;  /* 0x006e00152c007988 */ /* 0x0009e80008000409 */
[----:B0-----:R-:W3:Y:S04]  /*51e0*/  LDL.LU R19, [R1+0x63c] ;  /* 0x00063c0001137983 */ /* 0x001ee80000300800 */
[----:B-1----:R-:W3:Y:S04]  /*51f0*/  LDL.LU R18, [R1+0x638] ;  /* 0x0006380001127983 */ /* 0x002ee80000300800 */
[----:B----4-:R-:W4:Y:S04]  /*5200*/  LDL.LU R21, [R1+0x634] ;  /* 0x0006340001157983 */ /* 0x010f280000300800 */
[----:B------:R0:W-:Y:S04]  /*5210*/  STS.U16 [R24+UR9+0x280], R20 ;  /* 0x0002801418007988 */ /* 0x0001e80008000409 */
[----:B------:R1:W-:Y:S04]  /*5220*/  STS.U16 [R24+UR9+0x2280], R23 ;  /* 0x0022801718007988 */ /* 0x0003e80008000409 */
[----:B------:R1:W-:Y:S04]  /*5230*/  STS.U16 [R24+UR9+0x4280], R22 ;  /* 0x0042801618007988 */ /* 0x0003e80008000409 */
[----:B0-----:R-:W4:Y:S04]  /*5240*/  LDL.LU R20, [R1+0x630] ;  /* 0x0006300001147983 */ /* 0x001f280000300800 */
[----:B-1----:R-:W4:Y:S04]  /*5250*/  LDL.LU R23, [R1+0x62c] ;  /* 0x00062c0001177983 */ /* 0x002f280000300800 */
[----:B------:R-:W4:Y:S04]  /*5260*/  LDL.LU R22, [R1+0x628] ;  /* 0x0006280001167983 */ /* 0x000f280000300800 */
[----:B------:R0:W-:Y:S04]  /*5270*/  STS.U16 [R24+UR9+0x6280], R25 ;  /* 0x0062801918007988 */ /* 0x0001e80008000409 */
[----:B0-----:R-:W4:Y:S04]  /*5280*/  LDL.LU R25, [R1+0x624] ;  /* 0x0006240001197983 */ /* 0x001f280000300800 */
[----:B------:R0:W-:Y:S04]  /*5290*/  STS.U16 [R24+UR9+0x680], R26 ;  /* 0x0006801a18007988 */ /* 0x0001e80008000409 */
[----:B------:R1:W-:Y:S04]  /*52a0*/  STS.U16 [R24+UR9+0x2680], R0 ;  /* 0x0026800018007988 */ /* 0x0003e80008000409 */
[----:B0-----:R-:W4:Y:S04]  /*52b0*/  LDL.LU R26, [R1+0x620] ;  /* 0x00062000011a7983 */ /* 0x001f280000300800 */
[----:B-1----:R-:W4:Y:S01]  /*52c0*/  LDL.LU R0, [R1+0x61c] ;  /* 0x00061c0001007983 */ /* 0x002f220000300800 */
[----:B------:R-:W-:-:S02]  /*52d0*/  IMAD R46, R92, 0x16, RZ ;  /* 0x000000165c2e7824 */ /* 0x000fc400078e02ff */
[C---:B------:R-:W-:Y:S02]  /*52e0*/  IMAD R69, R92.reuse, 0x7, RZ ;  /* 0x000000075c457824 */ /* 0x040fe400078e02ff */
[----:B------:R-:W-:Y:S02]  /*52f0*/  IMAD R70, R92, 0xf, RZ ;  /* 0x0000000f5c467824 */ /* 0x000fe400078e02ff */
[----:B------:R-:W-:-:S04]  /*5300*/  IMAD.WIDE R74, R46, 0x2, R34 ;  /* 0x000000022e4a7825 */ /* 0x000fc800078e0222 */
[C---:B------:R-:W-:Y:S01]  /*5310*/  IMAD.WIDE R72, R69.reuse, 0x2, R34 ;  /* 0x0000000245487825 */ /* 0x040fe200078e0222 */
[----:B------:R-:W-:Y:S01]  /*5320*/  PRMT R90, RZ, 0x7610, R90 ;  /* 0x00007610ff5a7816 */ /* 0x000fe2000000005a */
[----:B------:R-:W-:Y:S02]  /*5330*/  STL.64 [R1+0x78], R74 ;  /* 0x0000784a01007387 */ /* 0x000fe40000100a00 */
[----:B------:R-:W-:Y:S01]  /*5340*/  IMAD.WIDE R48, R70, 0x2, R34 ;  /* 0x0000000246307825 */ /* 0x000fe200078e0222 */
[----:B------:R-:W-:Y:S01]  /*5350*/  PRMT R89, RZ, 0x7610, R89 ;  /* 0x00007610ff597816 */ /* 0x000fe20000000059 */
[----:B------:R-:W-:Y:S02]  /*5360*/  STL.64 [R1+0x1b0], R72 ;  /* 0x0001b04801007387 */ /* 0x000fe40000100a00 */
[----:B------:R-:W-:Y:S01]  /*5370*/  IMAD.WIDE R76, R46, 0x2, R32 ;  /* 0x000000022e4c7825 */ /* 0x000fe200078e0220 */
[----:B------:R-:W-:Y:S01]  /*5380*/  PRMT R91, RZ, 0x7610, R91 ;  /* 0x00007610ff5b7816 */ /* 0x000fe2000000005b */
[----:B------:R-:W-:Y:S04]  /*5390*/  STL.64 [R1+0x158], R48 ;  /* 0x0001583001007387 */ /* 0x000fe80000100a00 */
[----:B------:R0:W-:Y:S01]  /*53a0*/  STL.64 [R1+0x70], R76 ;  /* 0x0000704c01007387 */ /* 0x0001e20000100a00 */
[----:B------:R-:W-:-:S03]  /*53b0*/  IMAD.WIDE R78, R69, 0x2, R28 ;  /* 0x00000002454e7825 */ /* 0x000fc600078e021c */
[----:B------:R0:W4:Y:S02]  /*53c0*/  @P0 LDG.E.U16 R91, desc[UR22][R76.64] ;  /* 0x000000164c5b0981 */ /* 0x000124000c1e1500 */
[----:B0-----:R-:W-:Y:S02]  /*53d0*/  IMAD.WIDE R76, R70, 0x2, R32 ;  /* 0x00000002464c7825 */ /* 0x001fe400078e0220 */
[----:B------:R-:W-:Y:S02]  /*53e0*/  STS.U16 [R24+UR9+0x4680], R93 ;  /* 0x0046805d18007988 */ /* 0x000fe40008000409 */
[----:B------:R-:W-:Y:S01]  /*53f0*/  IMAD R50, R92, 0x1e, RZ ;  /* 0x0000001e5c327824 */ /* 0x000fe200078e02ff */
[----:B------:R-:W-:Y:S02]  /*5400*/  PRMT R88, RZ, 0x7610, R88 ;  /* 0x00007610ff587816 */ /* 0x000fe40000000058 */
[----:B------:R-:W-:Y:S01]  /*5410*/  PRMT R87, RZ, 0x7610, R87 ;  /* 0x00007610ff577816 */ /* 0x000fe20000000057 */
[----:B------:R-:W-:Y:S01]  /*5420*/  IMAD.WIDE R44, R50, 0x2, R34 ;  /* 0x00000002322c7825 */ /* 0x000fe200078e0222 */
[----:B------:R-:W-:-:S02]  /*5430*/  PRMT R86, RZ, 0x7610, R86 ;  /* 0x00007610ff567816 */ /* 0x000fc40000000056 */
[----:B------:R-:W-:Y:S02]  /*5440*/  PRMT R85, RZ, 0x7610, R85 ;  /* 0x00007610ff557816 */ /* 0x000fe40000000055 */
[----:B------:R-:W4:Y:S01]  /*5450*/  @P4 LDG.E.U16 R88, desc[UR22][R44.64] ;  /* 0x000000162c584981 */ /* 0x000f22000c1e1500 */
[----:B--2---:R-:W-:Y:S02]  /*5460*/  PRMT R17, RZ, 0x7610, R17 ;  /* 0x00007610ff117816 */ /* 0x004fe40000000011 */
[----:B---3--:R-:W-:-:S04]  /*5470*/  PRMT R16, RZ, 0x7610, R16 ;  /* 0x00007610ff107816 */ /* 0x008fc80000000010 */
[----:B------:R0:W2:Y:S04]  /*5480*/  @!P6 LDG.E.U16 R17, desc[UR22][R72.64] ;  /* 0x000000164811e981 */ /* 0x0000a8000c1e1500 */
[----:B------:R1:W3:Y:S01]  /*5490*/  @P0 LDG.E.U16 R16, desc[UR22][R74.64] ;  /* 0x000000164a100981 */ /* 0x0002e2000c1e1500 */
[----:B0-----:R-:W-:-:S04]  /*54a0*/  IMAD.WIDE R72, R46, 0x2, R28 ;  /* 0x000000022e487825 */ /* 0x001fc800078e021c */
[----:B-1----:R-:W-:Y:S01]  /*54b0*/  IMAD.WIDE R74, R46, 0x2, R30 ;  /* 0x000000022e4a7825 */ /* 0x002fe200078e021e */
[----:B------:R-:W-:Y:S01]  /*54c0*/  PRMT R19, RZ, 0x7610, R19 ;  /* 0x00007610ff137816 */ /* 0x000fe20000000013 */
[----:B------:R-:W2:Y:S01]  /*54d0*/  @P0 LDG.E.U16 R89, desc[UR22][R72.64] ;  /* 0x0000001648590981 */ /* 0x000ea2000c1e1500 */
[----:B------:R-:W-:-:S03]  /*54e0*/  PRMT R18, RZ, 0x7610, R18 ;  /* 0x00007610ff127816 */ /* 0x000fc60000000012 */
[----:B------:R0:W-:Y:S04]  /*54f0*/  STL.64 [R1+0x68], R74 ;  /* 0x0000684a01007387 */ /* 0x0001e80000100a00 */
[----:B------:R0:W2:Y:S04]  /*5500*/  @P0 LDG.E.U16 R90, desc[UR22][R74.64] ;  /* 0x000000164a5a0981 */ /* 0x0000a8000c1e1500 */
[----:B------:R1:W-:Y:S01]  /*5510*/  STL.64 [R1+0x60], R72 ;  /* 0x0000604801007387 */ /* 0x0003e20000100a00 */
[----:B0-----:R-:W-:-:S04]  /*5520*/  IMAD.WIDE R74, R69, 0x2, R32 ;  /* 0x00000002454a7825 */ /* 0x001fc800078e0220 */
[----:B-1----:R-:W-:Y:S01]  /*5530*/  IMAD.WIDE R72, R69, 0x2, R30 ;  /* 0x0000000245487825 */ /* 0x002fe200078e021e */
[----:B------:R0:W-:Y:S01]  /*5540*/  STL.64 [R1+0x1a8], R74 ;  /* 0x0001a84a01007387 */ /* 0x0001e20000100a00 */
[----:B----4-:R-:W-:-:S03]  /*5550*/  PRMT R23, RZ, 0x7610, R23 ;  /* 0x00007610ff177816 */ /* 0x010fc60000000017 */
[----:B------:R0:W4:Y:S01]  /*5560*/  @!P6 LDG.E.U16 R19, desc[UR22][R74.64] ;  /* 0x000000164a13e981 */ /* 0x000122000c1e1500 */
[----:B------:R-:W-:-:S03]  /*5570*/  IMAD R69, R92, 0x17, RZ ;  /* 0x000000175c457824 */ /* 0x000fc600078e02ff */
[----:B------:R1:W-:Y:S04]  /*5580*/  STL.64 [R1+0x1a0], R72 ;  /* 0x0001a04801007387 */ /* 0x0003e80000100a00 */
[----:B------:R1:W4:Y:S01]  /*5590*/  @!P6 LDG.E.U16 R18, desc[UR22][R72.64] ;  /* 0x000000164812e981 */ /* 0x000322000c1e1500 */
[----:B0-----:R-:W-:Y:S01]  /*55a0*/  IMAD.WIDE R74, R70, 0x2, R30 ;  /* 0x00000002464a7825 */ /* 0x001fe200078e021e */
[----:B------:R-:W-:Y:S02]  /*55b0*/  PRMT R21, RZ, 0x7610, R21 ;  /* 0x00007610ff157816 */ /* 0x000fe40000000015 */
[----:B------:R-:W-:Y:S01]  /*55c0*/  STL.64 [R1+0x198], R78 ;  /* 0x0001984e01007387 */ /* 0x000fe20000100a00 */
[----:B------:R-:W-:-:S03]  /*55d0*/  PRMT R25, RZ, 0x7610, R25 ;  /* 0x00007610ff197816 */ /* 0x000fc60000000019 */
[----:B------:R-:W4:Y:S01]  /*55e0*/  @!P5 LDG.E.U16 R23, desc[UR22][R76.64] ;  /* 0x000000164c17d981 */ /* 0x000f22000c1e1500 */
[----:B-1----:R-:W-:-:S03]  /*55f0*/  IMAD.WIDE R72, R70, 0x2, R28 ;  /* 0x0000000246487825 */ /* 0x002fc600078e021c */
[----:B------:R0:W-:Y:S04]  /*5600*/  STL.64 [R1+0x150], R76 ;  /* 0x0001504c01007387 */ /* 0x0001e80000100a00 */
[----:B------:R-:W-:Y:S01]  /*5610*/  STL.64 [R1+0x148], R74 ;  /* 0x0001484a01007387 */ /* 0x000fe20000100a00 */
[----:B------:R-:W-:-:S03]  /*5620*/  IMAD.WIDE R70, R69, 0x2, R32 ;  /* 0x0000000245467825 */ /* 0x000fc600078e0220 */
[----:B------:R1:W-:Y:S04]  /*5630*/  STL.64 [R1+0x140], R72 ;  /* 0x0001404801007387 */ /* 0x0003e80000100a00 */
[----:B------:R1:W4:Y:S04]  /*5640*/  @!P5 LDG.E.U16 R25, desc[UR22][R72.64] ;  /* 0x000000164819d981 */ /* 0x000328000c1e1500 */
[----:B0-----:R-:W4:Y:S04]  /*5650*/  LDL.LU R76, [R1+0x3b8] ;  /* 0x0003b800014c7983 */ /* 0x001f280000300800 */
[----:B------:R-:W4:Y:S01]  /*5660*/  @!P6 LDG.E.U16 R21, desc[UR22][R78.64] ;  /* 0x000000164e15e981 */ /* 0x000f22000c1e1500 */
[----:B-1----:R-:W-:-:S03]  /*5670*/  IMAD.WIDE R72, R69, 0x2, R34 ;  /* 0x0000000245487825 */ /* 0x002fc600078e0222 */
[----:B------:R-:W4:Y:S04]  /*5680*/  LDL.LU R77, [R1+0x3b4] ;  /* 0x0003b400014d7983 */ /* 0x000f280000300800 */
[----:B------:R-:W4:Y:S04]  /*5690*/  LDL.LU R78, [R1+0x3b0] ;  /* 0x0003b000014e7983 */ /* 0x000f280000300800 */
[----:B------:R-:W-:Y:S04]  /*56a0*/  STL.64 [R1+0x58], R72 ;  /* 0x0000584801007387 */ /* 0x000fe80000100a00 */
[----:B------:R-:W-:Y:S04]  /*56b0*/  STL.64 [R1+0x50], R70 ;  /* 0x0000504601007387 */ /* 0x000fe80000100a00 */
[----:B------:R-:W4:Y:S01]  /*56c0*/  LDL.LU R93, [R1+0x618] ;  /* 0x00061800015d7983 */ /* 0x000f220000300800 */
[----:B------:R-:W-:Y:S01]  /*56d0*/  PRMT R20, RZ, 0x7610, R20 ;  /* 0x00007610ff147816 */ /* 0x000fe20000000014 */
[----:B------:R-:W-:-:S05]  /*56e0*/  IMAD.WIDE R46, R50, 0x2, R32 ;  /* 0x00000002322e7825 */ /* 0x000fca00078e0220 */
[----:B------:R0:W4:Y:S04]  /*56f0*/  @!P5 LDG.E.U16 R20, desc[UR22][R48.64] ;  /* 0x000000163014d981 */ /* 0x000128000c1e1500 */
[----:B------:R-:W4:Y:S01]  /*5700*/  @P4 LDG.E.U16 R87, desc[UR22][R46.64] ;  /* 0x000000162e574981 */ /* 0x000f22000c1e1500 */
[----:B0-----:R-:W-:-:S04]  /*5710*/  IMAD.WIDE R48, R50, 0x2, R30 ;  /* 0x0000000232307825 */ /* 0x001fc800078e021e */
[----:B------:R-:W-:Y:S01]  /*5720*/  IMAD.WIDE R50, R50, 0x2, R28 ;  /* 0x0000000232327825 */ /* 0x000fe200078e021c */
[----:B------:R-:W4:Y:S04]  /*5730*/  @P4 LDG.E.U16 R86, desc[UR22][R48.64] ;  /* 0x0000001630564981 */ /* 0x000f28000c1e1500 */
[----:B------:R-:W4:Y:S01]  /*5740*/  @P4 LDG.E.U16 R85, desc[UR22][R50.64] ;  /* 0x0000001632554981 */ /* 0x000f22000c1e1500 */
[----:B------:R-:W-:Y:S02]  /*5750*/  PRMT R22, RZ, 0x7610, R22 ;  /* 0x00007610ff167816 */ /* 0x000fe40000000016 */
[----:B------:R-:W-:Y:S02]  /*5760*/  PRMT R26, RZ, 0x7610, R26 ;  /* 0x00007610ff1a7816 */ /* 0x000fe4000000001a */
[----:B------:R-:W-:-:S02]  /*5770*/  PRMT R0, RZ, 0x7610, R0 ;  /* 0x00007610ff007816 */ /* 0x000fc40000000000 */
[----:B------:R-:W4:Y:S04]  /*5780*/  @!P5 LDG.E.U16 R22, desc[UR22][R74.64] ;  /* 0x000000164a16d981 */ /* 0x000f28000c1e1500 */
[----:B------:R-:W4:Y:S04]  /*5790*/  @P3 LDG.E.U16 R26, desc[UR22][R72.64] ;  /* 0x00000016481a3981 */ /* 0x000f28000c1e1500 */
[----:B------:R0:W4:Y:S04]  /*57a0*/  @P3 LDG.E.U16 R0, desc[UR22][R70.64] ;  /* 0x0000001646003981 */ /* 0x000128000c1e1500 */
[----:B------:R-:W-:Y:S04]  /*57b0*/  STS.U16 [R24+UR9+0x6680], R68 ;  /* 0x0066804418007988 */ /* 0x000fe80008000409 */
[----:B------:R-:W-:Y:S04]  /*57c0*/  STS.U16 [R24+UR9+0xa80], R67 ;  /* 0x000a804318007988 */ /* 0x000fe80008000409 */
[----:B------:R-:W-:Y:S04]  /*57d0*/  STS.U16 [R24+UR9+0x2a80], R66 ;  /* 0x002a804218007988 */ /* 0x000fe80008000409 */
[----:B------:R-:W-:Y:S04]  /*57e0*/  STS.U16 [R24+UR9+0x4a80], R65 ;  /* 0x004a804118007988 */ /* 0x000fe80008000409 */
[----:B------:R-:W-:Y:S04]  /*57f0*/  STS.U16 [R24+UR9+0x6a80], R64 ;  /* 0x006a804018007988 */ /* 0x000fe80008000409 */
[----:B------:R-:W-:Y:S04]  /*5800*/  STS.U16 [R24+UR9+0xe80], R55 ;  /* 0x000e803718007988 */ /* 0x000fe80008000409 */
[----:B------:R-:W-:Y:S04]  /*5810*/  STS.U16 [R24+UR9+0x2e80], R54 ;  /* 0x002e803618007988 */ /* 0x000fe80008000409 */
[----:B------:R-:W-:Y:S01]  /*5820*/  STS.U16 [R24+UR9+0x4e80], R53 ;  /* 0x004e803518007988 */ /* 0x000fe20008000409 */
[----:B------:R-:W-:-:S03]  /*5830*/  LOP3.LUT R15, R15, 0x1f, RZ, 0xc0, !PT ;  /* 0x0000001f0f0f7812 */ /* 0x000fc600078ec0ff */
[----:B------:R1:W-:Y:S02]  /*5840*/  STS.U16 [R24+UR9+0x6e80], R52 ;  /* 0x006e803418007988 */ /* 0x0003e40008000409 */
[----:B-1----:R-:W-:-:S05]  /*5850*/  LOP3.LUT R24, R2, 0x60, RZ, 0x3c, !PT ;  /* 0x0000006002187812 */ /* 0x002fca00078e3cff */
[----:B------:R-:W-:Y:S04]  /*5860*/  STS.U16 [R24+UR9+0x300], R63 ;  /* 0x0003003f18007988 */ /* 0x000fe80008000409 */
[----:B------:R-:W-:Y:S04]  /*5870*/  STS.U16 [R24+UR9+0x2300], R62 ;  /* 0x0023003e18007988 */ /* 0x000fe80008000409 */
[----:B------:R1:W-:Y:S04]  /*5880*/  STS.U16 [R24+UR9+0x4300], R61 ;  /* 0x0043003d18007988 */ /* 0x0003e80008000409 */
[----:B------:R-:W-:Y:S04]  /*5890*/  STS.U16 [R24+UR9+0x6300], R60 ;  /* 0x0063003c18007988 */ /* 0x000fe80008000409 */
[----:B------:R0:W-:Y:S04]  /*58a0*/  STS.U16 [R24+UR9+0x700], R59 ;  /* 0x0007003b18007988 */ /* 0x0001e80008000409 */
[----:B------:R-:W-:Y:S04]  /*58b0*/  STS.U16 [R24+UR9+0x2700], R58 ;  /* 0x0027003a18007988 */ /* 0x000fe80008000409 */
[----:B------:R2:W-:Y:S01]  /*58c0*/  STS.U16 [R24+UR9+0x4700], R57 ;  /* 0x0047003918007988 */ /* 0x0005e20008000409 */
[----:B-1----:R-:W-:-:S02]  /*58d0*/  IMAD R61, R4, UR4, RZ ;  /* 0x00000004043d7c24 */ /* 0x002fc4000f8e02ff */
[----:B0-----:R-:W-:Y:S01]  /*58e0*/  IMAD R59, R3, UR4, RZ ;  /* 0x00000004033b7c24 */ /* 0x001fe2000f8e02ff */
[----:B------:R0:W-:Y:S01]  /*58f0*/  STS.U16 [R24+UR9+0x6700], R56 ;  /* 0x0067003818007988 */ /* 0x0001e20008000409 */
[----:B------:R-:W-:Y:S02]  /*5900*/  IMAD R63, R5, UR4, RZ ;  /* 0x00000004053f7c24 */ /* 0x000fe4000f8e02ff */
[----:B------:R-:W-:Y:S01]  /*5910*/  IMAD R65, R6, UR4, RZ ;  /* 0x0000000406417c24 */ /* 0x000fe2000f8e02ff */
[----:B------:R-:W4:Y:S01]  /*5920*/  LDL.LU R3, [R1+0x614] ;  /* 0x0006140001037983 */ /* 0x000f220000300800 */
[----:B------:R-:W-:Y:S02]  /*5930*/  IMAD R67, R7, UR4, RZ ;  /* 0x0000000407437c24 */ /* 0x000fe4000f8e02ff */
[----:B------:R-:W-:Y:S01]  /*5940*/  IMAD R69, R8, UR4, RZ ;  /* 0x0000000408457c24 */ /* 0x000fe2000f8e02ff */
[----:B------:R-:W5:Y:S01]  /*5950*/  LDL.LU R4, [R1+0x610] ;  /* 0x0006100001047983 */ /* 0x000f620000300800 */
[----:B------:R-:W-:-:S02]  /*5960*/  IMAD R71, R9, UR4, RZ ;  /* 0x0000000409477c24 */ /* 0x000fc4000f8e02ff */
[----:B------:R-:W-:Y:S01]  /*5970*/  IMAD R73, R10, UR4, RZ ;  /* 0x000000040a497c24 */ /* 0x000fe2000f8e02ff */
[----:B------:R-:W5:Y:S01]  /*5980*/  LDL.LU R5, [R1+0x60c] ;  /* 0x00060c0001057983 */ /* 0x000f620000300800 */
[----:B------:R-:W-:Y:S02]  /*5990*/  IMAD R75, R11, UR4, RZ ;  /* 0x000000040b4b7c24 */ /* 0x000fe4000f8e02ff */
[----:B------:R-:W-:Y:S01]  /*59a0*/  IMAD R79, R13, UR4, RZ ;  /* 0x000000040d4f7c24 */ /* 0x000fe2000f8e02ff */
[----:B------:R-:W5:Y:S01]  /*59b0*/  LDL.LU R6, [R1+0x608] ;  /* 0x0006080001067983 */ /* 0x000f620000300800 */
[----:B------:R-:W-:Y:S02]  /*59c0*/  IMAD R81, R14, UR4, RZ ;  /* 0x000000040e517c24 */ /* 0x000fe4000f8e02ff */
[----:B------:R-:W-:Y:S01]  /*59d0*/  IMAD R27, R27, UR4, RZ ;  /* 0x000000041b1b7c24 */ /* 0x000fe2000f8e02ff */
[----:B------:R-:W5:Y:S04]  /*59e0*/  LDL.LU R7, [R1+0x604] ;  /* 0x0006040001077983 */ /* 0x000f680000300800 */
[----:B------:R-:W5:Y:S04]  /*59f0*/  LDL.LU R8, [R1+0x600] ;  /* 0x0006000001087983 */ /* 0x000f680000300800 */
[----:B------:R-:W5:Y:S04]  /*5a00*/  LDL.LU R9, [R1+0x5fc] ;  /* 0x0005fc0001097983 */ /* 0x000f680000300800 */
[----:B------:R-:W5:Y:S04]  /*5a10*/  LDL.LU R10, [R1+0x5f8] ;  /* 0x0005f800010a7983 */ /* 0x000f680000300800 */
[----:B------:R-:W5:Y:S04]  /*5a20*/  LDL.LU R11, [R1+0x5f4] ;  /* 0x0005f400010b7983 */ /* 0x000f680000300800 */
[----:B---3--:R-:W-:Y:S04]  /*5a30*/  STS.U16 [R24+UR9+0xb00], R16 ;  /* 0x000b001018007988 */ /* 0x008fe80008000409 */
[----:B------:R-:W-:Y:S04]  /*5a40*/  STS.U16 [R24+UR9+0x2b00], R91 ;  /* 0x002b005b18007988 */ /* 0x000fe80008000409 */
[----:B--2---:R-:W-:Y:S04]  /*5a50*/  STS.U16 [R24+UR9+0x4b00], R90 ;  /* 0x004b005a18007988 */ /* 0x004fe80008000409 */
[----:B------:R-:W-:Y:S04]  /*5a60*/  STS.U16 [R24+UR9+0x6b00], R89 ;  /* 0x006b005918007988 */ /* 0x000fe80008000409 */
[----:B------:R-:W-:Y:S01]  /*5a70*/  STS.U16 [R24+UR9+0xf00], R88 ;  /* 0x000f005818007988 */ /* 0x000fe20008000409 */
[----:B----4-:R-:W-:-:S02]  /*5a80*/  IMAD R53, R76, UR4, RZ ;  /* 0x000000044c357c24 */ /* 0x010fc4000f8e02ff */
[----:B------:R-:W-:Y:S02]  /*5a90*/  IMAD R55, R77, UR4, RZ ;  /* 0x000000044d377c24 */ /* 0x000fe4000f8e02ff */
[----:B------:R-:W-:Y:S02]  /*5aa0*/  IMAD R57, R78, UR4, RZ ;  /* 0x000000044e397c24 */ /* 0x000fe4000f8e02ff */
[----:B------:R-:W-:-:S05]  /*5ab0*/  IMAD R83, R15, R93, RZ ;  /* 0x0000005d0f537224 */ /* 0x000fca00078e02ff */
[----:B------:R-:W-:-:S04]  /*5ac0*/  LEA R82, P0, R83, UR14, 0x1 ;  /* 0x0000000e53527c11 */ /* 0x000fc8000f8008ff */
[----:B------:R-:W-:Y:S02]  /*5ad0*/  LEA.HI.X.SX32 R83, R83, UR15, 0x1, P0 ;  /* 0x0000000f53537c11 */ /* 0x000fe400080f0eff */
[-C--:B------:R-:W-:Y:S02]  /*5ae0*/  LEA R52, P0, R53, R82.reuse, 0x1 ;  /* 0x0000005235347211 */ /* 0x080fe400078008ff */
[-C--:B------:R-:W-:Y:S02]  /*5af0*/  LEA R54, P4, R55, R82.reuse, 0x1 ;  /* 0x0000005237367211 */ /* 0x080fe400078808ff */
[----:B0-----:R-:W-:Y:S02]  /*5b00*/  LEA R56, P5, R57, R82, 0x1 ;  /* 0x0000005239387211 */ /* 0x001fe400078a08ff */
[-C--:B------:R-:W-:Y:S02]  /*5b10*/  LEA.HI.X.SX32 R53, R53, R83.reuse, 0x1, P0 ;  /* 0x0000005335357211 */ /* 0x080fe400000f0eff */
[----:B------:R-:W-:-:S02]  /*5b20*/  LEA.HI.X.SX32 R55, R55, R83, 0x1, P4 ;  /* 0x0000005337377211 */ /* 0x000fc400020f0eff */
[-C--:B------:R-:W-:Y:S02]  /*5b30*/  LEA.HI.X.SX32 R57, R57, R83.reuse, 0x1, P5 ;  /* 0x0000005339397211 */ /* 0x080fe400028f0eff */
[-C--:B------:R-:W-:Y:S02]  /*5b40*/  LEA R58, P0, R59, R82.reuse, 0x1 ;  /* 0x000000523b3a7211 */ /* 0x080fe400078008ff */
[-C--:B------:R-:W-:Y:S02]  /*5b50*/  LEA R60, P4, R61, R82.reuse, 0x1 ;  /* 0x000000523d3c7211 */ /* 0x080fe400078808ff */
[----:B------:R-:W-:Y:S02]  /*5b60*/  LEA R62, P5, R63, R82, 0x1 ;  /* 0x000000523f3e7211 */ /* 0x000fe400078a08ff */
[-C--:B------:R-:W-:Y:S02]  /*5b70*/  LEA.HI.X.SX32 R59, R59, R83.reuse, 0x1, P0 ;  /* 0x000000533b3b7211 */ /* 0x080fe400000f0eff */
[----:B------:R-:W-:-:S02]  /*5b80*/  LEA.HI.X.SX32 R61, R61, R83, 0x1, P4 ;  /* 0x000000533d3d7211 */ /* 0x000fc400020f0eff */
[-C--:B------:R-:W-:Y:S02]  /*5b90*/  LEA.HI.X.SX32 R63, R63, R83.reuse, 0x1, P5 ;  /* 0x000000533f3f7211 */ /* 0x080fe400028f0eff */
[-C--:B------:R-:W-:Y:S02]  /*5ba0*/  LEA R64, P0, R65, R82.reuse, 0x1 ;  /* 0x0000005241407211 */ /* 0x080fe400078008ff */
[-C--:B------:R-:W-:Y:S02]  /*5bb0*/  LEA R66, P4, R67, R82.reuse, 0x1 ;  /* 0x0000005243427211 */ /* 0x080fe400078808ff */
[----:B------:R-:W-:Y:S01]  /*5bc0*/  LEA R68, P5, R69, R82, 0x1 ;  /* 0x0000005245447211 */ /* 0x000fe200078a08ff */
[----:B------:R-:W-:Y:S01]  /*5bd0*/  IMAD R77, R12, UR4, RZ ;  /* 0x000000040c4d7c24 */ /* 0x000fe2000f8e02ff */
[-C--:B------:R-:W-:Y:S01]  /*5be0*/  LEA.HI.X.SX32 R65, R65, R83.reuse, 0x1, P0 ;  /* 0x0000005341417211 */ /* 0x080fe200000f0eff */
[----:B------:R-:W-:Y:S01]  /*5bf0*/  STS.U16 [R24+UR9+0x2f00], R87 ;  /* 0x002f005718007988 */ /* 0x000fe20008000409 */
[----:B------:R-:W-:-:S02]  /*5c00*/  LEA.HI.X.SX32 R67, R67, R83, 0x1, P4 ;  /* 0x0000005343437211 */ /* 0x000fc400020f0eff */
[-C--:B------:R-:W-:Y:S01]  /*5c10*/  LEA.HI.X.SX32 R69, R69, R83.reuse, 0x1, P5 ;  /* 0x0000005345457211 */ /* 0x080fe200028f0eff */
[----:B------:R-:W5:Y:S01]  /*5c20*/  LDL.LU R12, [R1+0x5f0] ;  /* 0x0005f000010c7983 */ /* 0x000f620000300800 */
[-C--:B------:R-:W-:Y:S02]  /*5c30*/  LEA R70, P0, R71, R82.reuse, 0x1 ;  /* 0x0000005247467211 */ /* 0x080fe400078008ff */
[-C--:B------:R-:W-:Y:S01]  /*5c40*/  LEA R72, P4, R73, R82.reuse, 0x1 ;  /* 0x0000005249487211 */ /* 0x080fe200078808ff */
[----:B------:R-:W-:Y:S01]  /*5c50*/  STS.U16 [R24+UR9+0x4f00], R86 ;  /* 0x004f005618007988 */ /* 0x000fe20008000409 */
[----:B------:R-:W-:Y:S02]  /*5c60*/  LEA R74, P5, R75, R82, 0x1 ;  /* 0x000000524b4a7211 */ /* 0x000fe400078a08ff */
[-C--:B------:R-:W-:Y:S01]  /*5c70*/  LEA.HI.X.SX32 R71, R71, R83.reuse, 0x1, P0 ;  /* 0x0000005347477211 */ /* 0x080fe200000f0eff */
[----:B------:R-:W5:Y:S01]  /*5c80*/  LDL.LU R13, [R1+0x5ec] ;  /* 0x0005ec00010d7983 */ /* 0x000f620000300800 */
[----:B------:R-:W-:-:S02]  /*5c90*/  LEA.HI.X.SX32 R73, R73, R83, 0x1, P4 ;  /* 0x0000005349497211 */ /* 0x000fc400020f0eff */
[-C--:B------:R-:W-:Y:S01]  /*5ca0*/  LEA.HI.X.SX32 R75, R75, R83.reuse, 0x1, P5 ;  /* 0x000000534b4b7211 */ /* 0x080fe200028f0eff */
[----:B------:R0:W-:Y:S01]  /*5cb0*/  STS.U16 [R24+UR9+0x6f00], R85 ;  /* 0x006f005518007988 */ /* 0x0001e20008000409 */
[-C--:B------:R-:W-:Y:S02]  /*5cc0*/  LEA R76, P0, R77, R82.reuse, 0x1 ;  /* 0x000000524d4c7211 */ /* 0x080fe400078008ff */
[-C--:B------:R-:W-:Y:S01]  /*5cd0*/  LEA R78, P4, R79, R82.reuse, 0x1 ;  /* 0x000000524f4e7211 */ /* 0x080fe200078808ff */
[----:B------:R-:W5:Y:S01]  /*5ce0*/  LDL.LU R14, [R1+0x5e8] ;  /* 0x0005e800010e7983 */ /* 0x000f620000300800 */
[-C--:B------:R-:W-:Y:S02]  /*5cf0*/  LEA R80, P5, R81, R82.reuse, 0x1 ;  /* 0x0000005251507211 */ /* 0x080fe400078a08ff */
[----:B------:R-:W-:Y:S02]  /*5d00*/  LEA R82, P6, R27, R82, 0x1 ;  /* 0x000000521b527211 */ /* 0x000fe400078c08ff */
[----:B------:R-:W-:-:S02]  /*5d10*/  LEA.HI.X.SX32 R77, R77, R83, 0x1, P0 ;  /* 0x000000534d4d7211 */ /* 0x000fc400000f0eff */
[-C--:B------:R-:W-:Y:S02]  /*5d20*/  LEA.HI.X.SX32 R79, R79, R83.reuse, 0x1, P4 ;  /* 0x000000534f4f7211 */ /* 0x080fe400020f0eff */
[-C--:B------:R-:W-:Y:S02]  /*5d30*/  LEA.HI.X.SX32 R81, R81, R83.reuse, 0x1, P5 ;  /* 0x0000005351517211 */ /* 0x080fe400028f0eff */
[----:B------:R-:W-:Y:S01]  /*5d40*/  LEA.HI.X.SX32 R83, R27, R83, 0x1, P6 ;  /* 0x000000531b537211 */ /* 0x000fe200030f0eff */
[----:B------:R-:W-:Y:S01]  /*5d50*/  VIADD R27, R84, 0x1f ;  /* 0x0000001f541b7836 */ /* 0x000fe20000000000 */
[----:B0-----:R-:W-:-:S04]  /*5d60*/  LOP3.LUT R24, R2, 0x70, RZ, 0x3c, !PT ;  /* 0x0000007002187812 */ /* 0x001fc800078e3cff */
[----:B------:R-:W-:Y:S01]  /*5d70*/  ISETP.GT.AND P0, PT, R27, 0x1f, PT ;  /* 0x0000001f1b00780c */ /* 0x000fe20003f04270 */
[----:B------:R-:W-:Y:S03]  /*5d80*/  STL [R1+0x554], R27 ;  /* 0x0005541b01007387 */ /* 0x000fe60000100800 */
[----:B------:R-:W-:Y:S01]  /*5d90*/  ISETP.LT.AND P0, PT, R15, R84, P0 ;  /* 0x000000540f00720c */ /* 0x000fe20000701270 */
[----:B------:R0:W-:Y:S04]  /*5da0*/  STS.U16 [R24+UR9+0x380], R17 ;  /* 0x0003801118007988 */ /* 0x0001e80008000409 */
[----:B------:R-:W5:Y:S04]  /*5db0*/  LDL.LU R15, [R1+0x5e4] ;  /* 0x0005e400010f7983 */ /* 0x000f680000300800 */
[----:B------:R-:W5:Y:S04]  /*5dc0*/  LDL.LU R16, [R1+0x5e0] ;  /* 0x0005e00001107983 */ /* 0x000f680000300800 */
[----:B0-----:R-:W5:Y:S04]  /*5dd0*/  LDL.LU R17, [R1+0x5dc] ;  /* 0x0005dc0001117983 */ /* 0x001f680000300800 */
[----:B------:R0:W-:Y:S04]  /*5de0*/  STS.U16 [R24+UR9+0x2380], R19 ;  /* 0x0023801318007988 */ /* 0x0001e80008000409 */
[----:B------:R1:W-:Y:S04]  /*5df0*/  STS.U16 [R24+UR9+0x4380], R18 ;  /* 0x0043801218007988 */ /* 0x0003e80008000409 */
[----:B------:R2:W-:Y:S04]  /*5e00*/  STS.U16 [R24+UR9+0x6380], R21 ;  /* 0x0063801518007988 */ /* 0x0005e80008000409 */
[----:B0-----:R-:W3:Y:S04]  /*5e10*/  LDL.LU R19, [R1+0x5d8] ;  /* 0x0005d80001137983 */ /* 0x001ee80000300800 */
[----:B-1----:R-:W5:Y:S04]  /*5e20*/  LDL.LU R18, [R1+0x5d4] ;  /* 0x0005d40001127983 */ /* 0x002f680000300800 */
[----:B--2---:R-:W2:Y:S04]  /*5e30*/  LDL.LU R21, [R1+0x5d0] ;  /* 0x0005d00001157983 */ /* 0x004ea80000300800 */
[----:B------:R0:W-:Y:S04]  /*5e40*/  STS.U16 [R24+UR9+0x780], R20 ;  /* 0x0007801418007988 */ /* 0x0001e80008000409 */
[----:B------:R1:W-:Y:S04]  /*5e50*/  STS.U16 [R24+UR9+0x2780], R23 ;  /* 0x0027801718007988 */ /* 0x0003e80008000409 */
[----:B0-----:R-:W4:Y:S04]  /*5e60*/  LDL.LU R20, [R1+0x5cc] ;  /* 0x0005cc0001147983 */ /* 0x001f280000300800 */
[----:B-1----:R-:W3:Y:S04]  /*5e70*/  LDL.LU R23, [R1+0x5c8] ;  /* 0x0005c80001177983 */ /* 0x002ee80000300800 */
[----:B------:R0:W-:Y:S04]  /*5e80*/  STS.U16 [R24+UR9+0x4780], R22 ;  /* 0x0047801618007988 */ /* 0x0001e80008000409 */
[----:B------:R1:W-:Y:S04]  /*5e90*/  STS.U16 [R24+UR9+0x6780], R25 ;  /* 0x0067801918007988 */ /* 0x0003e80008000409 */
[----:B------:R1:W-:Y:S04]  /*5ea0*/  STS.U16 [R24+UR9+0xb80], R26 ;  /* 0x000b801a18007988 */ /* 0x0003e80008000409 */
[----:B0-----:R-:W3:Y:S04]  /*5eb0*/  LDL.LU R22, [R1+0x5c4] ;  /* 0x0005c40001167983 */ /* 0x001ee80000300800 */
[----:B-1----:R-:W3:Y:S04]  /*5ec0*/  LDL.LU R25, [R1+0x5c0] ;  /* 0x0005c00001197983 */ /* 0x002ee80000300800 */
[----:B------:R-:W3:Y:S04]  /*5ed0*/  LDL.LU R26, [R1+0x5bc] ;  /* 0x0005bc00011a7983 */ /* 0x000ee80000300800 */
[----:B------:R0:W-:Y:S04]  /*5ee0*/  STS.U16 [R24+UR9+0x2b80], R0 ;  /* 0x002b800018007988 */ /* 0x0001e80008000409 */
[----:B0-----:R-:W3:Y:S01]  /*5ef0*/  LDL.LU R0, [R1+0x5b8] ;  /* 0x0005b80001007983 */ /* 0x001ee20000300800 */
[----:B------:R-:W-:-:S02]  /*5f00*/  IMAD R91, R92, 0x17, RZ ;  /* 0x000000175c5b7824 */ /* 0x000fc400078e02ff */
[----:B------:R-:W-:Y:S02]  /*5f10*/  IMAD R90, R92, 0x1f, RZ ;  /* 0x0000001f5c5a7824 */ /* 0x000fe400078e02ff */
[----:B------:R-:W-:-:S04]  /*5f20*/  IMAD.WIDE R88, R91, 0x2, R30 ;  /* 0x000000025b587825 */ /* 0x000fc800078e021e */
[----:B------:R-:W-:Y:S01]  /*5f30*/  IMAD.WIDE R86, R91, 0x2, R28 ;  /* 0x000000025b567825 */ /* 0x000fe200078e021c */
[----:B------:R0:W-:Y:S03]  /*5f40*/  STL.64 [R1+0x48], R88 ;  /* 0x0000485801007387 */ /* 0x0001e60000100a00 */
[----:B------:R-:W-:Y:S01]  /*5f50*/  IMAD.WIDE R84, R90, 0x2, R34 ;  /* 0x000000025a547825 */ /* 0x000fe200078e0222 */
[----:B------:R1:W-:Y:S01]  /*5f60*/  STL.64 [R1+0x40], R86 ;  /* 0x0000405601007387 */ /* 0x0003e20000100a00 */
[----:B--2---:R-:W-:-:S06]  /*5f70*/  PRMT R21, RZ, 0x7610, R21 ;  /* 0x00007610ff157816 */ /* 0x004fcc0000000015 */
[----:B------:R0:W2:Y:S01]  /*5f80*/  @P3 LDG.E.U16 R21, desc[UR22][R88.64] ;  /* 0x0000001658153981 */ /* 0x0000a2000c1e1500 */
[----:B----4-:R-:W-:Y:S02]  /*5f90*/  PRMT R20, RZ, 0x7610, R20 ;  /* 0x00007610ff147816 */ /* 0x010fe40000000014 */
[----:B---3--:R-:W-:-:S04]  /*5fa0*/  PRMT R23, RZ, 0x7610, R23 ;  /* 0x00007610ff177816 */ /* 0x008fc80000000017 */
[----:B------:R1:W3:Y:S01]  /*5fb0*/  @P3 LDG.E.U16 R20, desc[UR22][R86.64] ;  /* 0x0000001656143981 */ /* 0x0002e2000c1e1500 */
[----:B0-----:R-:W-:-:S03]  /*5fc0*/  IMAD.WIDE R88, R90, 0x2, R30 ;  /* 0x000000025a587825 */ /* 0x001fc600078e021e */
[----:B------:R-:W4:Y:S01]  /*5fd0*/  @!P2 LDG.E.U16 R23, desc[UR22][R84.64] ;  /* 0x000000165417a981 */ /* 0x000f22000c1e1500 */
[----:B-1----:R-:W-:Y:S01]  /*5fe0*/  IMAD.WIDE R86, R90, 0x2, R32 ;  /* 0x000000025a567825 */ /* 0x002fe200078e0220 */
[----:B------:R-:W-:-:S03]  /*5ff0*/  PRMT R22, RZ, 0x7610, R22 ;  /* 0x00007610ff167816 */ /* 0x000fc60000000016 */
[----:B------:R-:W-:Y:S01]  /*6000*/  IMAD.WIDE R90, R90, 0x2, R28 ;  /* 0x000000025a5a7825 */ /* 0x000fe200078e021c */
[----:B------:R-:W-:Y:S02]  /*6010*/  PRMT R25, RZ, 0x7610, R25 ;  /* 0x00007610ff197816 */ /* 0x000fe40000000019 */
[----:B------:R-:W4:Y:S01]  /*6020*/  @!P2 LDG.E.U16 R22, desc[UR22][R86.64] ;  /* 0x000000165616a981 */ /* 0x000f22000c1e1500 */
[----:B------:R-:W-:-:S03]  /*6030*/  PRMT R26, RZ, 0x7610, R26 ;  /* 0x00007610ff1a7816 */ /* 0x000fc6000000001a */
[----:B------:R-:W4:Y:S04]  /*6040*/  @!P2 LDG.E.U16 R25, desc[UR22][R88.64] ;  /* 0x000000165819a981 */ /* 0x000f28000c1e1500 */
[----:B------:R-:W4:Y:S01]  /*6050*/  @!P2 LDG.E.U16 R26, desc[UR22][R90.64] ;  /* 0x000000165a1aa981 */ /* 0x000f22000c1e1500 */
[----:B------:R-:W-:-:S06]  /*6060*/  PRMT R0, RZ, 0x7610, R0 ;  /* 0x00007610ff007816 */ /* 0x000fcc0000000000 */
[----:B------:R-:W4:Y:S04]  /*6070*/  @P0 LDG.E.U16 R0, desc[UR22][R52.64] ;  /* 0x0000001634000981 */ /* 0x000f28000c1e1500 */
[----:B--2---:R0:W-:Y:S04]  /*6080*/  STS.U16 [R24+UR9+0x4b80], R21 ;  /* 0x004b801518007988 */ /* 0x0041e80008000409 */
[----:B0-----:R-:W2:Y:S04]  /*6090*/  LDL.LU R21, [R1+0x5b4] ;  /* 0x0005b40001157983 */ /* 0x001ea80000300800 */
[----:B---3--:R0:W-:Y:S04]  /*60a0*/  STS.U16 [R24+UR9+0x6b80], R20 ;  /* 0x006b801418007988 */ /* 0x0081e80008000409 */
[----:B----4-:R1:W-:Y:S04]  /*60b0*/  STS.U16 [R24+UR9+0xf80], R23 ;  /* 0x000f801718007988 */ /* 0x0103e80008000409 */
[----:B0-----:R-:W3:Y:S04]  /*60c0*/  LDL.LU R20, [R1+0x5b0] ;  /* 0x0005b00001147983 */ /* 0x001ee80000300800 */
[----:B-1----:R-:W4:Y:S04]  /*60d0*/  LDL.LU R23, [R1+0x5ac] ;  /* 0x0005ac0001177983 */ /* 0x002f280000300800 */
[----:B------:R0:W-:Y:S04]  /*60e0*/  STS.U16 [R24+UR9+0x2f80], R22 ;  /* 0x002f801618007988 */ /* 0x0001e80008000409 */
[----:B------:R1:W-:Y:S04]  /*60f0*/  STS.U16 [R24+UR9+0x4f80], R25 ;  /* 0x004f801918007988 */ /* 0x0003e80008000409 */
[----:B------:R1:W-:Y:S04]  /*6100*/  STS.U16 [R24+UR9+0x6f80], R26 ;  /* 0x006f801a18007988 */ /* 0x0003e80008000409 */
[----:B0-----:R-:W2:Y:S04]  /*6110*/  LDL.LU R22, [R1+0x5a8] ;  /* 0x0005a80001167983 */ /* 0x001ea80000300800 */
[----:B-1----:R-:W2:Y:S04]  /*6120*/  LDL.LU R25, [R1+0x5a4] ;  /* 0x0005a40001197983 */ /* 0x002ea80000300800 */
[----:B------:R-:W2:Y:S04]  /*6130*/  LDL.LU R24, [R1+0x5a0] ;  /* 0x0005a00001187983 */ /* 0x000ea80000300800 */
[----:B------:R-:W2:Y:S04]  /*6140*/  LDL.LU R26, [R1+0x59c] ;  /* 0x00059c00011a7983 */ /* 0x000ea80000300800 */
[----:B------:R0:W-:Y:S04]  /*6150*/  STS.U16 [R3+UR9+0x10000], R0 ;  /* 0x0100000003007988 */ /* 0x0001e80008000409 */
[----:B0-----:R-:W2:Y:S01]  /*6160*/  LDL.LU R0, [R1+0x598] ;  /* 0x0005980001007983 */ /* 0x001ea20000300800 */
[----:B---3--:R-:W-:-:S02]  /*6170*/  PRMT R20, RZ, 0x7610, R20 ;  /* 0x00007610ff147816 */ /* 0x008fc40000000014 */
[----:B----4-:R-:W-:-:S04]  /*6180*/  PRMT R23, RZ, 0x7610, R23 ;  /* 0x00007610ff177816 */ /* 0x010fc80000000017 */
[----:B------:R-:W3:Y:S04]  /*6190*/  @P0 LDG.E.U16 R20, desc[UR22][R56.64] ;  /* 0x0000001638140981 */ /* 0x000ee8000c1e1500 */
[----:B------:R-:W4:Y:S01]  /*61a0*/  @P0 LDG.E.U16 R23, desc[UR22][R60.64] ;  /* 0x000000163c170981 */ /* 0x000f22000c1e1500 */
[----:B--2---:R-:W-:Y:S02]  /*61b0*/  PRMT R22, RZ, 0x7610, R22 ;  /* 0x00007610ff167816 */ /* 0x004fe40000000016 */
[----:B------:R-:W-:-:S04]  /*61c0*/  PRMT R25, RZ, 0x7610, R25 ;  /* 0x00007610ff197816 */ /* 0x000fc80000000019 */
[----:B------:R-:W2:Y:S01]  /*61d0*/  @P0 LDG.E.U16 R22, desc[UR22][R64.64] ;  /* 0x0000001640160981 */ /* 0x000ea2000c1e1500 */
[----:B------:R-:W-:-:S03]  /*61e0*/  PRMT R24, RZ, 0x7610, R24 ;  /* 0x00007610ff187816 */ /* 0x000fc60000000018 */
[----:B------:R-:W2:Y:S04]  /*61f0*/  @P0 LDG.E.U16 R25, desc[UR22][R68.64] ;  /* 0x0000001644190981 */ /* 0x000ea8000c1e1500 */
[----:B------:R-:W2:Y:S01]  /*6200*/  @P0 LDG.E.U16 R24, desc[UR22][R72.64] ;  /* 0x0000001648180981 */ /* 0x000ea2000c1e1500 */
[----:B------:R-:W-:-:S06]  /*6210*/  PRMT R0, RZ, 0x7610, R0 ;  /* 0x00007610ff007816 */ /* 0x000fcc0000000000 */
[----:B------:R-:W2:Y:S04]  /*6220*/  @P0 LDG.E.U16 R0, desc[UR22][R76.64] ;  /* 0x000000164c000981 */ /* 0x000ea8000c1e1500 */
[----:B---3--:R0:W-:Y:S04]  /*6230*/  STS.U16 [R3+UR9+0x10200], R20 ;  /* 0x0102001403007988 */ /* 0x0081e80008000409 */
[----:B----4-:R1:W-:Y:S04]  /*6240*/  STS.U16 [R3+UR9+0x10400], R23 ;  /* 0x0104001703007988 */ /* 0x0103e80008000409 */
[----:B0-----:R-:W3:Y:S04]  /*6250*/  LDL.LU R20, [R1+0x594] ;  /* 0x0005940001147983 */ /* 0x001ee80000300800 */
[----:B-1----:R-:W4:Y:S04]  /*6260*/  LDL.LU R23, [R1+0x590] ;  /* 0x0005900001177983 */ /* 0x002f280000300800 */
[----:B--2---:R0:W-:Y:S04]  /*6270*/  STS.U16 [R3+UR9+0x10600], R22 ;  /* 0x0106001603007988 */ /* 0x0041e80008000409 */
[----:B------:R1:W-:Y:S04]  /*6280*/  STS.U16 [R3+UR9+0x10800], R25 ;  /* 0x0108001903007988 */ /* 0x0003e80008000409 */
[----:B------:R2:W-:Y:S04]  /*6290*/  STS.U16 [R3+UR9+0x10a00], R24 ;  /* 0x010a001803007988 */ /* 0x0005e80008000409 */
[----:B0-----:R-:W4:Y:S04]  /*62a0*/  LDL.LU R22, [R1+0x58c] ;  /* 0x00058c0001167983 */ /* 0x001f280000300800 */
[----:B-1----:R-:W4:Y:S04]  /*62b0*/  LDL.LU R25, [R1+0x588] ;  /* 0x0005880001197983 */ /* 0x002f280000300800 */
[----:B--2---:R-:W2:Y:S04]  /*62c0*/  LDL.LU R24, [R1+0x584] ;  /* 0x0005840001187983 */ /* 0x004ea80000300800 */
[----:B------:R0:W-:Y:S04]  /*62d0*/  STS.U16 [R3+UR9+0x10c00], R0 ;  /* 0x010c000003007988 */ /* 0x0001e80008000409 */
[----:B0-----:R-:W2:Y:S01]  /*62e0*/  LDL.LU R0, [R1+0x580] ;  /* 0x0005800001007983 */ /* 0x001ea20000300800 */
[----:B------:R-:W-:-:S02]  /*62f0*/  PRMT R26, RZ, 0x7610, R26 ;  /* 0x00007610ff1a7816 */ /* 0x000fc4000000001a */
[----:B------:R-:W-:Y:S02]  /*6300*/  PRMT R19, RZ, 0x7610, R19 ;  /* 0x00007610ff137816 */ /* 0x000fe40000000013 */
[----:B------:R-:W-:Y:S02]  /*6310*/  PRMT R21, RZ, 0x7610, R21 ;  /* 0x00007610ff157816 */ /* 0x000fe40000000015 */
[----:B------:R-:W2:Y:S04]  /*6320*/  @P0 LDG.E.U16 R26, desc[UR22][R80.64] ;  /* 0x00000016501a0981 */ /* 0x000ea8000c1e1500 */
[----:B------:R-:W2:Y:S04]  /*6330*/  @P0 LDG.E.U16 R19, desc[UR22][R54.64] ;  /* 0x0000001636130981 */ /* 0x000ea8000c1e1500 */
[----:B------:R-:W2:Y:S01]  /*6340*/  @P0 LDG.E.U16 R21, desc[UR22][R62.64] ;  /* 0x000000163e150981 */ /* 0x000ea2000c1e1500 */
[----:B---3--:R-:W-:-:S02]  /*6350*/  PRMT R20, RZ, 0x7610, R20 ;  /* 0x00007610ff147816 */ /* 0x008fc40000000014 */
[----:B----4-:R-:W-:-:S04]  /*6360*/  PRMT R23, RZ, 0x7610, R23 ;  /* 0x00007610ff177816 */ /* 0x010fc80000000017 */
[----:B------:R-:W3:Y:S04]  /*6370*/  @P0 LDG.E.U16 R20, desc[UR22][R58.64] ;  /* 0x000000163a140981 */ /* 0x000ee8000c1e1500 */
[----:B------:R-:W4:Y:S01]  /*6380*/  @P0 LDG.E.U16 R23, desc[UR22][R70.64] ;  /* 0x0000001646170981 */ /* 0x000f22000c1e1500 */
[----:B------:R-:W-:Y:S02]  /*6390*/  PRMT R22, RZ, 0x7610, R22 ;  /* 0x00007610ff167816 */ /* 0x000fe40000000016 */
[----:B------:R-:W-:-:S04]  /*63a0*/  PRMT R25, RZ, 0x7610, R25 ;  /* 0x00007610ff197816 */ /* 0x000fc80000000019 */
[----:B------:R-:W4:Y:S01]  /*63b0*/  @P0 LDG.E.U16 R22, desc[UR22][R66.64] ;  /* 0x0000001642160981 */ /* 0x000f22000c1e1500 */
[----:B--2---:R-:W-:-:S03]  /*63c0*/  PRMT R24, RZ, 0x7610, R24 ;  /* 0x00007610ff187816 */ /* 0x004fc60000000018 */
[----:B------:R-:W2:Y:S04]  /*63d0*/  @P0 LDG.E.U16 R25, desc[UR22][R78.64] ;  /* 0x000000164e190981 */ /* 0x000ea8000c1e1500 */
[----:B------:R-:W2:Y:S01]  /*63e0*/  @P0 LDG.E.U16 R24, desc[UR22][R74.64] ;  /* 0x000000164a180981 */ /* 0x000ea2000c1e1500 */
[----:B------:R-:W-:-:S06]  /*63f0*/  PRMT R0, RZ, 0x7610, R0 ;  /* 0x00007610ff007816 */ /* 0x000fcc0000000000 */
[----:B------:R-:W2:Y:S04]  /*6400*/  @P0 LDG.E.U16 R0, desc[UR22][R82.64] ;  /* 0x0000001652000981 */ /* 0x000ea8000c1e1500 */
[----:B------:R0:W-:Y:S02]  /*6410*/  STS.U16 [R3+UR9+0x10e00], R26 ;  /* 0x010e001a03007988 */ /* 0x0001e40008000409 */
[----:B0-----:R-:W-:-:S05]  /*6420*/  LOP3.LUT R26, R3, 0x20, RZ, 0x3c, !PT ;  /* 0x00000020031a7812 */ /* 0x001fca00078e3cff */
[----:B------:R0:W-:Y:S01]  /*6430*/  STS.U16 [R26+UR9+0x10100], R19 ;  /* 0x010100131a007988 */ /* 0x0001e20008000409 */
[----:B------:R-:W-:-:S03]  /*6440*/  ISETP.NE.U32.AND P0, PT, RZ, UR6, PT ;  /* 0x00000006ff007c0c */ /* 0x000fc6000bf05070 */
[----:B0-----:R0:W5:Y:S01]  /*6450*/  LDL.LU R19, [R1+0x57c] ;  /* 0x00057c0001137983 */ /* 0x0011620000300800 */
[----:B------:R-:W-:-:S03]  /*6460*/  ISETP.LT.OR P2, PT, R27, 0x20, P0 ;  /* 0x000000201b00780c */ /* 0x000fc60000741670 */
[----:B---3--:R1:W-:Y:S04]  /*6470*/  STS.U16 [R26+UR9+0x10300], R20 ;  /* 0x010300141a007988 */ /* 0x0083e80008000409 */
[----:B------:R3:W-:Y:S04]  /*6480*/  STS.U16 [R26+UR9+0x10500], R21 ;  /* 0x010500151a007988 */ /* 0x0007e80008000409 */
[----:B-1----:R0:W5:Y:S04]  /*6490*/  LDL.LU R20, [R1+0x578] ;  /* 0x0005780001147983 */ /* 0x0021680000300800 */
[----:B---3--:R0:W5:Y:S04]  /*64a0*/  LDL.LU R21, [R1+0x574] ;  /* 0x0005740001157983 */ /* 0x0081680000300800 */
[----:B----4-:R1:W-:Y:S04]  /*64b0*/  STS.U16 [R26+UR9+0x10700], R22 ;  /* 0x010700161a007988 */ /* 0x0103e80008000409 */
[----:B------:R3:W-:Y:S04]  /*64c0*/  STS.U16 [R26+UR9+0x10900], R23 ;  /* 0x010900171a007988 */ /* 0x0007e80008000409 */
[----:B--2---:R2:W-:Y:S04]  /*64d0*/  STS.U16 [R26+UR9+0x10b00], R24 ;  /* 0x010b00181a007988 */ /* 0x0045e80008000409 */
[----:B------:R4:W-:Y:S04]  /*64e0*/  STS.U16 [R26+UR9+0x10d00], R25 ;  /* 0x010d00191a007988 */ /* 0x0009e80008000409 */
[----:B-1----:R0:W5:Y:S04]  /*64f0*/  LDL.LU R22, [R1+0x570] ;  /* 0x0005700001167983 */ /* 0x0021680000300800 */
[----:B---3--:R0:W5:Y:S04]  /*6500*/  LDL.LU R23, [R1+0x56c] ;  /* 0x00056c0001177983 */ /* 0x0081680000300800 */
[----:B------:R1:W-:Y:S04]  /*6510*/  STS.U16 [R26+UR9+0x10f00], R0 ;  /* 0x010f00001a007988 */ /* 0x0003e80008000409 */
[----:B--2---:R0:W5:Y:S04]  /*6520*/  LDL.LU R24, [R1+0x568] ;  /* 0x0005680001187983 */ /* 0x0041680000300800 */
[----:B----4-:R0:W5:Y:S01]  /*6530*/  LDL.LU R25, [R1+0x564] ;  /* 0x0005640001197983 */ /* 0x0101620000300800 */
[----:B-1----:R-:W-:-:S03]  /*6540*/  SHF.R.S32.HI R0, RZ, 0x1f, R27 ;  /* 0x0000001fff007819 */ /* 0x002fc6000001141b */
[----:B------:R0:W5:Y:S01]  /*6550*/  LDL.LU R26, [R1+0x560] ;  /* 0x00056000011a7983 */ /* 0x0001620000300800 */
[----:B------:R-:W-:-:S03]  /*6560*/  LEA.HI R0, R0, R27, RZ, 0x5 ;  /* 0x0000001b00007211 */ /* 0x000fc600078f28ff */
[----:B------:R0:W5:Y:S01]  /*6570*/  LDL.LU R27, [R1+0x55c] ;  /* 0x00055c00011b7983 */ /* 0x0001620000300800 */
[----:B------:R-:W-:Y:S01]  /*6580*/  SHF.R.S32.HI R0, RZ, 0x5, R0 ;  /* 0x00000005ff007819 */ /* 0x000fe20000011400 */
[----:B------:R1:W-:Y:S06]  /*6590*/  MEMBAR.ALL.CTA ;  /* 0x0000000000007992 */ /* 0x0003ec0000008000 */
[----:B-1----:R-:W1:Y:S01]  /*65a0*/  FENCE.VIEW.ASYNC.S ;  /* 0x00000000000073c6 */ /* 0x002e620000000000 */
[----:B------:R-:W-:-:S05]  /*65b0*/  VIMNMX R0, PT, PT, R0, 0x1, !PT ;  /* 0x0000000100007848 */ /* 0x000fca0007fe0100 */
[----:B------:R-:W-:-:S05]  /*65c0*/  VIADD R0, R0, 0xffffffff ;  /* 0xffffffff00007836 */ /* 0x000fca0000000000 */
[----:B------:R2:W-:Y:S01]  /*65d0*/  STL [R1+0x320], R0 ;  /* 0x0003200001007387 */ /* 0x0005e20000100800 */
[----:B-1----:R-:W-:Y:S01]  /*65e0*/  BAR.SYNC.DEFER_BLOCKING 0x0 ;  /* 0x0000000000007b1d */ /* 0x002fe20000010000 */
[----:B------:R-:W-:-:S05]  /*65f0*/  ISETP.NE.U32.AND P3, PT, R0, RZ, PT ;  /* 0x000000ff0000720c */ /* 0x000fca0003f65070 */
[----:B--2---:R0:W5:Y:S01]  /*6600*/  LDL.LU R0, [R1+0x558] ;  /* 0x0005580001007983 */ /* 0x0041620000300800 */
[----:B------:R-:W-:-:S04]  /*6610*/  UIADD3 UR4, UPT, UPT, UR9, 0x8000, URZ ;  /* 0x0000800009047890 */ /* 0x000fc8000fffe0ff */
[----:B------:R-:W-:-:S04]  /*6620*/  USHF.R.U32.HI UR4, URZ, 0x4, UR4 ;  /* 0x00000004ff047899 */ /* 0x000fc80008011604 */
[----:B------:R-:W-:-:S04]  /*6630*/  USGXT.U32 UR16, UR4, 0xe ;  /* 0x0000000e0410789a */ /* 0x000fc80008000000 */
[----:B------:R-:W-:Y:S01]  /*6640*/  UIADD3 UR18, UP1, UPT, UR16, 0x1000080, URZ ;  /* 0x0100008010127890 */ /* 0x000fe2000ff3e0ff */
[----:B------:R-:W-:-:S03]  /*6650*/  UMOV UR4, URZ ;  /* 0x000000ff00047c82 */ /* 0x000fc60008000000 */
[----:B------:R-:W-:Y:S01]  /*6660*/  UIADD3.X UR19, UPT, UPT, UR4, 0x40004040, URZ, UP1, !UPT ;  /* 0x4000404004137890 */ /* 0x000fe20008ffe4ff */
[----:B0-----:R-:W-:Y:S11]  /*6670*/  @P2 BRA `(.L_x_6) ;  /* 0x0000000000e02947 */ /* 0x001ff60003800000 */
[----:B------:R-:W-:Y:S02]  /*6680*/  USHF.R.U32.HI UR12, URZ, 0x4, UR9 ;  /* 0x00000004ff0c7899 */ /* 0x000fe40008011609 */
[----:B------:R-:W-:Y:S02]  /*6690*/  UIADD3 UR5, UPT, UPT, UR9, 0x10000, URZ ;  /* 0x0001000009057890 */ /* 0x000fe4000fffe0ff */
[----:B------:R-:W-:Y:S02]  /*66a0*/  USGXT.U32 UR12, UR12, 0xe ;  /* 0x0000000e0c0c789a */ /* 0x000fe40008000000 */
[----:B------:R-:W-:Y:S02]  /*66b0*/  USHF.R.U32.HI UR5, URZ, 0x4, UR5 ;  /* 0x00000004ff057899 */ /* 0x000fe40008011605 */
[----:B------:R-:W-:Y:S01]  /*66c0*/  UIADD3 UR38, UP1, UPT, UR12, 0x1000080, URZ ;  /* 0x010000800c267890 */ /* 0x000fe2000ff3e0ff */
[----:B------:R-:W-:Y:S01]  /*66d0*/  UMOV UR4, URZ ;  /* 0x000000ff00047c82 */ /* 0x000fe20008000000 */
[----:B------:R-:W-:-:S02]  /*66e0*/  USGXT.U32 UR6, UR5, 0xe ;  /* 0x0000000e0506789a */ /* 0x000fc40008000000 */
[----:B------:R-:W-:Y:S01]  /*66f0*/  UIADD3.X UR39, UPT, UPT, UR4, 0x40004040, URZ, UP1, !UPT ;  /* 0x4000404004277890 */ /* 0x000fe20008ffe4ff */
[----:B------:R-:W-:Y:S02]  /*6700*/  UMOV UR5, URZ ;  /* 0x000000ff00057c82 */ /* 0x000fe40008000000 */
[----:B------:R-:W-:Y:S01]  /*6710*/  UMOV UR4, UR11 ;  /* 0x0000000b00047c82 */ /* 0x000fe20008000000 */
[----:B------:R-:W-:Y:S01]  /*6720*/  UMOV UR14, 0xfffffffe ;  /* 0xfffffffe000e7882 */ /* 0x000fe20000000000 */
[----:B------:R-:W-:Y:S01]  /*6730*/  UMOV UR15, 0x7fffbfdf ;  /* 0x7fffbfdf000f7882 */ /* 0x000fe20000000000 */
[----:B------:R-:W-:Y:S01]  /*6740*/  UMOV UR7, URZ ;  /* 0x000000ff00077c82 */ /* 0x000fe20008000000 */
[----:B------:R-:W-:Y:S01]  /*6750*/  UMOV UR17, UR4 ;  /* 0x0000000400117c82 */ /* 0x000fe20008000000 */
[----:B------:R-:W-:Y:S02]  /*6760*/  ULOP3.LUT UR12, UR12, 0x1000000, URZ, 0xfc, !UPT ;  /* 0x010000000c0c7892 */ /* 0x000fe4000f8efcff */
[----:B------:R-:W-:-:S02]  /*6770*/  UIADD3.64 UR4, UPT, UPT, UR6, -UR14, URZ ;  /* 0x8000000e06047297 */ /* 0x000fc4000fffe0ff */
[----:B------:R-:W-:Y:S02]  /*6780*/  UIADD3 UR40, UPT, UPT, UR8, 0x40, URZ ;  /* 0x0000004008287890 */ /* 0x000fe4000fffe0ff */
[----:B------:R-:W-:Y:S02]  /*6790*/  UIADD3.64 UR14, UPT, UPT, UR38, 0x180, URZ ;  /* 0x00000180260e7897 */ /* 0x000fe4000fffe0ff */
[----:B------:R-:W-:Y:S02]  /*67a0*/  UIADD3 UR51, UPT, UPT, UR8, 0x40, URZ ;  /* 0x0000004008337890 */ /* 0x000fe4000fffe0ff */
[----:B------:R-:W-:Y:S02]  /*67b0*/  UIADD3.64 UR42, UPT, UPT, UR38, 0x200, URZ ;  /* 0x00000200262a7897 */ /* 0x000fe4000fffe0ff */
[----:B------:R-:W-:Y:S02]  /*67c0*/  UIADD3 UR41, UPT, UPT, UR8, 0x80, URZ ;  /* 0x0000008008297890 */ /* 0x000fe4000fffe0ff */
[----:B------:R-:W-:-:S02]  /*67d0*/  UIADD3.64 UR44, UPT, UPT, UR38, 0x380, URZ ;  /* 0x00000380262c7897 */ /* 0x000fc4000fffe0ff */
[----:B------:R-:W-:Y:S02]  /*67e0*/  UIADD3 UR54, UPT, UPT, UR8, 0x80, URZ ;  /* 0x0000008008367890 */ /* 0x000fe4000fffe0ff */
[----:B------:R-:W-:Y:S02]  /*67f0*/  UIADD3.64 UR46, UPT, UPT, UR38, 0x400, URZ ;  /* 0x00000400262e7897 */ /* 0x000fe4000fffe0ff */
[----:B------:R-:W-:Y:S02]  /*6800*/  UIADD3 UR50, UPT, UPT, UR8, 0xc0, URZ ;  /* 0x000000c008327890 */ /* 0x000fe4000fffe0ff */
[----:B------:R-:W-:Y:S01]  /*6810*/  UIADD3.64 UR48, UPT, UPT, UR38, 0x580, URZ ;  /* 0x0000058026307897 */ /* 0x000fe2000fffe0ff */
[----:B------:R-:W-:Y:S01]  /*6820*/  UMOV UR24, 0x0 ;  /* 0x0000000000187882 */ /* 0x000fe20000000000 */
[----:B------:R-:W-:Y:S01]  /*6830*/  UMOV UR25, 0x8108010 ;  /* 0x0810801000197882 */ /* 0x000fe20000000000 */
[----:B------:R-:W-:Y:S01]  /*6840*/  UIADD3 UR55, UPT, UPT, UR8, 0xc0, URZ ;  /* 0x000000c008377890 */ /* 0x000fe2000fffe0ff */
[----:B------:R-:W-:Y:S01]  /*6850*/  UMOV UR7, 0x80004020 ;  /* 0x8000402000077882 */ /* 0x000fe20000000000 */
[----:B------:R-:W-:Y:S01]  /*6860*/  UIADD3.64 UR52, UPT, UPT, UR38, 0x600, URZ ;  /* 0x0000060026347897 */ /* 0x000fe2000fffe0ff */
[----:B------:R-:W-:Y:S01]  /*6870*/  UMOV UR13, 0x40004040 ;  /* 0x40004040000d7882 */ /* 0x000fe20000000000 */
[----:B------:R-:W-:Y:S01]  /*6880*/  UMOV UR26, 0x0 ;  /* 0x00000000001a7882 */ /* 0x000fe20000000000 */
[----:B------:R-:W-:Y:S01]  /*6890*/  UMOV UR27, 0x8108010 ;  /* 0x08108010001b7882 */ /* 0x000fe20000000000 */
[----:B------:R-:W-:Y:S01]  /*68a0*/  UMOV UR32, 0x0 ;  /* 0x0000000000207882 */ /* 0x000fe20000000000 */
[----:B------:R-:W-:Y:S01]  /*68b0*/  UMOV UR33, 0x8108010 ;  /* 0x0810801000217882 */ /* 0x000fe20000000000 */
[----:B------:R0:W-:Y:S01]  /*68c0*/  UTCHMMA gdesc[UR12], gdesc[UR6], tmem[UR8], tmem[UR24], idesc[UR25], !UPT ;  /* 0x00ff18060c0075ea */ /* 0x0001e2000f800008 */
[----:B------:R-:W-:Y:S01]  /*68d0*/  UMOV UR20, 0x0 ;  /* 0x0000000000147882 */ /* 0x000fe20000000000 */
[----:B------:R-:W-:Y:S01]  /*68e0*/  UMOV UR21, 0x8108010 ;  /* 0x0810801000157882 */ /* 0x000fe20000000000 */
[----:B------:R0:W-:Y:S01]  /*68f0*/  UTCHMMA gdesc[UR38], gdesc[UR4], tmem[UR8], tmem[UR26], idesc[UR27], UPT ;  /* 0x00ff1a04260075ea */ /* 0x0001e2000b800008 */
        /* <DEDUP_REMOVED lines=12> */
[----:B------:R0:W-:Y:S01]  /*69c0*/  UTCHMMA gdesc[UR48], gdesc[UR6], tmem[UR50], tmem[UR34], idesc[UR35], !UPT ;  /* 0x00ff2206300075ea */ /* 0x0001e2000f800032 */
[----:B------:R0:W-:Y:S01]  /*69d0*/  UTCHMMA gdesc[UR52], gdesc[UR4], tmem[UR55], tmem[UR36], idesc[UR37], UPT ;  /* 0x00ff2404340075ea */ /* 0x0001e2000b800037 */
[----:B------:R0:W-:Y:S01]  /*69e0*/  UTCBAR [UR17], URZ ;  /* 0x000000ff110073e9 */ /* 0x0001e200080000ff */
[----:B------:R-:W-:Y:S01]  /*69f0*/  NOP ;  /* 0x0000000000007918 */ /* 0x000fe20000000000 */
.L_x_6:
[----:B0-----:R-:W-:Y:S01]  /*6a00*/  UMOV UR4, URZ ;  /* 0x000000ff00047c82 */ /* 0x001fe20008000000 */
[----:B------:R-:W-:Y:S01]  /*6a10*/  UMOV UR12, UR18 ;  /* 0x00000012000c7c82 */ /* 0x000fe20008000000 */
[----:B------:R-:W-:Y:S01]  /*6a20*/  UMOV UR13, UR19 ;  /* 0x00000013000d7c82 */ /* 0x000fe20008000000 */
[----:B------:R-:W-:Y:S02]  /*6a30*/  IMAD.SHL.U32 R92, R92, 0x20, RZ ;  /* 0x000000205c5c7824 */ /* 0x000fe400078e00ff */
[----:B------:R-:W-:Y:S01]  /*6a40*/  IMAD.SHL.U32 R93, R93, 0x20, RZ ;  /* 0x000000205d5d7824 */ /* 0x000fe200078e00ff */
[----:B------:R-:W-:Y:S06]  /*6a50*/  @!P3 BRA `(.L_x_7) ;  /* 0x0000006400dcb947 */ /* 0x000fec0003800000 */
[----:B-----5:R0:W-:Y:S01]  /*6a60*/  STL [R1+0x558], R0 ;  /* 0x0005580001007387 */ /* 0x0201e20000100800 */
[----:B------:R-:W-:Y:S01]  /*6a70*/  UIADD3 UR5, UPT, UPT, UR9, 0x11000, URZ ;  /* 0x0001100009057890 */ /* 0x000fe2000fffe0ff */
[----:B------:R-:W-:Y:S01]  /*6a80*/  UMOV UR14, 0xfffffffe ;  /* 0xfffffffe000e7882 */ /* 0x000fe20000000000 */
[----:B------:R-:W-:Y:S02]  /*6a90*/  UMOV UR15, 0x7fffbfdf ;  /* 0x7fffbfdf000f7882 */ /* 0x000fe40000000000 */
[----:B------:R-:W-:Y:S01]  /*6aa0*/  USHF.R.U32.HI UR5, URZ, 0x4, UR5 ;  /* 0x00000004ff057899 */ /* 0x000fe20008011605 */
[----:B------:R-:W-:Y:S01]  /*6ab0*/  UMOV UR7, URZ ;  /* 0x000000ff00077c82 */ /* 0x000fe20008000000 */
[----:B------:R-:W-:Y:S01]  /*6ac0*/  ULOP3.LUT UR18, UR16, 0x1000000, URZ, 0xfc, !UPT ;  /* 0x0100000010127892 */ /* 0x000fe2000f8efcff */
[----:B0-----:R-:W2:Y:S01]  /*6ad0*/  LDL.LU R0, [R1+0x320] ;  /* 0x0003200001007983 */ /* 0x001ea20000300800 */
[----:B------:R-:W-:Y:S02]  /*6ae0*/  USGXT.U32 UR6, UR5, 0xe ;  /* 0x0000000e0506789a */ /* 0x000fe40008000000 */
[----:B------:R-:W-:-:S02]  /*6af0*/  UIADD3.64 UR26, UPT, UPT, UR12, 0x180, URZ ;  /* 0x000001800c1a7897 */ /* 0x000fc4000fffe0ff */
[----:B------:R-:W-:Y:S02]  /*6b00*/  UIADD3.64 UR28, UPT, UPT, UR12, 0x200, URZ ;  /* 0x000002000c1c7897 */ /* 0x000fe4000fffe0ff */
[----:B------:R-:W-:Y:S02]  /*6b10*/  UIADD3.64 UR30, UPT, UPT, UR12, 0x380, URZ ;  /* 0x000003800c1e7897 */ /* 0x000fe4000fffe0ff */
[----:B------:R-:W-:Y:S02]  /*6b20*/  UIADD3.64 UR32, UPT, UPT, UR12, 0x400, URZ ;  /* 0x000004000c207897 */ /* 0x000fe4000fffe0ff */
[----:B------:R-:W-:Y:S02]  /*6b30*/  UIADD3.64 UR34, UPT, UPT, UR12, 0x580, URZ ;  /* 0x000005800c227897 */ /* 0x000fe4000fffe0ff */
[----:B------:R-:W-:Y:S02]  /*6b40*/  UIADD3.64 UR36, UPT, UPT, UR12, 0x600, URZ ;  /* 0x000006000c247897 */ /* 0x000fe4000fffe0ff */
[----:B------:R-:W-:Y:S01]  /*6b50*/  UIADD3.64 UR14, UPT, UPT, UR6, -UR14, URZ ;  /* 0x8000000e060e7297 */ /* 0x000fe2000fffe0ff */
[----:B--2---:R0:W-:Y:S04]  /*6b60*/  STL [R1+0x320], R0 ;  /* 0x0003200001007387 */ /* 0x0041e80000100800 */
[----:B0-----:R0:W5:Y:S01]  /*6b70*/  LDL.LU R0, [R1+0x558] ;  /* 0x0005580001007983 */ /* 0x0011620000300800 */
[----:B------:R-:W-:Y:S01]  /*6b80*/  UMOV UR24, 0x1 ;  /* 0x0000000100187882 */ /* 0x000fe20000000000 */
[----:B------:R-:W-:Y:S01]  /*6b90*/  UMOV UR5, URZ ;  /* 0x000000ff00057c82 */ /* 0x000fe20008000000 */
[----:B------:R-:W-:Y:S01]  /*6ba0*/  UMOV UR16, UR6 ;  /* 0x0000000600107c82 */ /* 0x000fe20008000000 */
[----:B------:R-:W-:-:S05]  /*6bb0*/  UMOV UR17, 0x80004020 ;  /* 0x8000402000117882 */ /* 0x000fca0000000000 */
.L_x_10:
[----:B------:R-:W-:Y:S01]  /*6bc0*/  USHF.L.U32 UR4, UR4, 0x1f, URZ ;  /* 0x0000001f04047899 */ /* 0x000fe200080006ff */
[----:B-1---5:R1:W-:Y:S05]  /*6bd0*/  STL [R1+0x558], R0 ;  /* 0x0005580001007387 */ /* 0x0223ea0000100800 */
[----:B-1----:R-:W-:-:S04]  /*6be0*/  IMAD.U32 R0, RZ, RZ, UR4 ;  /* 0x00000004ff007e24 */ /* 0x002fc8000f8e00ff */
[----:B------:R1:W2:Y:S01]  /*6bf0*/  SYNCS.PHASECHK.TRANS64.TRYWAIT P2, [UR11], R0 ;  /* 0x00000000ff0075a7 */ /* 0x0002a2000804110b */
[----:B------:R1:W-:Y:S04]  /*6c00*/  STL [R1+0x324], R0 ;  /* 0x0003240001007387 */ /* 0x0003e80000100800 */
[----:B-1----:R1:W5:Y:S01]  /*6c10*/  LDL.LU R0, [R1+0x558] ;  /* 0x0005580001007983 */ /* 0x0023620000300800 */
[----:B------:R-:W-:-:S04]  /*6c20*/  IMAD.WIDE R90, R92, 0x2, R90 ;  /* 0x000000025c5a7825 */ /* 0x000fc800078e025a */
[----:B------:R-:W-:Y:S01]  /*6c30*/  IMAD.WIDE R88, R92, 0x2, R88 ;  /* 0x000000025c587825 */ /* 0x000fe200078e0258 */
[----:B-12---:R-:W-:Y:S06]  /*6c40*/  @!P2 BRA `(.L_x_8) ;  /* 0x000000dc00c4a947 */ /* 0x006fec0003800000 */
.L_x_16:
[----:B------:R1:W-:Y:S04]  /*6c50*/  STL.64 [R1+0xc70], R34 ;  /* 0x000c702201007387 */ /* 0x0003e80000100a00 */
[----:B-1----:R-:W2:Y:S04]  /*6c60*/  LDL.LU.64 R34, [R1+0x138] ;  /* 0x0001380001227983 */ /* 0x002ea80000300a00 */
        /* <DEDUP_REMOVED lines=24> */
[----:B------:R1:W-:Y:S04]  /*6df0*/  STL.64 [R1+0x6d8], R90 ;  /* 0x0006d85a01007387 */ /* 0x0003e80000100a00 */
[----:B-1----:R-:W3:Y:S04]  /*6e00*/  LDL.LU.64 R90, [R1+0x28] ;  /* 0x00002800015a7983 */ /* 0x002ee80000300a00 */
[----:B------:R-:W-:Y:S04]  /*6e10*/  STL [R1+0x6d0], R2 ;  /* 0x0006d00201007387 */ /* 0x000fe80000100800 */
[----:B------:R-:W-:Y:S04]  /*6e20*/  STL [R1+0x760], R2 ;  /* 0x0007600201007387 */ /* 0x000fe80000100800 */
[----:B------:R1:W-:Y:S04]  /*6e30*/  STL.64 [R1+0x6c8], R80 ;  /* 0x0006c85001007387 */ /* 0x0003e80000100a00 */
[----:B-1----:R-:W4:Y:S04]  /*6e40*/  LDL.LU.64 R80, [R1+0x20] ;  /* 0x0000200001507983 */ /* 0x002f280000300a00 */
        /* <DEDUP_REMOVED lines=13> */
[----:B-1----:R-:W2:Y:S04]  /*6f20*/  LDL.LU.64 R78, [R1+0x18] ;  /* 0x00001800014e7983 */ /* 0x002ea80000300a00 */
[----:B------:R-:W-:Y:S04]  /*6f30*/  STL [R1+0x6b0], R74 ;  /* 0x0006b04a01007387 */ /* 0x000fe80000100800 */
[----:B------:R1:W-:Y:S04]  /*6f40*/  STL.64 [R1+0x6a8], R76 ;  /* 0x0006a84c01007387 */ /* 0x0003e80000100a00 */
[----:B-1----:R-:W2:Y:S04]  /*6f50*/  LDL.LU.64 R76, [R1+0x10] ;  /* 0x00001000014c7983 */ /* 0x002ea80000300a00 */
[----:B------:R-:W-:Y:S04]  /*6f60*/  STL [R1+0x6a0], R75 ;  /* 0x0006a04b01007387 */ /* 0x000fe80000100800 */
[----:B------:R1:W-:Y:S04]  /*6f70*/  STL.64 [R1+0x6e8], R74 ;  /* 0x0006e84a01007387 */ /* 0x0003e80000100a00 */
[----:B-1----:R-:W2:Y:S04]  /*6f80*/  LDL.LU.64 R74, [R1+0x30] ;  /* 0x00003000014a7983 */ /* 0x002ea80000300a00 */
[----:B------:R1:W-:Y:S04]  /*6f90*/  STL.64 [R1+0x698], R72 ;  /* 0x0006984801007387 */ /* 0x0003e80000100a00 */
[----:B-1----:R-:W2:Y:S04]  /*6fa0*/  LDL.LU.64 R72, [R1+0x8] ;  /* 0x0000080001487983 */ /* 0x002ea80000300a00 */
[----:B------:R-:W-:Y:S04]  /*6fb0*/  STL [R1+0x690], R68 ;  /* 0x0006904401007387 */ /* 0x000fe80000100800 */
[----:B------:R1:W-:Y:S04]  /*6fc0*/  STL.64 [R1+0x688], R70 ;  /* 0x0006884601007387 */ /* 0x0003e80000100a00 */
[----:B-1----:R-:W2:Y:S04]  /*6fd0*/  LDL.LU.64 R70, [R1] ;  /* 0x0000000001467983 */ /* 0x002ea80000300a00 */
[----:B------:R-:W-:Y:S04]  /*6fe0*/  STL [R1+0x680], R69 ;  /* 0x0006804501007387 */ /* 0x000fe80000100800 */
[----:B------:R1:W-:Y:S04]  /*6ff0*/  STL.64 [R1+0x6f8], R68 ;  /* 0x0006f84401007387 */ /* 0x0003e80000100a00 */
[----:B-1----:R-:W2:Y:S04]  /*7000*/  LDL.LU.64 R68, [R1+0x38] ;  /* 0x0000380001447983 */ /* 0x002ea80000300a00 */
[----:B------:R-:W-:Y:S04]  /*7010*/  STL [R1+0x67c], R66 ;  /* 0x00067c4201007387 */ /* 0x000fe80000100800 */
[----:B------:R-:W-:Y:S04]  /*7020*/  STL [R1+0x700], R66 ;  /* 0x0007004201007387 */ /* 0x000fe80000100800 */
[----:B------:R-:W-:Y:S04]  /*7030*/  STL [R1+0x678], R67 ;  /* 0x0006784301007387 */ /* 0x000fe80000100800 */
[----:B------:R-:W-:Y:S04]  /*7040*/  STL [R1+0x710], R67 ;  /* 0x0007104301007387 */ /* 0x000fe80000100800 */
[----:B------:R1:W-:Y:S04]  /*7050*/  STL.64 [R1+0x748], R66 ;  /* 0x0007484201007387 */ /* 0x0003e80000100a00 */
[----:B-1----:R-:W2:Y:S04]  /*7060*/  LDL.LU.64 R66, [R1+0x60] ;  /* 0x0000600001427983 */ /* 0x002ea80000300a00 */
        /* <DEDUP_REMOVED lines=31> */
[----:B------:R-:W-:-:S03]  /*7260*/  IMAD.WIDE R86, R92, 0x2, R86 ;  /* 0x000000025c567825 */ /* 0x000fc600078e0256 */
[----:B------:R-:W-:Y:S04]  /*7270*/  STL [R1+0x644], R52 ;  /* 0x0006443401007387 */ /* 0x000fe80000100800 */
[----:B------:R-:W-:Y:S04]  /*7280*/  STL [R1+0x640], R53 ;  /* 0x0006403501007387 */ /* 0x000fe80000100800 */
[----:B------:R-:W-:Y:S01]  /*7290*/  STL [R1+0x63c], R82 ;  /* 0x00063c5201007387 */ /* 0x000fe20000100800 */
[----:B------:R-:W-:-:S03]  /*72a0*/  IMAD.WIDE R84, R92, 0x2, R84 ;  /* 0x000000025c547825 */ /* 0x000fc600078e0254 */
[----:B------:R-:W-:Y:S04]  /*72b0*/  STL [R1+0x638], R83 ;  /* 0x0006385301007387 */ /* 0x000fe80000100800 */
[----:B------:R-:W-:Y:S04]  /*72c0*/  STL [R1+0x598], R3 ;  /* 0x0005980301007387 */ /* 0x000fe80000100800 */
[----:B------:R-:W-:Y:S04]  /*72d0*/  STL [R1+0x790], R3 ;  /* 0x0007900301007387 */ /* 0x000fe80000100800 */
[----:B------:R1:W-:Y:S01]  /*72e0*/  STL.64 [R1+0x7c8], R2 ;  /* 0x0007c80201007387 */ /* 0x0003e20000100a00 */
[----:B------:R-:W-:-:S03]  /*72f0*/  IMAD.WIDE R50, R92, 0x2, R50 ;  /* 0x000000025c327825 */ /* 0x000fc600078e0232 */
[----:B-1----:R-:W2:Y:S04]  /*7300*/  LDL.LU.64 R2, [R1+0xa0] ;  /* 0x0000a00001027983 */ /* 0x002ea80000300a00 */
[----:B------:R1:W-:Y:S01]  /*7310*/  STL.64 [R1+0x728], R86 ;  /* 0x0007285601007387 */ /* 0x0003e20000100a00 */
[----:B------:R-:W-:-:S03]  /*7320*/  IMAD.WIDE R48, R92, 0x2, R48 ;  /* 0x000000025c307825 */ /* 0x000fc600078e0230 */
[----:B-1----:R-:W3:Y:S04]  /*7330*/  LDL.LU.64 R86, [R1+0x50] ;  /* 0x0000500001567983 */ /* 0x002ee80000300a00 */
[----:B------:R1:W-:Y:S04]  /*7340*/  STL.64 [R1+0x738], R84 ;  /* 0x0007385401007387 */ /* 0x0003e80000100a00 */
[----:B-1----:R-:W3:Y:S01]  /*7350*/  LDL.LU.64 R84, [R1+0x58] ;  /* 0x0000580001547983 */ /* 0x002ee20000300a00 */
[----:B------:R-:W-:-:S03]  /*7360*/  IMAD.WIDE R46, R92, 0x2, R46 ;  /* 0x000000025c2e7825 */ /* 0x000fc600078e022e */
[----:B------:R1:W-:Y:S01]  /*7370*/  STL.64 [R1+0x768], R50 ;  /* 0x0007683201007387 */ /* 0x0003e20000100a00 */
[----:B------:R-:W-:-:S03]  /*7380*/  IMAD.WIDE R44, R92, 0x2, R44 ;  /* 0x000000025c2c7825 */ /* 0x000fc600078e022c */
[----:B-1----:R-:W3:Y:S04]  /*7390*/  LDL.LU.64 R50, [R1+0x70] ;  /* 0x0000700001327983 */ /* 0x002ee80000300a00 */
[----:B------:R1:W-:Y:S01]  /*73a0*/  STL.64 [R1+0x778], R48 ;  /* 0x0007783001007387 */ /* 0x0003e20000100a00 */
[----:B------:R-:W-:-:S03]  /*73b0*/  IMAD.WIDE R42, R92, 0x2, R42 ;  /* 0x000000025c2a7825 */ /* 0x000fc600078e022a */
[----:B-1----:R-:W3:Y:S04]  /*73c0*/  LDL.LU.64 R48, [R1+0x78] ;  /* 0x0000780001307983 */ /* 0x002ee80000300a00 */
[----:B------:R1:W-:Y:S01]  /*73d0*/  STL.64 [R1+0x788], R46 ;  /* 0x0007882e01007387 */ /* 0x0003e20000100a00 */
[----:B------:R-:W-:-:S03]  /*73e0*/  IMAD.WIDE R40, R92, 0x2, R40 ;  /* 0x000000025c287825 */ /* 0x000fc600078e0228 */
[----:B-1----:R-:W3:Y:S04]  /*73f0*/  LDL.LU.64 R46, [R1+0x80] ;  /* 0x00008000012e7983 */ /* 0x002ee80000300a00 */
[----:B------:R1:W-:Y:S04]  /*7400*/  STL.64 [R1+0x798], R44 ;  /* 0x0007982c01007387 */ /* 0x0003e80000100a00 */
[----:B-1----:R-:W3:Y:S04]  /*7410*/  LDL.LU.64 R44, [R1+0x88] ;  /* 0x00008800012c7983 */ /* 0x002ee80000300a00 */
[----:B------:R-:W-:Y:S04]  /*7420*/  STL [R1+0x7b0], R42 ;  /* 0x0007b02a01007387 */ /* 0x000fe80000100800 */
[----:B------:R-:W-:Y:S04]  /*7430*/  STL [R1+0x7a0], R43 ;  /* 0x0007a02b01007387 */ /* 0x000fe80000100800 */
[----:B------:R1:W-:Y:S04]  /*7440*/  STL.64 [R1+0x7d8], R42 ;  /* 0x0007d82a01007387 */ /* 0x0003e80000100a00 */
[----:B-1----:R-:W3:Y:S04]  /*7450*/  LDL.LU.64 R42, [R1+0xa8] ;  /* 0x0000a800012a7983 */ /* 0x002ee80000300a00 */
[----:B------:R1:W-:Y:S04]  /*7460*/  STL.64 [R1+0x7a8], R40 ;  /* 0x0007a82801007387 */ /* 0x0003e80000100a00 */
[----:B-1----:R-:W3:Y:S01]  /*7470*/  LDL.LU.64 R40, [R1+0x90] ;  /* 0x0000900001287983 */ /* 0x002ee20000300a00 */
[----:B------:R-:W-:-:S05]  /*7480*/  IMAD.WIDE R38, R92, 0x2, R38 ;  /* 0x000000025c267825 */ /* 0x000fca00078e0226 */
[----:B------:R1:W-:Y:S01]  /*7490*/  STL.64 [R1+0x7b8], R38 ;  /* 0x0007b82601007387 */ /* 0x0003e20000100a00 */
[----:B------:R-:W-:-:S04]  /*74a0*/  IMAD.WIDE R36, R92, 0x2, R36 ;  /* 0x000000025c247825 */ /* 0x000fc800078e0224 */
[C---:B------:R-:W-:Y:S01]  /*74b0*/  IMAD.WIDE R4, R92.reuse, 0x2, R4 ;  /* 0x000000025c047825 */ /* 0x040fe200078e0204 */
[----:B-1----:R-:W3:Y:S03]  /*74c0*/  LDL.LU.64 R38, [R1+0x98] ;  /* 0x0000980001267983 */ /* 0x002ee60000300a00 */
[C---:B------:R-:W-:Y:S01]  /*74d0*/  IMAD.WIDE R6, R92.reuse, 0x2, R6 ;  /* 0x000000025c067825 */ /* 0x040fe200078e0206 */
[----:B------:R1:W-:Y:S03]  /*74e0*/  STL.64 [R1+0x7e8], R36 ;  /* 0x0007e82401007387 */ /* 0x0003e60000100a00 */
[----:B------:R-:W-:-:S04]  /*74f0*/  IMAD.WIDE R8, R92, 0x2, R8 ;  /* 0x000000025c087825 */ /* 0x000fc800078e0208 */
[C---:B------:R-:W-:Y:S01]  /*7500*/  IMAD.WIDE R10, R92.reuse, 0x2, R10 ;  /* 0x000000025c0a7825 */ /* 0x040fe200078e020a */
[----:B-1----:R-:W3:Y:S04]  /*7510*/  LDL.LU.64 R36, [R1+0xb0] ;  /* 0x0000b00001247983 */ /* 0x002ee80000300a00 */
[----:B------:R1:W-:Y:S01]  /*7520*/  STL.64 [R1+0x7f8], R4 ;  /* 0x0007f80401007387 */ /* 0x0003e20000100a00 */
[----:B------:R-:W-:-:S03]  /*7530*/  IMAD.WIDE R12, R92, 0x2, R12 ;  /* 0x000000025c0c7825 */ /* 0x000fc600078e020c */
[----:B-1----:R-:W3:Y:S04]  /*7540*/  LDL.LU.64 R4, [R1+0xb8] ;  /* 0x0000b80001047983 */ /* 0x002ee80000300a00 */
[----:B------:R-:W-:Y:S04]  /*7550*/  STL [R1+0x810], R6 ;  /* 0x0008100601007387 */ /* 0x000fe80000100800 */
[----:B------:R-:W-:Y:S04]  /*7560*/  STL [R1+0x800], R7 ;  /* 0x0008000701007387 */ /* 0x000fe80000100800 */
[----:B------:R1:W-:Y:S01]  /*7570*/  STL.64 [R1+0x848], R6 ;  /* 0x0008480601007387 */ /* 0x0003e20000100a00 */
[----:B------:R-:W-:-:S04]  /*7580*/  IMAD.WIDE R14, R92, 0x2, R14 ;  /* 0x000000025c0e7825 */ /* 0x000fc800078e020e */
[C---:B------:R-:W-:Y:S01]  /*7590*/  IMAD.WIDE R16, R92.reuse, 0x2, R16 ;  /* 0x000000025c107825 */ /* 0x040fe200078e0210 */
[----:B-1----:R-:W3:Y:S04]  /*75a0*/  LDL.LU.64 R6, [R1+0xe0] ;  /* 0x0000e00001067983 */ /* 0x002ee80000300a00 */
[----:B------:R1:W-:Y:S04]  /*75b0*/  STL.64 [R1+0x808], R8 ;  /* 0x0008080801007387 */ /* 0x0003e80000100a00 */
[----:B-1----:R-:W3:Y:S04]  /*75c0*/  LDL.LU.64 R8, [R1+0xc0] ;  /* 0x0000c00001087983 */ /* 0x002ee80000300a00 */
[----:B------:R1:W-:Y:S01]  /*75d0*/  STL.64 [R1+0x818], R10 ;  /* 0x0008180a01007387 */ /* 0x0003e20000100a00 */
[----:B------:R-:W-:-:S03]  /*75e0*/  IMAD.WIDE R18, R92, 0x2, R18 ;  /* 0x000000025c127825 */ /* 0x000fc600078e0212 */
[----:B-1----:R-:W3:Y:S04]  /*75f0*/  LDL.LU.64 R10, [R1+0xc8] ;  /* 0x0000c800010a7983 */ /* 0x002ee80000300a00 */
[----:B------:R-:W-:Y:S04]  /*7600*/  STL [R1+0x830], R12 ;  /* 0x0008300c01007387 */ /* 0x000fe80000100800 */
[----:B------:R-:W-:Y:S04]  /*7610*/  STL [R1+0x820], R13 ;  /* 0x0008200d01007387 */ /* 0x000fe80000100800 */
        /* <DEDUP_REMOVED lines=9> */
[----:B------:R1:W-:Y:S01]  /*76b0*/  STL.64 [R1+0x868], R18 ;  /* 0x0008681201007387 */ /* 0x0003e20000100a00 */
[----:B------:R-:W-:-:S04]  /*76c0*/  IMAD.WIDE R26, R92, 0x2, R26 ;  /* 0x000000025c1a7825 */ /* 0x000fc800078e021a */
[C---:B--2---:R-:W-:Y:S01]  /*76d0*/  IMAD.WIDE R70, R92.reuse, 0x2, R70 ;  /* 0x000000025c467825 */ /* 0x044fe200078e0246 */
[----:B-1----:R-:W2:Y:S04]  /*76e0*/  LDL.LU.64 R18, [R1+0xf0] ;  /* 0x0000f00001127983 */ /* 0x002ea80000300a00 */
[----:B------:R1:W-:Y:S01]  /*76f0*/  STL.64 [R1+0x878], R20 ;  /* 0x0008781401007387 */ /* 0x0003e20000100a00 */
[----:B------:R-:W-:-:S03]  /*7700*/  IMAD.WIDE R72, R92, 0x2, R72 ;  /* 0x000000025c487825 */ /* 0x000fc600078e0248 */
[----:B-1----:R-:W2:Y:S04]  /*7710*/  LDL.LU.64 R20, [R1+0xf8] ;  /* 0x0000f80001147983 */ /* 0x002ea80000300a00 */
[----:B------:R-:W-:Y:S04]  /*7720*/  STL [R1+0x890], R22 ;  /* 0x0008901601007387 */ /* 0x000fe80000100800 */
[----:B------:R-:W-:Y:S04]  /*7730*/  STL [R1+0x880], R23 ;  /* 0x0008801701007387 */ /* 0x000fe80000100800 */
[----:B------:R1:W-:Y:S01]  /*7740*/  STL.64 [R1+0x8c8], R22 ;  /* 0x0008c81601007387 */ /* 0x0003e20000100a00 */
[----:B------:R-:W-:-:S03]  /*7750*/  IMAD.WIDE R76, R92, 0x2, R76 ;  /* 0x000000025c4c7825 */ /* 0x000fc600078e024c */
[----:B-1----:R-:W2:Y:S04]  /*7760*/  LDL.LU.64 R22, [R1+0x120] ;  /* 0x0001200001167983 */ /* 0x002ea80000300a00 */
[----:B------:R1:W-:Y:S04]  /*7770*/  STL.64 [R1+0x888], R24 ;  /* 0x0008881801007387 */ /* 0x0003e80000100a00 */
[----:B-1----:R-:W2:Y:S04]  /*7780*/  LDL.LU.64 R24, [R1+0x100] ;  /* 0x0001000001187983 */ /* 0x002ea80000300a00 */
[----:B------:R1:W-:Y:S01]  /*7790*/  STL.64 [R1+0x898], R26 ;  /* 0x0008981a01007387 */ /* 0x0003e20000100a00 */
[----:B------:R-:W-:-:S03]  /*77a0*/  IMAD.WIDE R78, R92, 0x2, R78 ;  /* 0x000000025c4e7825 */ /* 0x000fc600078e024e */
[----:B-1----:R-:W2:Y:S04]  /*77b0*/  LDL.LU.64 R26, [R1+0x108] ;  /* 0x00010800011a7983 */ /* 0x002ea80000300a00 */
[----:B------:R-:W-:Y:S04]  /*77c0*/  STL.64 [R1], R70 ;  /* 0x0000004601007387 */ /* 0x000fe80000100a00 */
[----:B------:R-:W-:Y:S04]  /*77d0*/  STL [R1+0x8b0], R70 ;  /* 0x0008b04601007387 */ /* 0x000fe80000100800 */
[----:B------:R-:W-:Y:S04]  /*77e0*/  STL [R1+0x8a0], R71 ;  /* 0x0008a04701007387 */ /* 0x000fe80000100800 */
[----:B------:R1:W-:Y:S01]  /*77f0*/  STL.64 [R1+0x8d8], R70 ;  /* 0x0008d84601007387 */ /* 0x0003e20000100a00 */
[----:B----4-:R-:W-:-:S03]  /*7800*/  IMAD.WIDE R80, R92, 0x2, R80 ;  /* 0x000000025c507825 */ /* 0x010fc600078e0250 */
[----:B-1----:R-:W4:Y:S04]  /*7810*/  LDL.LU.64 R70, [R1+0x128] ;  /* 0x0001280001467983 */ /* 0x002f280000300a00 */
[----:B------:R-:W-:Y:S04]  /*7820*/  STL.64 [R1+0x8], R72 ;  /* 0x0000084801007387 */ /* 0x000fe80000100a00 */
[----:B------:R1:W-:Y:S01]  /*7830*/  STL.64 [R1+0x8a8], R72 ;  /* 0x0008a84801007387 */ /* 0x0003e20000100a00 */
[----:B---3--:R-:W-:-:S03]  /*7840*/  IMAD.WIDE R90, R92, 0x2, R90 ;  /* 0x000000025c5a7825 */ /* 0x008fc600078e025a */
[----:B-1----:R-:W3:Y:S04]  /*7850*/  LDL.LU.64 R72, [R1+0x110] ;  /* 0x0001100001487983 */ /* 0x002ee80000300a00 */
[----:B------:R-:W-:Y:S04]  /*7860*/  STL.64 [R1+0x10], R76 ;  /* 0x0000104c01007387 */ /* 0x000fe80000100a00 */
[----:B------:R1:W-:Y:S01]  /*7870*/  STL.64 [R1+0x8b8], R76 ;  /* 0x0008b84c01007387 */ /* 0x0003e20000100a00 */
[----:B------:R-:W-:-:S03]  /*7880*/  IMAD.WIDE R74, R92, 0x2, R74 ;  /* 0x000000025c4a7825 */ /* 0x000fc600078e024a */
[----:B-1----:R-:W2:Y:S04]  /*7890*/  LDL.LU.64 R76, [R1+0x118] ;  /* 0x00011800014c7983 */ /* 0x002ea80000300a00 */
        /* <DEDUP_REMOVED lines=9> */
[----:B------:R-:W-:Y:S04]  /*7930*/  STL [R1+0x910], R90 ;  /* 0x0009105a01007387 */ /* 0x000fe80000100800 */
[----:B------:R-:W-:Y:S04]  /*7940*/  STL [R1+0x900], R91 ;  /* 0x0009005b01007387 */ /* 0x000fe80000100800 */
        /* <DEDUP_REMOVED lines=33> */
[----:B-1----:R-:W3:Y:S04]  /*7b60*/  LDL.LU.64 R66, [R1+0x1e0] ;  /* 0x0001e00001427983 */ /* 0x002ee80000300a00 */
[----:B------:R-:W-:Y:S04]  /*7b70*/  STL.64 [R1+0x68], R60 ;  /* 0x0000683c01007387 */ /* 0x000fe80000100a00 */
[----:B------:R1:W-:Y:S01]  /*7b80*/  STL.64 [R1+0x978], R60 ;  /* 0x0009783c01007387 */ /* 0x0003e20000100a00 */
[----:B------:R-:W-:-:S03]  /*7b90*/  IMAD.WIDE R44, R92, 0x2, R44 ;  /* 0x000000025c2c7825 */ /* 0x000fc600078e022c */
[----:B-1----:R-:W3:Y:S04]  /*7ba0*/  LDL.LU.64 R60, [R1+0x180] ;  /* 0x00018000013c7983 */ /* 0x002ee80000300a00 */
[----:B------:R-:W-:Y:S04]  /*7bb0*/  STL.64 [R1+0x70], R50 ;  /* 0x0000703201007387 */ /* 0x000fe80000100a00 */
[----:B------:R1:W-:Y:S04]  /*7bc0*/  STL.64 [R1+0x988], R50 ;  /* 0x0009883201007387 */ /* 0x0003e80000100a00 */
[----:B-1----:R-:W3:Y:S04]  /*7bd0*/  LDL.LU.64 R50, [R1+0x188] ;  /* 0x0001880001327983 */ /* 0x002ee80000300a00 */
[----:B------:R-:W-:Y:S04]  /*7be0*/  STL.64 [R1+0x78], R48 ;  /* 0x0000783001007387 */ /* 0x000fe80000100a00 */
[----:B------:R-:W-:Y:S04]  /*7bf0*/  STL [R1+0x9a0], R48 ;  /* 0x0009a03001007387 */ /* 0x000fe80000100800 */
[----:B------:R-:W-:Y:S04]  /*7c00*/  STL [R1+0x990], R49 ;  /* 0x0009903101007387 */ /* 0x000fe80000100800 */
[----:B------:R1:W-:Y:S01]  /*7c10*/  STL.64 [R1+0x9c8], R48 ;  /* 0x0009c83001007387 */ /* 0x0003e20000100a00 */
[----:B------:R-:W-:-:S03]  /*7c20*/  IMAD.WIDE R40, R92, 0x2, R40 ;  /* 0x000000025c287825 */ /* 0x000fc600078e0228 */
[----:B-1----:R-:W3:Y:S01]  /*7c30*/  LDL.LU.64 R48, [R1+0x1e8] ;  /* 0x0001e80001307983 */ /* 0x002ee20000300a00 */
[----:B------:R-:W-:-:S03]  /*7c40*/  IMAD.WIDE R38, R92, 0x2, R38 ;  /* 0x000000025c267825 */ /* 0x000fc600078e0226 */
[----:B------:R-:W-:Y:S04]  /*7c50*/  STL.64 [R1+0x80], R46 ;  /* 0x0000802e01007387 */ /* 0x000fe80000100a00 */
[----:B------:R1:W-:Y:S04]  /*7c60*/  STL.64 [R1+0x998], R46 ;  /* 0x0009982e01007387 */ /* 0x0003e80000100a00 */
[----:B-1----:R-:W4:Y:S04]  /*7c70*/  LDL.LU.64 R46, [R1+0x190] ;  /* 0x00019000012e7983 */ /* 0x002f280000300a00 */
[----:B------:R-:W-:Y:S04]  /*7c80*/  STL.64 [R1+0x88], R44 ;  /* 0x0000882c01007387 */ /* 0x000fe80000100a00 */
[----:B------:R1:W-:Y:S04]  /*7c90*/  STL.64 [R1+0x9a8], R44 ;  /* 0x0009a82c01007387 */ /* 0x0003e80000100a00 */
[----:B-1----:R-:W4:Y:S04]  /*7ca0*/  LDL.LU.64 R44, [R1+0x1d8] ;  /* 0x0001d800012c7983 */ /* 0x002f280000300a00 */
[----:B------:R-:W-:Y:S04]  /*7cb0*/  STL.64 [R1+0x90], R40 ;  /* 0x0000902801007387 */ /* 0x000fe80000100a00 */
[----:B------:R1:W-:Y:S04]  /*7cc0*/  STL.64 [R1+0x9d8], R40 ;  /* 0x0009d82801007387 */ /* 0x0003e80000100a00 */
[----:B-1----:R-:W4:Y:S01]  /*7cd0*/  LDL.LU.64 R40, [R1+0x1f0] ;  /* 0x0001f00001287983 */ /* 0x002f220000300a00 */
[----:B------:R-:W-:-:S03]  /*7ce0*/  IMAD.WIDE R2, R92, 0x2, R2 ;  /* 0x000000025c027825 */ /* 0x000fc600078e0202 */
[----:B------:R-:W-:Y:S01]  /*7cf0*/  STL.64 [R1+0x98], R38 ;  /* 0x0000982601007387 */ /* 0x000fe20000100a00 */
[----:B------:R-:W-:-:S03]  /*7d00*/  IMAD.WIDE R42, R92, 0x2, R42 ;  /* 0x000000025c2a7825 */ /* 0x000fc600078e022a */
[----:B------:R1:W-:Y:S01]  /*7d10*/  STL.64 [R1+0x9e8], R38 ;  /* 0x0009e82601007387 */ /* 0x0003e20000100a00 */
[----:B------:R-:W-:-:S04]  /*7d20*/  IMAD.WIDE R36, R92, 0x2, R36 ;  /* 0x000000025c247825 */ /* 0x000fc800078e0224 */
[C---:B------:R-:W-:Y:S01]  /*7d30*/  IMAD.WIDE R4, R92.reuse, 0x2, R4 ;  /* 0x000000025c047825 */ /* 0x040fe200078e0204 */
[----:B-1----:R-:W4:Y:S04]  /*7d40*/  LDL.LU.64 R38, [R1+0x1f8] ;  /* 0x0001f80001267983 */ /* 0x002f280000300a00 */
[----:B------:R-:W-:Y:S04]  /*7d50*/  STL.64 [R1+0xa0], R2 ;  /* 0x0000a00201007387 */ /* 0x000fe80000100a00 */
[----:B------:R-:W-:Y:S04]  /*7d60*/  STL [R1+0xa00], R2 ;  /* 0x000a000201007387 */ /* 0x000fe80000100800 */
[----:B------:R-:W-:Y:S04]  /*7d70*/  STL [R1+0x9f0], R3 ;  /* 0x0009f00301007387 */ /* 0x000fe80000100800 */
[----:B------:R1:W-:Y:S01]  /*7d80*/  STL.64 [R1+0xa38], R2 ;  /* 0x000a380201007387 */ /* 0x0003e20000100a00 */
[----:B------:R-:W-:-:S03]  /*7d90*/  IMAD.WIDE R8, R92, 0x2, R8 ;  /* 0x000000025c087825 */ /* 0x000fc600078e0208 */
[----:B-1----:R-:W4:Y:S04]  /*7da0*/  LDL.LU.64 R2, [R1+0x220] ;  /* 0x0002200001027983 */ /* 0x002f280000300a00 */
[----:B------:R-:W-:Y:S04]  /*7db0*/  STL.64 [R1+0xa8], R42 ;  /* 0x0000a82a01007387 */ /* 0x000fe80000100a00 */
        /* <DEDUP_REMOVED lines=23> */
[----:B--2---:R-:W-:-:S03]  /*7f30*/  IMAD.WIDE R18, R92, 0x2, R18 ;  /* 0x000000025c127825 */ /* 0x004fc600078e0212 */
        /* <DEDUP_REMOVED lines=17> */
[----:B---3--:R-:W-:-:S03]  /*8050*/  IMAD.WIDE R72, R92, 0x2, R72 ;  /* 0x000000025c487825 */ /* 0x008fc600078e0248 */
[----:B-1----:R-:W3:Y:S04]  /*8060*/  LDL.LU.64 R18, [R1+0x248] ;  /* 0x0002480001127983 */ /* 0x002ee80000300a00 */
        /* <DEDUP_REMOVED lines=8> */
[----:B------:R-:W-:-:S04]  /*80f0*/  IMAD.WIDE R34, R92, 0x2, R34 ;  /* 0x000000025c227825 */ /* 0x000fc800078e0222 */
[C---:B------:R-:W-:Y:S01]  /*8100*/  IMAD.WIDE R22, R92.reuse, 0x2, R22 ;  /* 0x000000025c167825 */ /* 0x040fe200078e0216 */
[----:B-1----:R-:W2:Y:S04]  /*8110*/  LDL.LU.64 R24, [R1+0x250] ;  /* 0x0002500001187983 */ /* 0x002ea80000300a00 */
[----:B------:R-:W-:Y:S04]  /*8120*/  STL.64 [R1+0x108], R26 ;  /* 0x0001081a01007387 */ /* 0x000fe80000100a00 */
[----:B------:R1:W-:Y:S01]  /*8130*/  STL.64 [R1+0xaa8], R26 ;  /* 0x000aa81a01007387 */ /* 0x0003e20000100a00 */
[----:B----4-:R-:W-:-:S03]  /*8140*/  IMAD.WIDE R70, R92, 0x2, R70 ;  /* 0x000000025c467825 */ /* 0x010fc600078e0246 */
[----:B-1----:R-:W4:Y:S04]  /*8150*/  LDL.LU.64 R26, [R1+0x258] ;  /* 0x00025800011a7983 */ /* 0x002f280000300a00 */
        /* <DEDUP_REMOVED lines=8> */
[----:B------:R1:W-:Y:S04]  /*81e0*/  STL.64 [R1+0x138], R34 ;  /* 0x0001382201007387 */ /* 0x0003e80000100a00 */
        /* <DEDUP_REMOVED lines=28> */
[----:B-1----:R-:W3:Y:S04]  /*83b0*/  LDL.LU.64 R68, [R1+0x1d0] ;  /* 0x0001d00001447983 */ /* 0x002ee80000300a00 */
        /* <DEDUP_REMOVED lines=37> */
[----:B------:R1:W-:Y:S04]  /*8610*/  STL.64 [R1+0xbd8], R44 ;  /* 0x000bd82c01007387 */ /* 0x0003e80000100a00 */
[----:B-1----:R-:W4:Y:S01]  /*8620*/  LDL.64 R44, [R1+0x138] ;  /* 0x00013800012c7983 */ /* 0x002f220000100a00 */
[----:B------:R-:W-:-:S03]  /*8630*/  IMAD.WIDE R38, R92, 0x2, R38 ;  /* 0x000000025c267825 */ /* 0x000fc600078e0226 */
[----:B------:R-:W-:Y:S04]  /*8640*/  STL.64 [R1+0x1e0], R66 ;  /* 0x0001e04201007387 */ /* 0x000fe80000100a00 */
[----:B------:R1:W-:Y:S04]  /*8650*/  STL.64 [R1+0xbe8], R66 ;  /* 0x000be84201007387 */ /* 0x0003e80000100a00 */
[----:B-1----:R-:W4:Y:S04]  /*8660*/  LDL.LU.64 R66, [R1+0x260] ;  /* 0x0002600001427983 */ /* 0x002f280000300a00 */
[----:B------:R-:W-:Y:S04]  /*8670*/  STL.64 [R1+0x1e8], R48 ;  /* 0x0001e83001007387 */ /* 0x000fe80000100a00 */
[----:B------:R-:W-:Y:S04]  /*8680*/  STL [R1+0xc00], R48 ;  /* 0x000c003001007387 */ /* 0x000fe80000100800 */
[----:B------:R-:W-:Y:S04]  /*8690*/  STL [R1+0xbf0], R49 ;  /* 0x000bf03101007387 */ /* 0x000fe80000100800 */
[----:B------:R1:W-:Y:S04]  /*86a0*/  STL.64 [R1+0xc38], R48 ;  /* 0x000c383001007387 */ /* 0x0003e80000100a00 */
[----:B-1----:R-:W4:Y:S04]  /*86b0*/  LDL.LU.64 R48, [R1+0x268] ;  /* 0x0002680001307983 */ /* 0x002f280000300a00 */
[----:B------:R-:W-:Y:S04]  /*86c0*/  STL.64 [R1+0x1f0], R40 ;  /* 0x0001f02801007387 */ /* 0x000fe80000100a00 */
[----:B------:R1:W-:Y:S04]  /*86d0*/  STL.64 [R1+0xbf8], R40 ;  /* 0x000bf82801007387 */ /* 0x0003e80000100a00 */
[----:B-1----:R-:W4:Y:S01]  /*86e0*/  LDL.LU.64 R40, [R1+0x270] ;  /* 0x0002700001287983 */ /* 0x002f220000300a00 */
[----:B------:R-:W-:Y:S01]  /*86f0*/  IMAD.WIDE R42, R92, 0x2, R42 ;  /* 0x000000025c2a7825 */ /* 0x000fe200078e022a */
[----:B-----5:R-:W-:-:S02]  /*8700*/  ISETP.GT.AND P3, PT, R0, 0x8, PT ;  /* 0x000000080000780c */ /* 0x020fc40003f64270 */
[----:B------:R-:W-:Y:S01]  /*8710*/  STL.64 [R1+0x1f8], R38 ;  /* 0x0001f82601007387 */ /* 0x000fe20000100a00 */
[C---:B------:R-:W-:Y:S01]  /*8720*/  IMAD.WIDE R36, R92.reuse, 0x2, R36 ;  /* 0x000000025c247825 */ /* 0x040fe200078e0224 */
[----:B------:R-:W-:Y:S02]  /*8730*/  PRMT R55, RZ, 0x7610, R55 ;  /* 0x00007610ff377816 */ /* 0x000fe40000000037 */
[----:B------:R-:W-:Y:S01]  /*8740*/  STL.64 [R1+0xc08], R38 ;  /* 0x000c082601007387 */ /* 0x000fe20000100a00 */
[C---:B------:R-:W-:Y:S01]  /*8750*/  IMAD.WIDE R8, R92.reuse, 0x2, R8 ;  /* 0x000000025c087825 */ /* 0x040fe200078e0208 */
[----:B------:R-:W-:Y:S02]  /*8760*/  PRMT R53, RZ, 0x7610, R53 ;  /* 0x00007610ff357816 */ /* 0x000fe40000000035 */
[----:B------:R-:W-:Y:S01]  /*8770*/  STL.64 [R1+0x200], R42 ;  /* 0x0002002a01007387 */ /* 0x000fe20000100a00 */
[----:B------:R-:W-:Y:S01]  /*8780*/  IMAD.WIDE R10, R92, 0x2, R10 ;  /* 0x000000025c0a7825 */ /* 0x000fe200078e020a */
[----:B------:R-:W-:-:S02]  /*8790*/  ISETP.GT.AND P5, PT, R0, 0x10, PT ;  /* 0x000000100000780c */ /* 0x000fc40003fa4270 */
[----:B------:R-:W-:Y:S01]  /*87a0*/  STL [R1+0xc20], R42 ;  /* 0x000c202a01007387 */ /* 0x000fe20000100800 */
[----:B------:R-:W-:Y:S01]  /*87b0*/  IMAD.WIDE R2, R92, 0x2, R2 ;  /* 0x000000025c027825 */ /* 0x000fe200078e0202 */
[----:B------:R-:W-:Y:S02]  /*87c0*/  ISETP.GT.AND P2, PT, R0, RZ, PT ;  /* 0x000000ff0000720c */ /* 0x000fe40003f44270 */
[----:B------:R-:W-:Y:S01]  /*87d0*/  STL [R1+0xc10], R43 ;  /* 0x000c102b01007387 */ /* 0x000fe20000100800 */
[C---:B------:R-:W-:Y:S01]  /*87e0*/  IMAD.WIDE R4, R92.reuse, 0x2, R4 ;  /* 0x000000025c047825 */ /* 0x040fe200078e0204 */
[----:B------:R-:W-:Y:S02]  /*87f0*/  PRMT R52, RZ, 0x7610, R52 ;  /* 0x00007610ff347816 */ /* 0x000fe40000000034 */
[----:B------:R-:W-:Y:S01]  /*8800*/  STL.64 [R1+0xc48], R42 ;  /* 0x000c482a01007387 */ /* 0x000fe20000100a00 */
[----:B--2---:R-:W-:Y:S01]  /*8810*/  IMAD.WIDE R14, R92, 0x2, R14 ;  /* 0x000000025c0e7825 */ /* 0x004fe200078e020e */
[----:B------:R-:W-:-:S02]  /*8820*/  PRMT R82, RZ, 0x7610, R82 ;  /* 0x00007610ff527816 */ /* 0x000fc40000000052 */
[----:B------:R-:W-:Y:S01]  /*8830*/  STL.64 [R1+0x208], R36 ;  /* 0x0002082401007387 */ /* 0x000fe20000100a00 */
[C---:B------:R-:W-:Y:S01]  /*8840*/  IMAD.WIDE R16, R92.reuse, 0x2, R16 ;  /* 0x000000025c107825 */ /* 0x040fe200078e0210 */
[----:B------:R-:W-:Y:S02]  /*8850*/  PRMT R83, RZ, 0x7610, R83 ;  /* 0x00007610ff537816 */ /* 0x000fe40000000053 */
[----:B------:R-:W-:Y:S01]  /*8860*/  STL.64 [R1+0xc18], R36 ;  /* 0x000c182401007387 */ /* 0x000fe20000100a00 */
[C---:B------:R-:W-:Y:S01]  /*8870*/  IMAD.WIDE R12, R92.reuse, 0x2, R12 ;  /* 0x000000025c0c7825 */ /* 0x040fe200078e020c */
[----:B------:R-:W-:Y:S02]  /*8880*/  PRMT R59, RZ, 0x7610, R59 ;  /* 0x00007610ff3b7816 */ /* 0x000fe4000000003b */
[----:B------:R-:W-:Y:S01]  /*8890*/  STL.64 [R1+0x210], R8 ;  /* 0x0002100801007387 */ /* 0x000fe20000100a00 */
[----:B---3--:R-:W-:Y:S01]  /*88a0*/  IMAD.WIDE R18, R92, 0x2, R18 ;  /* 0x000000025c127825 */ /* 0x008fe200078e0212 */
[----:B------:R-:W-:-:S02]  /*88b0*/  PRMT R56, RZ, 0x7610, R56 ;  /* 0x00007610ff387816 */ /* 0x000fc40000000038 */
[----:B------:R-:W-:Y:S01]  /*88c0*/  STL.64 [R1+0xc28], R8 ;  /* 0x000c280801007387 */ /* 0x000fe20000100a00 */
[C---:B------:R-:W-:Y:S01]  /*88d0*/  IMAD.WIDE R24, R92.reuse, 0x2, R24 ;  /* 0x000000025c187825 */ /* 0x040fe200078e0218 */
[----:B------:R-:W-:Y:S02]  /*88e0*/  PRMT R57, RZ, 0x7610, R57 ;  /* 0x00007610ff397816 */ /* 0x000fe40000000039 */
[----:B------:R-:W-:Y:S01]  /*88f0*/  STL.64 [R1+0x218], R10 ;  /* 0x0002180a01007387 */ /* 0x000fe20000100a00 */
[C---:B----4-:R-:W-:Y:S01]  /*8900*/  IMAD.WIDE R26, R92.reuse, 0x2, R26 ;  /* 0x000000025c1a7825 */ /* 0x050fe200078e021a */
[----:B------:R-:W-:Y:S02]  /*8910*/  PRMT R54, RZ, 0x7610, R54 ;  /* 0x00007610ff367816 */ /* 0x000fe40000000036 */
[----:B------:R-:W-:Y:S01]  /*8920*/  STL.64 [R1+0xc58], R10 ;  /* 0x000c580a01007387 */ /* 0x000fe20000100a00 */
[----:B------:R-:W-:-:S03]  /*8930*/  IMAD.WIDE R6, R92, 0x2, R6 ;  /* 0x000000025c067825 */ /* 0x000fc600078e0206 */
        /* <DEDUP_REMOVED lines=17> */
[----:B------:R-:W-:-:S04]  /*8a50*/  IMAD.WIDE R80, R92, 0x2, R80 ;  /* 0x000000025c507825 */ /* 0x000fc800078e0250 */
[----:B------:R-:W-:-:S04]  /*8a60*/  IMAD.WIDE R34, R92, 0x2, R34 ;  /* 0x000000025c227825 */ /* 0x000fc800078e0222 */
[C---:B------:R-:W-:Y:S01]  /*8a70*/  IMAD.WIDE R32, R92.reuse, 0x2, R32 ;  /* 0x000000025c207825 */ /* 0x040fe200078e0220 */
[----:B------:R-:W2:Y:S03]  /*8a80*/  @P2 LDG.E.U16 R59, desc[UR22][R34.64] ;  /* 0x00000016223b2981 */ /* 0x000ea6000c1e1500 */
[C---:B------:R-:W-:Y:S01]  /*8a90*/  IMAD.WIDE R30, R92.reuse, 0x2, R30 ;  /* 0x000000025c1e7825 */ /* 0x040fe200078e021e */
[----:B------:R-:W3:Y:S03]  /*8aa0*/  @P2 LDG.E.U16 R56, desc[UR22][R32.64] ;  /* 0x0000001620382981 */ /* 0x000ee6000c1e1500 */
[C---:B------:R-:W-:Y:S01]  /*8ab0*/  IMAD.WIDE R28, R92.reuse, 0x2, R28 ;  /* 0x000000025c1c7825 */ /* 0x040fe200078e021c */
[----:B------:R-:W4:Y:S04]  /*8ac0*/  @P2 LDG.E.U16 R57, desc[UR22][R30.64] ;  /* 0x000000161e392981 */ /* 0x000f28000c1e1500 */
[----:B------:R-:W2:Y:S01]  /*8ad0*/  @P2 LDG.E.U16 R54, desc[UR22][R28.64] ;  /* 0x000000161c362981 */ /* 0x000ea2000c1e1500 */
[----:B------:R-:W-:-:S05]  /*8ae0*/  IMAD.WIDE R60, R92, 0x2, R60 ;  /* 0x000000025c3c7825 */ /* 0x000fca00078e023c */
[----:B------:R-:W2:Y:S01]  /*8af0*/  @P3 LDG.E.U16 R55, desc[UR22][R60.64] ;  /* 0x000000163c373981 */ /* 0x000ea2000c1e1500 */
[----:B------:R-:W-:-:S03]  /*8b00*/  IMAD.WIDE R66, R92, 0x2, R66 ;  /* 0x000000025c427825 */ /* 0x000fc600078e0242 */
[----:B------:R-:W2:Y:S04]  /*8b10*/  @P5 LDG.E.U16 R83, desc[UR22][R44.64] ;  /* 0x000000162c535981 */ /* 0x000ea8000c1e1500 */
[----:B------:R-:W-:Y:S04]  /*8b20*/  STL.64 [R1+0x260], R66 ;  /* 0x0002604201007387 */ /* 0x000fe80000100a00 */
[----:B------:R-:W2:Y:S01]  /*8b30*/  @P3 LDG.E.U16 R82, desc[UR22][R66.64] ;  /* 0x0000001642523981 */ /* 0x000ea2000c1e1500 */
[----:B------:R-:W-:-:S05]  /*8b40*/  IMAD.WIDE R48, R92, 0x2, R48 ;  /* 0x000000025c307825 */ /* 0x000fca00078e0230 */
[----:B------:R-:W-:Y:S04]  /*8b50*/  STL.64 [R1+0x268], R48 ;  /* 0x0002683001007387 */ /* 0x000fe80000100a00 */
[----:B------:R1:W2:Y:S01]  /*8b60*/  @P3 LDG.E.U16 R53, desc[UR22][R48.64] ;  /* 0x0000001630353981 */ /* 0x0002a2000c1e1500 */
[----:B------:R-:W-:-:S05]  /*8b70*/  IMAD.WIDE R40, R92, 0x2, R40 ;  /* 0x000000025c287825 */ /* 0x000fca00078e0228 */
[----:B------:R-:W-:Y:S04]  /*8b80*/  STL.64 [R1+0x270], R40 ;  /* 0x0002702801007387 */ /* 0x000fe80000100a00 */
[----:B------:R0:W-:Y:S04]  /*8b90*/  STL.64 [R1+0x278], R60 ;  /* 0x0002783c01007387 */ /* 0x0001e80000100a00 */
[----:B------:R-:W-:Y:S04]  /*8ba0*/  STL.64 [R1+0x198], R6 ;  /* 0x0001980601007387 */ /* 0x000fe80000100a00 */
        /* <DEDUP_REMOVED lines=17> */
[----:B0-----:R-:W2:Y:S04]  /*8cc0*/  LDL.LU.64 R60, [R1+0x2c8] ;  /* 0x0002c800013c7983 */ /* 0x001ea80000300a00 */
[----:B------:R-:W2:Y:S04]  /*8cd0*/  LDL.LU.64 R2, [R1+0x318] ;  /* 0x0003180001027983 */ /* 0x000ea80000300a00 */
[----:B------:R-:W3:Y:S04]  /*8ce0*/  LDL.LU.64 R10, [R1+0x310] ;  /* 0x00031000010a7983 */ /* 0x000ee80000300a00 */
[----:B------:R-:W4:Y:S04]  /*8cf0*/  LDL.LU.64 R42, [R1+0x308] ;  /* 0x00030800012a7983 */ /* 0x000f280000300a00 */
[----:B------:R-:W1:Y:S04]  /*8d00*/  LDL.LU.64 R48, [R1+0x300] ;  /* 0x0003000001307983 */ /* 0x000e680000300a00 */
[----:B------:R-:W4:Y:S04]  /*8d10*/  LDL.LU.64 R8, [R1+0x2f8] ;  /* 0x0002f80001087983 */ /* 0x000f280000300a00 */
[----:B------:R-:W4:Y:S04]  /*8d20*/  LDL.LU.64 R36, [R1+0x2f0] ;  /* 0x0002f00001247983 */ /* 0x000f280000300a00 */
[----:B------:R0:W4:Y:S04]  /*8d30*/  @P3 LDG.E.U16 R52, desc[UR22][R40.64] ;  /* 0x0000001628343981 */ /* 0x000128000c1e1500 */
[----:B------:R-:W4:Y:S04]  /*8d40*/  LDL.LU.64 R38, [R1+0x2e8] ;  /* 0x0002e80001267983 */ /* 0x000f280000300a00 */
[----:B------:R-:W0:Y:S04]  /*8d50*/  LDL.LU.64 R40, [R1+0x2e0] ;  /* 0x0002e00001287983 */ /* 0x000e280000300a00 */
[----:B------:R-:W4:Y:S04]  /*8d60*/  LDL.LU.64 R66, [R1+0x2d8] ;  /* 0x0002d80001427983 */ /* 0x000f280000300a00 */
[----:B------:R-:W4:Y:S01]  /*8d70*/  LDL.LU.64 R44, [R1+0x2d0] ;  /* 0x0002d000012c7983 */ /* 0x000f220000300a00 */
[----:B------:R-:W-:-:S02]  /*8d80*/  ISETP.GT.AND P2, PT, R0, 0x1, PT ;  /* 0x000000010000780c */ /* 0x000fc40003f44270 */
[----:B------:R-:W-:Y:S02]  /*8d90*/  PRMT R58, RZ, 0x7610, R58 ;  /* 0x00007610ff3a7816 */ /* 0x000fe4000000003a */
[----:B------:R-:W-:Y:S02]  /*8da0*/  PRMT R93, RZ, 0x7610, R93 ;  /* 0x00007610ff5d7816 */ /* 0x000fe4000000005d */
[----:B------:R-:W-:Y:S02]  /*8db0*/  PRMT R89, RZ, 0x7610, R89 ;  /* 0x00007610ff597816 */ /* 0x000fe40000000059 */
[----:B------:R-:W-:Y:S01]  /*8dc0*/  PRMT R88, RZ, 0x7610, R88 ;  /* 0x00007610ff587816 */ /* 0x000fe20000000058 */
[----:B--2---:R-:W-:-:S04]  /*8dd0*/  IMAD.WIDE R2, R92, 0x2, R2 ;  /* 0x000000025c027825 */ /* 0x004fc800078e0202 */
[C---:B---3--:R-:W-:Y:S01]  /*8de0*/  IMAD.WIDE R10, R92.reuse, 0x2, R10 ;  /* 0x000000025c0a7825 */ /* 0x048fe200078e020a */
[----:B------:R-:W2:Y:S03]  /*8df0*/  @P2 LDG.E.U16 R58, desc[UR22][R2.64] ;  /* 0x00000016023a2981 */ /* 0x000ea6000c1e1500 */
[C---:B----4-:R-:W-:Y:S01]  /*8e00*/  IMAD.WIDE R42, R92.reuse, 0x2, R42 ;  /* 0x000000025c2a7825 */ /* 0x050fe200078e022a */
[----:B------:R-:W3:Y:S04]  /*8e10*/  @P2 LDG.E.U16 R93, desc[UR22][R10.64] ;  /* 0x000000160a5d2981 */ /* 0x000ee8000c1e1500 */
[----:B------:R-:W4:Y:S01]  /*8e20*/  @P2 LDG.E.U16 R89, desc[UR22][R42.64] ;  /* 0x000000162a592981 */ /* 0x000f22000c1e1500 */
[----:B-1----:R-:W-:-:S05]  /*8e30*/  IMAD.WIDE R48, R92, 0x2, R48 ;  /* 0x000000025c307825 */ /* 0x002fca00078e0230 */
[----:B------:R-:W3:Y:S01]  /*8e40*/  @P2 LDG.E.U16 R88, desc[UR22][R48.64] ;  /* 0x0000001630582981 */ /* 0x000ee2000c1e1500 */
[----:B------:R-:W-:-:S04]  /*8e50*/  IMAD.WIDE R62, R92, 0x2, R62 ;  /* 0x000000025c3e7825 */ /* 0x000fc800078e023e */
[C---:B------:R-:W-:Y:S01]  /*8e60*/  IMAD.WIDE R90, R92.reuse, 0x2, R90 ;  /* 0x000000025c5a7825 */ /* 0x040fe200078e025a */
[----:B------:R-:W-:Y:S03]  /*8e70*/  STL.64 [R1+0x290], R62 ;  /* 0x0002903e01007387 */ /* 0x000fe60000100a00 */
        /* <DEDUP_REMOVED lines=16> */
[C---:B0-----:R-:W-:Y:S01]  /*8f80*/  IMAD.WIDE R40, R92.reuse, 0x2, R40 ;  /* 0x000000025c287825 */ /* 0x041fe200078e0228 */
[----:B------:R-:W-:Y:S03]  /*8f90*/  STL.64 [R1+0x2d8], R66 ;  /* 0x0002d84201007387 */ /* 0x000fe60000100a00 */
[C---:B------:R-:W-:Y:S01]  /*8fa0*/  IMAD.WIDE R38, R92.reuse, 0x2, R38 ;  /* 0x000000025c267825 */ /* 0x040fe200078e0226 */
[----:B------:R-:W-:Y:S03]  /*8fb0*/  STL.64 [R1+0x2e0], R40 ;  /* 0x0002e02801007387 */ /* 0x000fe60000100a00 */
[C---:B------:R-:W-:Y:S01]  /*8fc0*/  IMAD.WIDE R36, R92.reuse, 0x2, R36 ;  /* 0x000000025c247825 */ /* 0x040fe200078e0224 */
[----:B------:R-:W-:Y:S03]  /*8fd0*/  STL.64 [R1+0x2e8], R38 ;  /* 0x0002e82601007387 */ /* 0x000fe60000100a00 */
[----:B------:R-:W-:Y:S01]  /*8fe0*/  IMAD.WIDE R8, R92, 0x2, R8 ;  /* 0x000000025c087825 */ /* 0x000fe200078e0208 */
[----:B------:R-:W-:Y:S04]  /*8ff0*/  STL.64 [R1+0x2f0], R36 ;  /* 0x0002f02401007387 */ /* 0x000fe80000100a00 */
[----:B------:R-:W-:Y:S04]  /*9000*/  STL.64 [R1+0x2f8], R8 ;  /* 0x0002f80801007387 */ /* 0x000fe80000100a00 */
[----:B------:R-:W-:Y:S04]  /*9010*/  STL.64 [R1+0x300], R48 ;  /* 0x0003003001007387 */ /* 0x000fe80000100a00 */
[----:B------:R-:W-:Y:S04]  /*9020*/  STL.64 [R1+0x308], R42 ;  /* 0x0003082a01007387 */ /* 0x000fe80000100a00 */
[----:B------:R-:W-:Y:S04]  /*9030*/  STL [R1+0x578], R92 ;  /* 0x0005785c01007387 */ /* 0x000fe80000100800 */
[----:B------:R-:W-:Y:S04]  /*9040*/  STL.64 [R1+0x310], R10 ;  /* 0x0003100a01007387 */ /* 0x000fe80000100a00 */
[----:B------:R0:W-:Y:S04]  /*9050*/  STL.64 [R1+0x318], R2 ;  /* 0x0003180201007387 */ /* 0x0001e80000100a00 */
[----:B0-----:R-:W4:Y:S04]  /*9060*/  LDL.LU.64 R2, [R1+0xc68] ;  /* 0x000c680001027983 */ /* 0x001f280000300a00 */
[----:B--2---:R0:W-:Y:S04]  /*9070*/  STL [R1+0x51c], R58 ;  /* 0x00051c3a01007387 */ /* 0x0041e80000100800 */
[----:B0-----:R-:W2:Y:S04]  /*9080*/  LDL.LU R58, [R1+0xc60] ;  /* 0x000c6000013a7983 */ /* 0x001ea80000300800 */
[----:B------:R-:W2:Y:S04]  /*9090*/  LDL.LU.64 R10, [R1+0xc58] ;  /* 0x000c5800010a7983 */ /* 0x000ea80000300a00 */
[----:B---3--:R0:W-:Y:S04]  /*90a0*/  STL [R1+0x518], R93 ;  /* 0x0005185d01007387 */ /* 0x0081e80000100800 */
[----:B0-----:R-:W3:Y:S04]  /*90b0*/  LDL.LU R93, [R1+0xc50] ;  /* 0x000c5000015d7983 */ /* 0x001ee80000300800 */
[----:B------:R-:W3:Y:S04]  /*90c0*/  LDL.LU.64 R42, [R1+0xc48] ;  /* 0x000c4800012a7983 */ /* 0x000ee80000300a00 */
[----:B----4-:R0:W-:Y:S04]  /*90d0*/  STL [R1+0x514], R89 ;  /* 0x0005145901007387 */ /* 0x0101e80000100800 */
[----:B0-----:R-:W4:Y:S04]  /*90e0*/  LDL.LU R89, [R1+0xc40] ;  /* 0x000c400001597983 */ /* 0x001f280000300800 */
[----:B------:R-:W4:Y:S04]  /*90f0*/  LDL.LU.64 R48, [R1+0xc38] ;  /* 0x000c380001307983 */ /* 0x000f280000300a00 */
[----:B------:R0:W-:Y:S04]  /*9100*/  STL [R1+0x510], R88 ;  /* 0x0005105801007387 */ /* 0x0001e80000100800 */
[----:B0-----:R-:W4:Y:S01]  /*9110*/  LDL.LU R88, [R1+0xc30] ;  /* 0x000c300001587983 */ /* 0x001f220000300800 */
[----:B------:R-:W-:-:S02]  /*9120*/  ISETP.GT.AND P6, PT, R0, 0x2, PT ;  /* 0x000000020000780c */ /* 0x000fc40003fc4270 */
[----:B------:R-:W-:Y:S02]  /*9130*/  ISETP.GT.AND P3, PT, R0, 0x3, PT ;  /* 0x000000030000780c */ /* 0x000fe40003f64270 */
[----:B--2---:R-:W-:-:S11]  /*9140*/  PRMT R58, RZ, 0x7610, R58 ;  /* 0x00007610ff3a7816 */ /* 0x004fd6000000003a */
[----:B------:R-:W2:Y:S01]  /*9150*/  @P3 LDG.E.U16 R58, desc[UR22][R66.64] ;  /* 0x00000016423a3981 */ /* 0x000ea2000c1e1500 */
[----:B---3--:R-:W-:Y:S02]  /*9160*/  PRMT R42, RZ, 0x7610, R42 ;  /* 0x00007610ff2a7816 */ /* 0x008fe4000000002a */
[----:B------:R-:W-:-:S04]  /*9170*/  PRMT R43, RZ, 0x7610, R43 ;  /* 0x00007610ff2b7816 */ /* 0x000fc8000000002b */
[----:B------:R-:W3:Y:S04]  /*9180*/  @P6 LDG.E.U16 R42, desc[UR22][R8.64] ;  /* 0x00000016082a6981 */ /* 0x000ee8000c1e1500 */
[----:B------:R-:W2:Y:S01]  /*9190*/  @P6 LDG.E.U16 R43, desc[UR22][R36.64] ;  /* 0x00000016242b6981 */ /* 0x000ea2000c1e1500 */
[----:B------:R-:W-:Y:S02]  /*91a0*/  PRMT R93, RZ, 0x7610, R93 ;  /* 0x00007610ff5d7816 */ /* 0x000fe4000000005d */
[----:B----4-:R-:W-:Y:S01]  /*91b0*/  PRMT R89, RZ, 0x7610, R89 ;  /* 0x00007610ff597816 */ /* 0x010fe20000000059 */
[----:B------:R-:W4:Y:S01]  /*91c0*/  LDL.LU.64 R8, [R1+0xc28] ;  /* 0x000c280001087983 */ /* 0x000f220000300a00 */
[----:B------:R-:W-:Y:S02]  /*91d0*/  PRMT R48, RZ, 0x7610, R48 ;  /* 0x00007610ff307816 */ /* 0x000fe40000000030 */
[----:B------:R-:W-:Y:S01]  /*91e0*/  PRMT R49, RZ, 0x7610, R49 ;  /* 0x00007610ff317816 */ /* 0x000fe20000000031 */
[----:B------:R-:W2:Y:S04]  /*91f0*/  @P3 LDG.E.U16 R93, desc[UR22][R44.64] ;  /* 0x000000162c5d3981 */ /* 0x000ea8000c1e1500 */
[----:B------:R-:W4:Y:S04]  /*9200*/  @P6 LDG.E.U16 R48, desc[UR22][R38.64] ;  /* 0x0000001626306981 */ /* 0x000f28000c1e1500 */
[----:B------:R-:W4:Y:S04]  /*9210*/  @P6 LDG.E.U16 R49, desc[UR22][R40.64] ;  /* 0x0000001628316981 */ /* 0x000f28000c1e1500 */
[----:B------:R-:W4:Y:S01]  /*9220*/  @P3 LDG.E.U16 R89, desc[UR22][R60.64] ;  /* 0x000000163c593981 */ /* 0x000f22000c1e1500 */
[----:B------:R-:W-:-:S06]  /*9230*/  PRMT R88, RZ, 0x7610, R88 ;  /* 0x00007610ff587816 */ /* 0x000fcc0000000058 */
[----:B------:R-:W4:Y:S04]  /*9240*/  @P3 LDG.E.U16 R88, desc[UR22][R64.64] ;  /* 0x0000001640583981 */ /* 0x000f28000c1e1500 */
[----:B---3--:R0:W-:Y:S04]  /*9250*/  STL [R1+0x50c], R42 ;  /* 0x00050c2a01007387 */ /* 0x0081e80000100800 */
[----:B0-----:R-:W3:Y:S04]  /*9260*/  LDL.LU R42, [R1+0xc20] ;  /* 0x000c2000012a7983 */ /* 0x001ee80000300800 */
[----:B------:R-:W3:Y:S04]  /*9270*/  LDL.LU.64 R36, [R1+0xc18] ;  /* 0x000c180001247983 */ /* 0x000ee80000300a00 */
[----:B--2---:R0:W-:Y:S04]  /*9280*/  STL [R1+0x508], R43 ;  /* 0x0005082b01007387 */ /* 0x0041e80000100800 */
[----:B0-----:R-:W2:Y:S04]  /*9290*/  LDL.LU R43, [R1+0xc10] ;  /* 0x000c1000012b7983 */ /* 0x001ea80000300800 */
[----:B------:R-:W2:Y:S04]  /*92a0*/  LDL.LU.64 R38, [R1+0xc08] ;  /* 0x000c080001267983 */ /* 0x000ea80000300a00 */
[----:B----4-:R0:W-:Y:S04]  /*92b0*/  STL [R1+0x504], R48 ;  /* 0x0005043001007387 */ /* 0x0101e80000100800 */
[----:B0-----:R-:W4:Y:S04]  /*92c0*/  LDL.LU R48, [R1+0xc00] ;  /* 0x000c000001307983 */ /* 0x001f280000300800 */
[----:B------:R-:W2:Y:S04]  /*92d0*/  LDL.LU.64 R40, [R1+0xbf8] ;  /* 0x000bf80001287983 */ /* 0x000ea80000300a00 */
[----:B------:R0:W-:Y:S04]  /*92e0*/  STL [R1+0x500], R49 ;  /* 0x0005003101007387 */ /* 0x0001e80000100800 */
[----:B0-----:R-:W4:Y:S04]  /*92f0*/  LDL.LU R49, [R1+0xbf0] ;  /* 0x000bf00001317983 */ /* 0x001f280000300800 */
[----:B------:R-:W2:Y:S04]  /*9300*/  LDL.LU.64 R66, [R1+0xbe8] ;  /* 0x000be80001427983 */ /* 0x000ea80000300a00 */
[----:B------:R0:W-:Y:S04]  /*9310*/  STL [R1+0x4fc], R58 ;  /* 0x0004fc3a01007387 */ /* 0x0001e80000100800 */
[----:B0-----:R-:W2:Y:S04]  /*9320*/  LDL.LU R58, [R1+0xbe0] ;  /* 0x000be000013a7983 */ /* 0x001ea80000300800 */
[----:B------:R-:W3:Y:S04]  /*9330*/  LDL.LU.64 R44, [R1+0xbd8] ;  /* 0x000bd800012c7983 */ /* 0x000ee80000300a00 */
[----:B------:R0:W-:Y:S04]  /*9340*/  STL [R1+0x4f8], R93 ;  /* 0x0004f85d01007387 */ /* 0x0001e80000100800 */
[----:B0-----:R-:W3:Y:S04]  /*9350*/  LDL.LU R93, [R1+0xbd0] ;  /* 0x000bd000015d7983 */ /* 0x001ee80000300800 */
[----:B------:R-:W3:Y:S04]  /*9360*/  LDL.LU.64 R60, [R1+0xbc8] ;  /* 0x000bc800013c7983 */ /* 0x000ee80000300a00 */
[----:B------:R0:W-:Y:S04]  /*9370*/  STL [R1+0x4f4], R89 ;  /* 0x0004f45901007387 */ /* 0x0001e80000100800 */
        /* <DEDUP_REMOVED lines=69> */
[----:B0-----:R-:W3:Y:S04]  /*97d0*/  LDL.LU R81, [R1+0xb10] ;  /* 0x000b100001517983 */ /* 0x001ee80000300800 */
        /* <DEDUP_REMOVED lines=145> */
[----:B--2---:R-:W-:-:S11]  /*a0f0*/  PRMT R58, RZ, 0x7610, R58 ;  /* 0x00007610ff3a7816 */ /* 0x004fd6000000003a */
[----:B------:R-:W2:Y:S01]  /*a100*/  @P6 LDG.E.U16 R58, desc[UR22][R80.64] ;  /* 0x00000016503a6981 */ /* 0x000ea2000c1e1500 */
[----:B---3--:R-:W-:-:S06]  /*a110*/  PRMT R65, RZ, 0x7610, R65 ;  /* 0x00007610ff417816 */ /* 0x008fcc0000000041 */
[----:B------:R-:W3:Y:S01]  /*a120*/  @P6 LDG.E.U16 R65, desc[UR22][R62.64] ;  /* 0x000000163e416981 */ /* 0x000ee2000c1e1500 */
[----:B------:R-:W-:-:S06]  /*a130*/  PRMT R93, RZ, 0x7610, R93 ;  /* 0x00007610ff5d7816 */ /* 0x000fcc000000005d */
[----:B------:R-:W2:Y:S01]  /*a140*/  @P5 LDG.E.U16 R93, desc[UR22][R78.64] ;  /* 0x000000164e5d5981 */ /* 0x000ea2000c1e1500 */
[----:B----4-:R-:W-:-:S03]  /*a150*/  PRMT R89, RZ, 0x7610, R89 ;  /* 0x00007610ff597816 */ /* 0x010fc60000000059 */
[----:B------:R-:W4:Y:S01]  /*a160*/  LDL.LU.64 R62, [R1+0x928] ;  /* 0x00092800013e7983 */ /* 0x000f220000300a00 */
[----:B------:R-:W-:Y:S02]  /*a170*/  PRMT R90, RZ, 0x7610, R90 ;  /* 0x00007610ff5a7816 */ /* 0x000fe4000000005a */
[----:B------:R-:W-:Y:S01]  /*a180*/  PRMT R91, RZ, 0x7610, R91 ;  /* 0x00007610ff5b7816 */ /* 0x000fe2000000005b */
[----:B------:R-:W2:Y:S04]  /*a190*/  @P5 LDG.E.U16 R89, desc[UR22][R70.64] ;  /* 0x0000001646595981 */ /* 0x000ea8000c1e1500 */
[----:B------:R-:W2:Y:S04]  /*a1a0*/  @P6 LDG.E.U16 R90, desc[UR22][R68.64] ;  /* 0x00000016445a6981 */ /* 0x000ea8000c1e1500 */
        /* <DEDUP_REMOVED lines=109> */
[----:B--2---:R-:W-:-:S09]  /*a880*/  PRMT R58, RZ, 0x7610, R58 ;  /* 0x00007610ff3a7816 */ /* 0x004fd2000000003a */
[----:B------:R-:W2:Y:S01]  /*a890*/  @P5 LDG.E.U16 R58, desc[UR22][R46.64] ;  /* 0x000000162e3a5981 */ /* 0x000ea2000c1e1500 */
[----:B---3--:R-:W-:Y:S02]  /*a8a0*/  PRMT R42, RZ, 0x7610, R42 ;  /* 0x00007610ff2a7816 */ /* 0x008fe4000000002a */
[----:B------:R-:W-:-:S04]  /*a8b0*/  PRMT R43, RZ, 0x7610, R43 ;  /* 0x00007610ff2b7816 */ /* 0x000fc8000000002b */
[----:B------:R-:W3:Y:S01]  /*a8c0*/  @P5 LDG.E.U16 R42, desc[UR22][R38.64] ;  /* 0x00000016262a5981 */ /* 0x000ee2000c1e1500 */
[----:B------:R-:W-:-:S03]  /*a8d0*/  PRMT R93, RZ, 0x7610, R93 ;  /* 0x00007610ff5d7816 */ /* 0x000fc6000000005d */
[----:B------:R-:W2:Y:S04]  /*a8e0*/  @P5 LDG.E.U16 R43, desc[UR22][R40.64] ;  /* 0x00000016282b5981 */ /* 0x000ea8000c1e1500 */
[----:B------:R-:W2:Y:S01]  /*a8f0*/  @P4 LDG.E.U16 R93, desc[UR22][R48.64] ;  /* 0x00000016305d4981 */ /* 0x000ea2000c1e1500 */
[----:B----4-:R-:W-:-:S03]  /*a900*/  PRMT R3, RZ, 0x7610, R3 ;  /* 0x00007610ff037816 */ /* 0x010fc60000000003 */
[----:B------:R-:W4:Y:S01]  /*a910*/  LDL.LU.64 R38, [R1+0x7b8] ;  /* 0x0007b80001267983 */ /* 0x000f220000300a00 */
[----:B------:R-:W-:-:S03]  /*a920*/  PRMT R2, RZ, 0x7610, R2 ;  /* 0x00007610ff027816 */ /* 0x000fc60000000002 */
[----:B------:R-:W4:Y:S01]  /*a930*/  @P5 LDG.E.U16 R3, desc[UR22][R44.64] ;  /* 0x000000162c035981 */ /* 0x000f22000c1e1500 */
[----:B------:R-:W-:-:S03]  /*a940*/  PRMT R89, RZ, 0x7610, R89 ;  /* 0x00007610ff597816 */ /* 0x000fc60000000059 */
        /* <DEDUP_REMOVED lines=23> */
[----:B0-----:R-:W3:Y:S04]  /*aac0*/  LDL.LU R89, [R1+0x750] ;  /* 0x0007500001597983 */ /* 0x001ee80000300800 */
[----:B------:R-:W3:Y:S04]  /*aad0*/  LDL.LU.64 R66, [R1+0x748] ;  /* 0x0007480001427983 */ /* 0x000ee80000300a00 */
[----:B------:R0:W-:Y:S04]  /*aae0*/  STL [R1+0x3d4], R88 ;  /* 0x0003d45801007387 */ /* 0x0001e80000100800 */
[----:B0-----:R-:W4:Y:S01]  /*aaf0*/  LDL.LU R88, [R1+0x740] ;  /* 0x0007400001587983 */ /* 0x001f220000300800 */
[----:B------:R-:W-:-:S02]  /*ab00*/  ISETP.GT.AND P3, PT, R0, 0x17, PT ;  /* 0x000000170000780c */ /* 0x000fc40003f64270 */
[----:B------:R-:W-:Y:S02]  /*ab10*/  ISETP.GT.AND P2, PT, R0, 0x18, PT ;  /* 0x000000180000780c */ /* 0x000fe40003f44270 */
[----:B--2---:R-:W-:Y:S02]  /*ab20*/  PRMT R61, RZ, 0x7610, R61 ;  /* 0x00007610ff3d7816 */ /* 0x004fe4000000003d */
[----:B------:R-:W-:-:S07]  /*ab30*/  PRMT R60, RZ, 0x7610, R60 ;  /* 0x00007610ff3c7816 */ /* 0x000fce000000003c */
[----:B------:R-:W2:Y:S04]  /*ab40*/  @P3 LDG.E.U16 R61, desc[UR22][R84.64] ;  /* 0x00000016543d3981 */ /* 0x000ea8000c1e1500 */
[----:B------:R-:W2:Y:S04]  /*ab50*/  @P3 LDG.E.U16 R60, desc[UR22][R86.64] ;  /* 0x00000016563c3981 */ /* 0x000ea8000c1e1500 */
[----:B------:R-:W2:Y:S01]  /*ab60*/  LDL.LU.64 R84, [R1+0x738] ;  /* 0x0007380001547983 */ /* 0x000ea20000300a00 */
[----:B---3--:R-:W-:Y:S02]  /*ab70*/  PRMT R67, RZ, 0x7610, R67 ;  /* 0x00007610ff437816 */ /* 0x008fe40000000043 */
[----:B------:R-:W-:-:S04]  /*ab80*/  PRMT R66, RZ, 0x7610, R66 ;  /* 0x00007610ff427816 */ /* 0x000fc80000000042 */
[----:B------:R-:W3:Y:S04]  /*ab90*/  @P3 LDG.E.U16 R67, desc[UR22][R62.64] ;  /* 0x000000163e433981 */ /* 0x000ee8000c1e1500 */
[----:B------:R-:W3:Y:S01]  /*aba0*/  @P3 LDG.E.U16 R66, desc[UR22][R64.64] ;  /* 0x0000001640423981 */ /* 0x000ee2000c1e1500 */
[----:B----4-:R-:W-:-:S06]  /*abb0*/  PRMT R88, RZ, 0x7610, R88 ;  /* 0x00007610ff587816 */ /* 0x010fcc0000000058 */
[----:B------:R-:W4:Y:S01]  /*abc0*/  @P2 LDG.E.U16 R88, desc[UR22][R68.64] ;  /* 0x0000001644582981 */ /* 0x000f22000c1e1500 */
[----:B------:R-:W-:-:S06]  /*abd0*/  PRMT R89, RZ, 0x7610, R89 ;  /* 0x00007610ff597816 */ /* 0x000fcc0000000059 */
[----:B------:R0:W4:Y:S04]  /*abe0*/  @P2 LDG.E.U16 R89, desc[UR22][R74.64] ;  /* 0x000000164a592981 */ /* 0x000128000c1e1500 */
[----:B--2---:R1:W-:Y:S04]  /*abf0*/  STL [R1+0x3d0], R61 ;  /* 0x0003d03d01007387 */ /* 0x0043e80000100800 */
[----:B-1----:R-:W2:Y:S04]  /*ac00*/  LDL.LU R61, [R1+0x730] ;  /* 0x00073000013d7983 */ /* 0x002ea80000300800 */
[----:B------:R-:W2:Y:S04]  /*ac10*/  LDL.LU.64 R86, [R1+0x728] ;  /* 0x0007280001567983 */ /* 0x000ea80000300a00 */
[----:B------:R1:W-:Y:S04]  /*ac20*/  STL [R1+0x3cc], R60 ;  /* 0x0003cc3c01007387 */ /* 0x0003e80000100800 */
[----:B-1----:R-:W2:Y:S04]  /*ac30*/  LDL.LU R60, [R1+0x720] ;  /* 0x00072000013c7983 */ /* 0x002ea80000300800 */
[----:B------:R-:W2:Y:S04]  /*ac40*/  LDL.LU.64 R62, [R1+0x718] ;  /* 0x00071800013e7983 */ /* 0x000ea80000300a00 */
[----:B---3--:R1:W-:Y:S04]  /*ac50*/  STL [R1+0x3c8], R67 ;  /* 0x0003c84301007387 */ /* 0x0083e80000100800 */
[----:B-1----:R-:W3:Y:S04]  /*ac60*/  LDL.LU R67, [R1+0x710] ;  /* 0x0007100001437983 */ /* 0x002ee80000300800 */
[----:B------:R-:W3:Y:S04]  /*ac70*/  LDL.LU.64 R64, [R1+0x708] ;  /* 0x0007080001407983 */ /* 0x000ee80000300a00 */
[----:B------:R1:W-:Y:S04]  /*ac80*/  STL [R1+0x3c4], R66 ;  /* 0x0003c44201007387 */ /* 0x0003e80000100800 */
[----:B-1----:R-:W3:Y:S04]  /*ac90*/  LDL.LU R66, [R1+0x700] ;  /* 0x0007000001427983 */ /* 0x002ee80000300800 */
[----:B------:R-:W3:Y:S04]  /*aca0*/  LDL.LU.64 R68, [R1+0x6f8] ;  /* 0x0006f80001447983 */ /* 0x000ee80000300a00 */
[----:B----4-:R1:W-:Y:S04]  /*acb0*/  STL [R1+0x3c0], R88 ;  /* 0x0003c05801007387 */ /* 0x0103e80000100800 */
[----:B-1----:R-:W4:Y:S04]  /*acc0*/  LDL.LU R88, [R1+0x6f0] ;  /* 0x0006f00001587983 */ /* 0x002f280000300800 */
[----:B------:R-:W0:Y:S01]  /*acd0*/  LDL.LU.64 R74, [R1+0x6e8] ;  /* 0x0006e800014a7983 */ /* 0x000e220000300a00 */
[----:B------:R-:W-:-:S02]  /*ace0*/  ISETP.GT.AND P6, PT, R0, 0x19, PT ;  /* 0x000000190000780c */ /* 0x000fc40003fc4270 */
[----:B------:R-:W-:Y:S02]  /*acf0*/  PRMT R2, RZ, 0x7610, R2 ;  /* 0x00007610ff027816 */ /* 0x000fe40000000002 */
[----:B------:R-:W-:-:S04]  /*ad00*/  PRMT R93, RZ, 0x7610, R93 ;  /* 0x00007610ff5d7816 */ /* 0x000fc8000000005d */
[----:B------:R-:W4:Y:S01]  /*ad10*/  @P2 LDG.E.U16 R2, desc[UR22][R90.64] ;  /* 0x000000165a022981 */ /* 0x000f22000c1e1500 */
[----:B------:R-:W-:-:S03]  /*ad20*/  ISETP.GT.AND P5, PT, R0, 0x1a, PT ;  /* 0x0000001a0000780c */ /* 0x000fc60003fa4270 */
[----:B------:R-:W4:Y:S01]  /*ad30*/  @P2 LDG.E.U16 R93, desc[UR22][R80.64] ;  /* 0x00000016505d2981 */ /* 0x000f22000c1e1500 */
[----:B------:R-:W-:Y:S02]  /*ad40*/  ISETP.GT.AND P4, PT, R0, 0x1b, PT ;  /* 0x0000001b0000780c */ /* 0x000fe40003f84270 */
[----:B--2---:R-:W-:Y:S02]  /*ad50*/  PRMT R62, RZ, 0x7610, R62 ;  /* 0x00007610ff3e7816 */ /* 0x004fe4000000003e */
[----:B------:R-:W-:Y:S02]  /*ad60*/  PRMT R63, RZ, 0x7610, R63 ;  /* 0x00007610ff3f7816 */ /* 0x000fe4000000003f */
[----:B------:R-:W-:-:S07]  /*ad70*/  PRMT R60, RZ, 0x7610, R60 ;  /* 0x00007610ff3c7816 */ /* 0x000fce000000003c */
[----:B------:R-:W2:Y:S04]  /*ad80*/  @P4 LDG.E.U16 R62, desc[UR22][R18.64] ;  /* 0x00000016123e4981 */ /* 0x000ea8000c1e1500 */
[----:B------:R-:W2:Y:S01]  /*ad90*/  @P4 LDG.E.U16 R63, desc[UR22][R16.64] ;  /* 0x00000016103f4981 */ /* 0x000ea2000c1e1500 */
[----:B---3--:R-:W-:-:S03]  /*ada0*/  PRMT R67, RZ, 0x7610, R67 ;  /* 0x00007610ff437816 */ /* 0x008fc60000000043 */
[----:B------:R-:W3:Y:S01]  /*adb0*/  @P4 LDG.E.U16 R60, desc[UR22][R14.64] ;  /* 0x000000160e3c4981 */ /* 0x000ee2000c1e1500 */
[----:B------:R-:W-:-:S03]  /*adc0*/  PRMT R64, RZ, 0x7610, R64 ;  /* 0x00007610ff407816 */ /* 0x000fc60000000040 */
[----:B------:R-:W2:Y:S01]  /*add0*/  @P5 LDG.E.U16 R67, desc[UR22][R24.64] ;  /* 0x0000001618435981 */ /* 0x000ea2000c1e1500 */
[----:B------:R-:W-:-:S03]  /*ade0*/  PRMT R65, RZ, 0x7610, R65 ;  /* 0x00007610ff417816 */ /* 0x000fc60000000041 */
[----:B------:R-:W2:Y:S04]  /*adf0*/  @P5 LDG.E.U16 R64, desc[UR22][R22.64] ;  /* 0x0000001616405981 */ /* 0x000ea8000c1e1500 */
[----:B------:R-:W2:Y:S01]  /*ae00*/  @P5 LDG.E.U16 R65, desc[UR22][R20.64] ;  /* 0x0000001614415981 */ /* 0x000ea2000c1e1500 */
[----:B------:R-:W-:Y:S02]  /*ae10*/  PRMT R68, RZ, 0x7610, R68 ;  /* 0x00007610ff447816 */ /* 0x000fe40000000044 */
[----:B------:R-:W-:Y:S02]  /*ae20*/  PRMT R69, RZ, 0x7610, R69 ;  /* 0x00007610ff457816 */ /* 0x000fe40000000045 */
[----:B------:R-:W-:Y:S02]  /*ae30*/  PRMT R66, RZ, 0x7610, R66 ;  /* 0x00007610ff427816 */ /* 0x000fe40000000042 */
[----:B------:R-:W2:Y:S04]  /*ae40*/  @P6 LDG.E.U16 R68, desc[UR22][R72.64] ;  /* 0x0000001648446981 */ /* 0x000ea8000c1e1500 */
[----:B------:R-:W2:Y:S04]  /*ae50*/  @P6 LDG.E.U16 R69, desc[UR22][R70.64] ;  /* 0x0000001646456981 */ /* 0x000ea8000c1e1500 */
[----:B------:R-:W2:Y:S01]  /*ae60*/  @P5 LDG.E.U16 R66, desc[UR22][R26.64] ;  /* 0x000000161a425981 */ /* 0x000ea2000c1e1500 */
[----:B0-----:R-:W-:-:S02]  /*ae70*/  PRMT R74, RZ, 0x7610, R74 ;  /* 0x00007610ff4a7816 */ /* 0x001fc4000000004a */
[----:B------:R-:W-:-:S04]  /*ae80*/  PRMT R75, RZ, 0x7610, R75 ;  /* 0x00007610ff4b7816 */ /* 0x000fc8000000004b */
[----:B------:R-:W2:Y:S04]  /*ae90*/  @P6 LDG.E.U16 R74, desc[UR22][R78.64] ;  /* 0x000000164e4a6981 */ /* 0x000ea8000c1e1500 */
[----:B------:R-:W3:Y:S04]  /*aea0*/  @P6 LDG.E.U16 R75, desc[UR22][R76.64] ;  /* 0x000000164c4b6981 */ /* 0x000ee8000c1e1500 */
[----:B------:R0:W-:Y:S04]  /*aeb0*/  STL [R1+0x3bc], R89 ;  /* 0x0003bc5901007387 */ /* 0x0001e80000100800 */
[----:B0-----:R-:W3:Y:S04]  /*aec0*/  LDL.LU R89, [R1+0x6e0] ;  /* 0x0006e00001597983 */ /* 0x001ee80000300800 */
[----:B------:R-:W3:Y:S04]  /*aed0*/  LDL.LU.64 R90, [R1+0x6d8] ;  /* 0x0006d800015a7983 */ /* 0x000ee80000300a00 */
[----:B----4-:R0:W-:Y:S04]  /*aee0*/  STL [R1+0x3b8], R2 ;  /* 0x0003b80201007387 */ /* 0x0101e80000100800 */
[----:B0-----:R-:W4:Y:S04]  /*aef0*/  LDL.LU R2, [R1+0x6d0] ;  /* 0x0006d00001027983 */ /* 0x001f280000300800 */
[----:B------:R-:W4:Y:S04]  /*af00*/  LDL.LU.64 R80, [R1+0x6c8] ;  /* 0x0006c80001507983 */ /* 0x000f280000300a00 */
[----:B------:R0:W-:Y:S04]  /*af10*/  STL [R1+0x3b4], R93 ;  /* 0x0003b45d01007387 */ /* 0x0001e80000100800 */
[----:B0-----:R-:W4:Y:S04]  /*af20*/  LDL.LU R93, [R1+0x6c0] ;  /* 0x0006c000015d7983 */ /* 0x001f280000300800 */
[----:B------:R-:W4:Y:S01]  /*af30*/  LDL.LU.64 R78, [R1+0x6b8] ;  /* 0x0006b800014e7983 */ /* 0x000f220000300a00 */
[----:B------:R-:W-:-:S02]  /*af40*/  ISETP.GT.AND P3, PT, R0, 0x1c, PT ;  /* 0x0000001c0000780c */ /* 0x000fc40003f64270 */
[----:B------:R-:W-:Y:S02]  /*af50*/  PRMT R61, RZ, 0x7610, R61 ;  /* 0x00007610ff3d7816 */ /* 0x000fe4000000003d */
[----:B------:R-:W-:Y:S02]  /*af60*/  PRMT R58, RZ, 0x7610, R58 ;  /* 0x00007610ff3a7816 */ /* 0x000fe4000000003a */
[----:B------:R-:W-:Y:S02]  /*af70*/  ISETP.GT.AND P2, PT, R0, 0x1d, PT ;  /* 0x0000001d0000780c */ /* 0x000fe40003f44270 */
[----:B------:R-:W4:Y:S05]  /*af80*/  @P4 LDG.E.U16 R61, desc[UR22][R12.64] ;  /* 0x000000160c3d4981 */ /* 0x000f2a000c1e1500 */
[----:B------:R-:W4:Y:S04]  /*af90*/  @P3 LDG.E.U16 R58, desc[UR22][R10.64] ;  /* 0x000000160a3a3981 */ /* 0x000f28000c1e1500 */
[----:B--2---:R0:W-:Y:S04]  /*afa0*/  STL [R1+0x3b0], R74 ;  /* 0x0003b04a01007387 */ /* 0x0041e80000100800 */
[----:B0-----:R-:W2:Y:S04]  /*afb0*/  LDL.LU R74, [R1+0x6b0] ;  /* 0x0006b000014a7983 */ /* 0x001ea80000300800 */
[----:B------:R-:W2:Y:S04]  /*afc0*/  LDL.LU.64 R76, [R1+0x6a8] ;  /* 0x0006a800014c7983 */ /* 0x000ea80000300a00 */
[----:B---3--:R0:W-:Y:S04]  /*afd0*/  STL [R1+0x3ac], R75 ;  /* 0x0003ac4b01007387 */ /* 0x0081e80000100800 */
[----:B0-----:R-:W3:Y:S04]  /*afe0*/  LDL.LU R75, [R1+0x6a0] ;  /* 0x0006a000014b7983 */ /* 0x001ee80000300800 */
[----:B------:R-:W2:Y:S04]  /*aff0*/  LDL.LU.64 R72, [R1+0x698] ;  /* 0x0006980001487983 */ /* 0x000ea80000300a00 */
[----:B------:R0:W-:Y:S04]  /*b000*/  STL [R1+0x3a8], R68 ;  /* 0x0003a84401007387 */ /* 0x0001e80000100800 */
[----:B0-----:R-:W2:Y:S04]  /*b010*/  LDL.LU R68, [R1+0x690] ;  /* 0x0006900001447983 */ /* 0x001ea80000300800 */
[----:B------:R-:W2:Y:S04]  /*b020*/  LDL.LU.64 R70, [R1+0x688] ;  /* 0x0006880001467983 */ /* 0x000ea80000300a00 */
[----:B------:R0:W-:Y:S04]  /*b030*/  STL [R1+0x3a4], R69 ;  /* 0x0003a44501007387 */ /* 0x0001e80000100800 */
[----:B0-----:R-:W2:Y:S04]  /*b040*/  LDL.LU R69, [R1+0x680] ;  /* 0x0006800001457983 */ /* 0x001ea80000300800 */
[----:B------:R0:W-:Y:S04]  /*b050*/  STL [R1+0x3a0], R66 ;  /* 0x0003a04201007387 */ /* 0x0001e80000100800 */
[----:B0-----:R-:W2:Y:S04]  /*b060*/  LDL.LU R66, [R1+0x67c] ;  /* 0x00067c0001427983 */ /* 0x001ea80000300800 */
[----:B------:R-:W-:Y:S04]  /*b070*/  STL [R1+0x580], R26 ;  /* 0x0005801a01007387 */ /* 0x000fe80000100800 */
[----:B------:R-:W-:Y:S04]  /*b080*/  STL [R1+0x57c], R27 ;  /* 0x00057c1b01007387 */ /* 0x000fe80000100800 */
        /* <DEDUP_REMOVED lines=18> */
[----:B------:R0:W-:Y:S04]  /*b1b0*/  STL [R1+0x5ac], R16 ;  /* 0x0005ac1001007387 */ /* 0x0001e80000100800 */
[----:B------:R-:W-:Y:S04]  /*b1c0*/  STL [R1+0x5a8], R17 ;  /* 0x0005a81101007387 */ /* 0x000fe80000100800 */
[----:B------:R1:W-:Y:S01]  /*b1d0*/  STL [R1+0x388], R60 ;  /* 0x0003883c01007387 */ /* 0x0003e20000100800 */
[----:B0-----:R-:W-:-:S06]  /*b1e0*/  PRMT R16, RZ, 0x7610, R16 ;  /* 0x00007610ff107816 */ /* 0x001fcc0000000010 */
[----:B------:R-:W2:Y:S04]  /*b1f0*/  @P2 LDG.E.U16 R16, desc[UR22][R38.64] ;  /* 0x0000001626102981 */ /* 0x000ea8000c1e1500 */
[----:B-1----:R-:W2:Y:S04]  /*b200*/  LDL.LU R60, [R1+0x664] ;  /* 0x00066400013c7983 */ /* 0x002ea80000300800 */
[----:B------:R0:W-:Y:S02]  /*b210*/  STL [R1+0x5b4], R14 ;  /* 0x0005b40e01007387 */ /* 0x0001e40000100800 */
[----:B0-----:R-:W-:-:S06]  /*b220*/  PRMT R14, RZ, 0x7610, R14 ;  /* 0x00007610ff0e7816 */ /* 0x001fcc000000000e */
[----:B------:R-:W2:Y:S04]  /*b230*/  @P2 LDG.E.U16 R14, desc[UR22][R36.64] ;  /* 0x00000016240e2981 */ /* 0x000ea8000c1e1500 */
[----:B------:R-:W-:Y:S04]  /*b240*/  STL [R1+0x5b0], R15 ;  /* 0x0005b00f01007387 */ /* 0x000fe80000100800 */
[----:B----4-:R0:W-:Y:S01]  /*b250*/  STL [R1+0x384], R61 ;  /* 0x0003843d01007387 */ /* 0x0101e20000100800 */
[----:B------:R-:W-:-:S03]  /*b260*/  ISETP.GT.AND P6, PT, R0, 0x1e, PT ;  /* 0x0000001e0000780c */ /* 0x000fc60003fc4270 */
[----:B0-----:R-:W4:Y:S04]  /*b270*/  LDL.LU R61, [R1+0x660] ;  /* 0x00066000013d7983 */ /* 0x001f280000300800 */
[----:B------:R-:W-:Y:S04]  /*b280*/  STL [R1+0x5bc], R12 ;  /* 0x0005bc0c01007387 */ /* 0x000fe80000100800 */
[----:B------:R-:W-:Y:S04]  /*b290*/  STL [R1+0x5b8], R13 ;  /* 0x0005b80d01007387 */ /* 0x000fe80000100800 */
[----:B------:R0:W-:Y:S04]  /*b2a0*/  STL [R1+0x380], R58 ;  /* 0x0003803a01007387 */ /* 0x0001e80000100800 */
[----:B0-----:R-:W3:Y:S04]  /*b2b0*/  LDL.LU R58, [R1+0x65c] ;  /* 0x00065c00013a7983 */ /* 0x001ee80000300800 */
[----:B------:R-:W-:Y:S04]  /*b2c0*/  STL [R1+0x5c4], R10 ;  /* 0x0005c40a01007387 */ /* 0x000fe80000100800 */
[----:B------:R-:W-:Y:S04]  /*b2d0*/  STL [R1+0x5c0], R11 ;  /* 0x0005c00b01007387 */ /* 0x000fe80000100800 */
[----:B------:R-:W-:Y:S04]  /*b2e0*/  STL [R1+0x5cc], R8 ;  /* 0x0005cc0801007387 */ /* 0x000fe80000100800 */
[----:B------:R-:W-:Y:S04]  /*b2f0*/  STL [R1+0x5c8], R9 ;  /* 0x0005c80901007387 */ /* 0x000fe80000100800 */
[----:B------:R-:W-:Y:S04]  /*b300*/  STL [R1+0x5d4], R6 ;  /* 0x0005d40601007387 */ /* 0x000fe80000100800 */
[----:B------:R0:W-:Y:S01]  /*b310*/  STL [R1+0x5d0], R7 ;  /* 0x0005d00701007387 */ /* 0x0001e20000100800 */
[----:B------:R-:W-:-:S03]  /*b320*/  PRMT R13, RZ, 0x7610, R13 ;  /* 0x00007610ff0d7816 */ /* 0x000fc6000000000d */
[----:B------:R1:W-:Y:S01]  /*b330*/  STL [R1+0x5dc], R4 ;  /* 0x0005dc0401007387 */ /* 0x0003e20000100800 */
[----:B------:R-:W-:-:S03]  /*b340*/  PRMT R20, RZ, 0x7610, R20 ;  /* 0x00007610ff147816 */ /* 0x000fc60000000014 */
[----:B------:R-:W-:Y:S01]  /*b350*/  STL [R1+0x5d8], R5 ;  /* 0x0005d80501007387 */ /* 0x000fe20000100800 */
[----:B------:R-:W-:Y:S02]  /*b360*/  PRMT R12, RZ, 0x7610, R12 ;  /* 0x00007610ff0c7816 */ /* 0x000fe4000000000c */
[----:B------:R-:W-:Y:S01]  /*b370*/  PRMT R15, RZ, 0x7610, R15 ;  /* 0x00007610ff0f7816 */ /* 0x000fe2000000000f */
[----:B------:R-:W3:Y:S04]  /*b380*/  @P3 LDG.E.U16 R13, desc[UR22][R8.64] ;  /* 0x00000016080d3981 */ /* 0x000ee8000c1e1500 */
[----:B------:R-:W4:Y:S04]  /*b390*/  @P6 LDG.E.U16 R20, desc[UR22][R44.64] ;  /* 0x000000162c146981 */ /* 0x000f28000c1e1500 */
[----:B------:R0:W4:Y:S04]  /*b3a0*/  @P3 LDG.E.U16 R12, desc[UR22][R6.64] ;  /* 0x00000016060c3981 */ /* 0x000128000c1e1500 */
[----:B------:R1:W4:Y:S01]  /*b3b0*/  @P3 LDG.E.U16 R15, desc[UR22][R4.64] ;  /* 0x00000016040f3981 */ /* 0x000322000c1e1500 */
[----:B0-----:R-:W-:-:S02]  /*b3c0*/  PRMT R7, RZ, 0x7610, R7 ;  /* 0x00007610ff077816 */ /* 0x001fc40000000007 */
[----:B-1----:R-:W-:Y:S02]  /*b3d0*/  PRMT R4, RZ, 0x7610, R4 ;  /* 0x00007610ff047816 */ /* 0x002fe40000000004 */
[----:B------:R-:W-:Y:S02]  /*b3e0*/  PRMT R6, RZ, 0x7610, R6 ;  /* 0x00007610ff067816 */ /* 0x000fe40000000006 */
[----:B------:R-:W4:Y:S04]  /*b3f0*/  @P2 LDG.E.U16 R7, desc[UR22][R40.64] ;  /* 0x0000001628072981 */ /* 0x000f28000c1e1500 */
[----:B------:R-:W4:Y:S04]  /*b400*/  @P6 LDG.E.U16 R4, desc[UR22][R50.64] ;  /* 0x0000001632046981 */ /* 0x000f28000c1e1500 */
[----:B------:R-:W4:Y:S04]  /*b410*/  @P2 LDG.E.U16 R6, desc[UR22][R42.64] ;  /* 0x000000162a062981 */ /* 0x000f28000c1e1500 */
[----:B--2---:R-:W-:Y:S04]  /*b420*/  STL [R1+0x628], R14 ;  /* 0x0006280e01007387 */ /* 0x004fe80000100800 */
[----:B------:R-:W-:Y:S04]  /*b430*/  STL [R1+0x5e4], R36 ;  /* 0x0005e42401007387 */ /* 0x000fe80000100800 */
[----:B------:R-:W-:Y:S04]  /*b440*/  STL [R1+0x5e0], R37 ;  /* 0x0005e02501007387 */ /* 0x000fe80000100800 */
[----:B------:R-:W-:Y:S04]  /*b450*/  STL [R1+0x62c], R16 ;  /* 0x00062c1001007387 */ /* 0x000fe80000100800 */
[----:B------:R-:W-:Y:S04]  /*b460*/  STL [R1+0x5ec], R38 ;  /* 0x0005ec2601007387 */ /* 0x000fe80000100800 */
[----:B------:R0:W-:Y:S02]  /*b470*/  STL [R1+0x5e8], R39 ;  /* 0x0005e82701007387 */ /* 0x0001e40000100800 */
[----:B0-----:R-:W-:-:S06]  /*b480*/  PRMT R39, RZ, 0x7610, R39 ;  /* 0x00007610ff277816 */ /* 0x001fcc0000000027 */
[----:B------:R-:W2:Y:S01]  /*b490*/  @P6 LDG.E.U16 R39, desc[UR22][R46.64] ;  /* 0x000000162e276981 */ /* 0x000ea2000c1e1500 */
[----:B------:R-:W-:-:S06]  /*b4a0*/  PRMT R36, RZ, 0x7610, R36 ;  /* 0x00007610ff247816 */ /* 0x000fcc0000000024 */
[----:B------:R-:W2:Y:S01]  /*b4b0*/  @P6 LDG.E.U16 R36, desc[UR22][R48.64] ;  /* 0x0000001630246981 */ /* 0x000ea2000c1e1500 */
[----:B------:R-:W-:Y:S02]  /*b4c0*/  ISETP.GT.AND P5, PT, R0, 0x1f, PT ;  /* 0x0000001f0000780c */ /* 0x000fe40003fa4270 */
[----:B------:R-:W-:Y:S01]  /*b4d0*/  PRMT R17, RZ, 0x7610, R17 ;  /* 0x00007610ff117816 */ /* 0x000fe20000000011 */
[----:B------:R-:W-:Y:S01]  /*b4e0*/  STL [R1+0x5f4], R40 ;  /* 0x0005f42801007387 */ /* 0x000fe20000100800 */
[----:B------:R-:W-:Y:S02]  /*b4f0*/  PRMT R18, RZ, 0x7610, R18 ;  /* 0x00007610ff127816 */ /* 0x000fe40000000012 */
[----:B------:R-:W-:Y:S01]  /*b500*/  PRMT R19, RZ, 0x7610, R19 ;  /* 0x00007610ff137816 */ /* 0x000fe20000000013 */
[----:B------:R-:W-:Y:S01]  /*b510*/  STL [R1+0x5f0], R41 ;  /* 0x0005f02901007387 */ /* 0x000fe20000100800 */
[----:B------:R-:W-:-:S03]  /*b520*/  PRMT R3, RZ, 0x7610, R3 ;  /* 0x00007610ff037816 */ /* 0x000fc60000000003 */
[----:B------:R-:W-:Y:S04]  /*b530*/  STL [R1+0x5fc], R42 ;  /* 0x0005fc2a01007387 */ /* 0x000fe80000100800 */
[----:B------:R-:W-:Y:S04]  /*b540*/  STL [R1+0x5f8], R43 ;  /* 0x0005f82b01007387 */ /* 0x000fe80000100800 */
[----:B------:R-:W2:Y:S04]  /*b550*/  @P5 LDG.E.U16 R17, desc[UR22][R84.64] ;  /* 0x0000001654115981 */ /* 0x000ea8000c1e1500 */
[----:B------:R-:W2:Y:S04]  /*b560*/  @P5 LDG.E.U16 R18, desc[UR22][R86.64] ;  /* 0x0000001656125981 */ /* 0x000ea8000c1e1500 */
[----:B------:R-:W2:Y:S04]  /*b570*/  @P5 LDG.E.U16 R19, desc[UR22][R88.64] ;  /* 0x0000001658135981 */ /* 0x000ea8000c1e1500 */
[----:B------:R-:W2:Y:S04]  /*b580*/  @P5 LDG.E.U16 R3, desc[UR22][R90.64] ;  /* 0x000000165a035981 */ /* 0x000ea8000c1e1500 */
[----:B---3--:R-:W-:Y:S04]  /*b590*/  STL [R1+0x37c], R13 ;  /* 0x00037c0d01007387 */ /* 0x008fe80000100800 */
[----:B----4-:R-:W-:Y:S04]  /*b5a0*/  STL [R1+0x608], R20 ;  /* 0x0006081401007387 */ /* 0x010fe80000100800 */
[----:B------:R-:W-:Y:S04]  /*b5b0*/  STL [R1+0x604], R44 ;  /* 0x0006042c01007387 */ /* 0x000fe80000100800 */
[----:B------:R-:W-:Y:S01]  /*b5c0*/  STL [R1+0x600], R45 ;  /* 0x0006002d01007387 */ /* 0x000fe20000100800 */
[----:B------:R-:W-:Y:S06]  /*b5d0*/  BAR.SYNC.DEFER_BLOCKING 0x0 ;  /* 0x0000000000007b1d */ /* 0x000fec0000010000 */
[----:B------:R-:W-:Y:S04]  /*b5e0*/  STL [R1+0x378], R12 ;  /* 0x0003780c01007387 */ /* 0x000fe80000100800 */
        /* <DEDUP_REMOVED lines=9> */
[----:B--2---:R-:W-:Y:S04]  /*b680*/  STL [R1+0x614], R39 ;  /* 0x0006142701007387 */ /* 0x004fe80000100800 */
[----:B------:R-:W-:Y:S04]  /*b690*/  STL [R1+0x610], R46 ;  /* 0x0006102e01007387 */ /* 0x000fe80000100800 */
[----:B------:R0:W-:Y:S02]  /*b6a0*/  STL [R1+0x374], R15 ;  /* 0x0003740f01007387 */ /* 0x0001e40000100800 */
[----:B0-----:R-:W0:Y:S02]  /*b6b0*/  S2R R15, SR_TID.X ;  /* 0x00000000000f7919 */ /* 0x001e240000002100 */
[----:B------:R-:W-:Y:S04]  /*b6c0*/  STL [R1+0x60c], R47 ;  /* 0x00060c2f01007387 */ /* 0x000fe80000100800 */
[----:B------:R-:W-:Y:S04]  /*b6d0*/  STL [R1+0x620], R36 ;  /* 0x0006202401007387 */ /* 0x000fe80000100800 */
[----:B------:R-:W-:Y:S04]  /*b6e0*/  STL [R1+0x61c], R48 ;  /* 0x00061c3001007387 */ /* 0x000fe80000100800 */
[----:B------:R-:W-:Y:S04]  /*b6f0*/  STL [R1+0x618], R49 ;  /* 0x0006183101007387 */ /* 0x000fe80000100800 */
[----:B------:R-:W-:Y:S04]  /*b700*/  STL [R1+0x634], R4 ;  /* 0x0006340401007387 */ /* 0x000fe80000100800 */
[----:B------:R-:W-:Y:S04]  /*b710*/  STL [R1+0x630], R50 ;  /* 0x0006303201007387 */ /* 0x000fe80000100800 */
[----:B------:R-:W-:Y:S04]  /*b720*/  STL [R1+0x624], R51 ;  /* 0x0006243301007387 */ /* 0x000fe80000100800 */
[----:B------:R1:W-:Y:S04]  /*b730*/  STL [R1+0x368], R7 ;  /* 0x0003680701007387 */ /* 0x0003e80000100800 */
[----:B------:R2:W-:Y:S04]  /*b740*/  STL [R1+0x364], R6 ;  /* 0x0003640601007387 */ /* 0x0005e80000100800 */
[----:B------:R-:W3:Y:S04]  /*b750*/  LDL.LU R59, [R1+0x658] ;  /* 0x00065800013b7983 */ /* 0x000ee80000300800 */
[----:B------:R-:W4:Y:S04]  /*b760*/  LDL.LU R56, [R1+0x654] ;  /* 0x0006540001387983 */ /* 0x000f280000300800 */
[----:B------:R-:W4:Y:S04]  /*b770*/  LDL.LU R57, [R1+0x650] ;  /* 0x0006500001397983 */ /* 0x000f280000300800 */
[----:B------:R-:W3:Y:S04]  /*b780*/  LDL.LU R54, [R1+0x64c] ;  /* 0x00064c0001367983 */ /* 0x000ee80000300800 */
[----:B------:R-:W3:Y:S04]  /*b790*/  LDL.LU R55, [R1+0x648] ;  /* 0x0006480001377983 */ /* 0x000ee80000300800 */
[----:B------:R-:W3:Y:S04]  /*b7a0*/  LDL.LU R52, [R1+0x644] ;  /* 0x0006440001347983 */ /* 0x000ee80000300800 */
[----:B------:R-:W3:Y:S04]  /*b7b0*/  LDL.LU R53, [R1+0x640] ;  /* 0x0006400001357983 */ /* 0x000ee80000300800 */
[----:B------:R-:W3:Y:S04]  /*b7c0*/  LDL.LU R82, [R1+0x63c] ;  /* 0x00063c0001527983 */ /* 0x000ee80000300800 */
[----:B------:R-:W3:Y:S01]  /*b7d0*/  LDL.LU R83, [R1+0x638] ;  /* 0x0006380001537983 */ /* 0x000ee20000300800 */
[----:B0-----:R-:W-:-:S03]  /*b7e0*/  LOP3.LUT R5, R15, 0x1f, RZ, 0xc0, !PT ;  /* 0x0000001f0f057812 */ /* 0x001fc600078ec0ff */
[----:B------:R-:W3:Y:S04]  /*b7f0*/  LDL.LU R45, [R1+0x43c] ;  /* 0x00043c00012d7983 */ /* 0x000ee80000300800 */
[----:B------:R-:W3:Y:S04]  /*b800*/  LDL.LU R44, [R1+0x438] ;  /* 0x00043800012c7983 */ /* 0x000ee80000300800 */
[----:B------:R-:W3:Y:S04]  /*b810*/  LDL.LU R20, [R1+0x434] ;  /* 0x0004340001147983 */ /* 0x000ee80000300800 */
[----:B------:R-:W3:Y:S04]  /*b820*/  LDL.LU R12, [R1+0x3c0] ;  /* 0x0003c000010c7983 */ /* 0x000ee80000300800 */
[----:B------:R-:W4:Y:S04]  /*b830*/  LDL.LU R15, [R1+0x3bc] ;  /* 0x0003bc00010f7983 */ /* 0x000f280000300800 */
[----:B------:R-:W4:Y:S04]  /*b840*/  LDL.LU R43, [R1+0x3b8] ;  /* 0x0003b800012b7983 */ /* 0x000f280000300800 */
[----:B------:R-:W4:Y:S04]  /*b850*/  LDL.LU R42, [R1+0x3b4] ;  /* 0x0003b400012a7983 */ /* 0x000f280000300800 */
[----:B------:R-:W4:Y:S04]  /*b860*/  LDL.LU R41, [R1+0x51c] ;  /* 0x00051c0001297983 */ /* 0x000f280000300800 */
[----:B------:R-:W4:Y:S01]  /*b870*/  LDL.LU R40, [R1+0x518] ;  /* 0x0005180001287983 */ /* 0x000f220000300800 */
[----:B------:R-:W-:-:S03]  /*b880*/  ISETP.GE.AND P2, PT, R5, R0, PT ;  /* 0x000000000500720c */ /* 0x000fc60003f46270 */
[----:B------:R-:W4:Y:S04]  /*b890*/  LDL.LU R38, [R1+0x514] ;  /* 0x0005140001267983 */ /* 0x000f280000300800 */
[----:B------:R-:W4:Y:S04]  /*b8a0*/  LDL.LU R16, [R1+0x510] ;  /* 0x0005100001107983 */ /* 0x000f280000300800 */
[----:B------:R-:W4:Y:S04]  /*b8b0*/  LDL.LU R37, [R1+0x4ac] ;  /* 0x0004ac0001257983 */ /* 0x000f280000300800 */
[----:B------:R-:W4:Y:S04]  /*b8c0*/  LDL.LU R14, [R1+0x4a8] ;  /* 0x0004a800010e7983 */ /* 0x000f280000300800 */
[----:B------:R-:W4:Y:S04]  /*b8d0*/  LDL.LU R5, [R1+0x4a4] ;  /* 0x0004a40001057983 */ /* 0x000f280000300800 */
[----:B-1----:R-:W4:Y:S04]  /*b8e0*/  LDL.LU R7, [R1+0x4a0] ;  /* 0x0004a00001077983 */ /* 0x002f280000300800 */
[----:B--2---:R-:W2:Y:S04]  /*b8f0*/  LDL.LU R6, [R1+0x430] ;  /* 0x0004300001067983 */ /* 0x004ea80000300800 */
[----:B------:R-:W2:Y:S04]  /*b900*/  LDL.LU R9, [R1+0x42c] ;  /* 0x00042c0001097983 */ /* 0x000ea80000300800 */
[----:B------:R-:W2:Y:S04]  /*b910*/  LDL.LU R8, [R1+0x428] ;  /* 0x0004280001087983 */ /* 0x000ea80000300800 */
[----:B------:R-:W2:Y:S04]  /*b920*/  LDL.LU R11, [R1+0x424] ;  /* 0x00042400010b7983 */ /* 0x000ea80000300800 */
[----:B------:R-:W2:Y:S04]  /*b930*/  LDL.LU R10, [R1+0x3b0] ;  /* 0x0003b000010a7983 */ /* 0x000ea80000300800 */
[----:B------:R-:W2:Y:S04]  /*b940*/  LDL.LU R13, [R1+0x3ac] ;  /* 0x0003ac00010d7983 */ /* 0x000ea80000300800 */
[----:B---3--:R0:W-:Y:S04]  /*b950*/  STS.U16 [R2+UR9+0x8c00], R12 ;  /* 0x008c000c02007988 */ /* 0x0081e80008000409 */
[----:B----4-:R1:W-:Y:S04]  /*b960*/  STS.U16 [R2+UR9+0xac00], R15 ;  /* 0x00ac000f02007988 */ /* 0x0103e80008000409 */
[----:B0-----:R-:W3:Y:S04]  /*b970*/  LDL.LU R12, [R1+0x3a8] ;  /* 0x0003a800010c7983 */ /* 0x001ee80000300800 */
[----:B-1----:R-:W4:Y:S01]  /*b980*/  LDL.LU R15, [R1+0x3a4] ;  /* 0x0003a400010f7983 */ /* 0x002f220000300800 */
[----:B------:R-:W-:-:S03]  /*b990*/  LOP3.LUT R4, R2, 0x10, RZ, 0x3c, !PT ;  /* 0x0000001002047812 */ /* 0x000fc600078e3cff */
[----:B------:R0:W-:Y:S04]  /*b9a0*/  STS.U16 [R2+UR9+0xa800], R45 ;  /* 0x00a8002d02007988 */ /* 0x0001e80008000409 */
[----:B------:R1:W-:Y:S04]  /*b9b0*/  STS.U16 [R2+UR9+0xc800], R44 ;  /* 0x00c8002c02007988 */ /* 0x0003e80008000409 */
[----:B------:R0:W-:Y:S04]  /*b9c0*/  STS.U16 [R2+UR9+0xe800], R20 ;  /* 0x00e8001402007988 */ /* 0x0001e80008000409 */
[----:B------:R0:W-:Y:S04]  /*b9d0*/  STS.U16 [R2+UR9+0xcc00], R43 ;  /* 0x00cc002b02007988 */ /* 0x0001e80008000409 */
[----:B------:R-:W-:Y:S04]  /*b9e0*/  STS.U16 [R2+UR9+0xec00], R42 ;  /* 0x00ec002a02007988 */ /* 0x000fe80008000409 */
[----:B------:R-:W-:Y:S04]  /*b9f0*/  STS.U16 [R4+UR9+0x8080], R41 ;  /* 0x0080802904007988 */ /* 0x000fe80008000409 */
[----:B------:R-:W-:Y:S04]  /*ba00*/  STS.U16 [R4+UR9+0xa080], R40 ;  /* 0x00a0802804007988 */ /* 0x000fe80008000409 */
[----:B------:R-:W-:Y:S04]  /*ba10*/  STS.U16 [R4+UR9+0xc080], R38 ;  /* 0x00c0802604007988 */ /* 0x000fe80008000409 */
[----:B------:R-:W4:Y:S04]  /*ba20*/  LDL.LU R50, [R1+0x50c] ;  /* 0x00050c0001327983 */ /* 0x000f280000300800 */
        /* <DEDUP_REMOVED lines=10> */
[----:B--2---:R-:W-:Y:S04]  /*bad0*/  STS.U16 [R4+UR9+0x8880], R6 ;  /* 0x0088800604007988 */ /* 0x004fe80008000409 */
[----:B------:R-:W2:Y:S04]  /*bae0*/  LDL.LU R39, [R1+0x494] ;  /* 0x0004940001277983 */ /* 0x000ea80000300800 */
[----:B------:R-:W-:Y:S04]  /*baf0*/  STS.U16 [R4+UR9+0xa880], R9 ;  /* 0x00a8800904007988 */ /* 0x000fe80008000409 */
[----:B0-----:R-:W2:Y:S04]  /*bb00*/  LDL.LU R45, [R1+0x490] ;  /* 0x00049000012d7983 */ /* 0x001ea80000300800 */
[----:B------:R-:W-:Y:S04]  /*bb10*/  STS.U16 [R4+UR9+0xc880], R8 ;  /* 0x00c8800804007988 */ /* 0x000fe80008000409 */
[----:B-1----:R-:W2:Y:S04]  /*bb20*/  LDL.LU R44, [R1+0x420] ;  /* 0x00042000012c7983 */ /* 0x002ea80000300800 */
[----:B------:R-:W-:Y:S04]  /*bb30*/  STS.U16 [R4+UR9+0xe880], R11 ;  /* 0x00e8800b04007988 */ /* 0x000fe80008000409 */
[----:B------:R-:W2:Y:S04]  /*bb40*/  LDL.LU R20, [R1+0x41c] ;  /* 0x00041c0001147983 */ /* 0x000ea80000300800 */
[----:B------:R0:W-:Y:S04]  /*bb50*/  STS.U16 [R4+UR9+0x8c80], R10 ;  /* 0x008c800a04007988 */ /* 0x0001e80008000409 */
[----:B------:R-:W2:Y:S04]  /*bb60*/  LDL.LU R43, [R1+0x418] ;  /* 0x00041800012b7983 */ /* 0x000ea80000300800 */
[----:B------:R1:W-:Y:S04]  /*bb70*/  STS.U16 [R4+UR9+0xac80], R13 ;  /* 0x00ac800d04007988 */ /* 0x0003e80008000409 */
[----:B0-----:R-:W2:Y:S04]  /*bb80*/  LDL.LU R10, [R1+0x414] ;  /* 0x00041400010a7983 */ /* 0x001ea80000300800 */
[----:B-1----:R-:W2:Y:S04]  /*bb90*/  LDL.LU R13, [R1+0x3a0] ;  /* 0x0003a000010d7983 */ /* 0x002ea80000300800 */
[----:B------:R-:W2:Y:S04]  /*bba0*/  LDL.LU R42, [R1+0x39c] ;  /* 0x00039c00012a7983 */ /* 0x000ea80000300800 */
        /* <DEDUP_REMOVED lines=16> */
[----:B------:R-:W-:-:S05]  /*bcb0*/  LOP3.LUT R4, R2, 0x20, RZ, 0x3c, !PT ;  /* 0x0000002002047812 */ /* 0x000fca00078e3cff */
[----:B------:R0:W-:Y:S04]  /*bcc0*/  STS.U16 [R4+UR9+0x8100], R50 ;  /* 0x0081003204007988 */ /* 0x0001e80008000409 */
[----:B------:R-:W-:Y:S04]  /*bcd0*/  STS.U16 [R4+UR9+0xa100], R49 ;  /* 0x00a1003104007988 */ /* 0x000fe80008000409 */
[----:B------:R-:W-:Y:S04]  /*bce0*/  STS.U16 [R4+UR9+0xc100], R48 ;  /* 0x00c1003004007988 */ /* 0x000fe80008000409 */
[----:B------:R-:W-:Y:S01]  /*bcf0*/  STS.U16 [R4+UR9+0xe100], R36 ;  /* 0x00e1002404007988 */ /* 0x000fe20008000409 */
[----:B0-----:R-:W-:-:S03]  /*bd00*/  LOP3.LUT R50, R2, 0x30, RZ, 0x3c, !PT ;  /* 0x0000003002327812 */ /* 0x001fc600078e3cff */
[----:B------:R-:W-:Y:S04]  /*bd10*/  STS.U16 [R4+UR9+0x8500], R47 ;  /* 0x0085002f04007988 */ /* 0x000fe80008000409 */
[----:B------:R-:W-:Y:S04]  /*bd20*/  STS.U16 [R4+UR9+0xa500], R46 ;  /* 0x00a5002e04007988 */ /* 0x000fe80008000409 */
[----:B--2---:R-:W-:Y:S04]  /*bd30*/  STS.U16 [R4+UR9+0xc500], R39 ;  /* 0x00c5002704007988 */ /* 0x004fe80008000409 */
[----:B------:R-:W-:Y:S04]  /*bd40*/  STS.U16 [R4+UR9+0xe500], R45 ;  /* 0x00e5002d04007988 */ /* 0x000fe80008000409 */
[----:B------:R-:W-:Y:S04]  /*bd50*/  STS.U16 [R4+UR9+0x8900], R44 ;  /* 0x0089002c04007988 */ /* 0x000fe80008000409 */
[----:B------:R-:W-:Y:S04]  /*bd60*/  STS.U16 [R4+UR9+0xa900], R20 ;  /* 0x00a9001404007988 */ /* 0x000fe80008000409 */
[----:B------:R-:W-:Y:S04]  /*bd70*/  STS.U16 [R4+UR9+0xc900], R43 ;  /* 0x00c9002b04007988 */ /* 0x000fe80008000409 */
[----:B------:R0:W-:Y:S04]  /*bd80*/  STS.U16 [R4+UR9+0xe900], R10 ;  /* 0x00e9000a04007988 */ /* 0x0001e80008000409 */
[----:B------:R1:W-:Y:S04]  /*bd90*/  STS.U16 [R4+UR9+0x8d00], R13 ;  /* 0x008d000d04007988 */ /* 0x0003e80008000409 */
[----:B------:R-:W-:Y:S04]  /*bda0*/  STS.U16 [R4+UR9+0xad00], R42 ;  /* 0x00ad002a04007988 */ /* 0x000fe80008000409 */
[----:B------:R-:W-:Y:S04]  /*bdb0*/  STS.U16 [R4+UR9+0xcd00], R41 ;  /* 0x00cd002904007988 */ /* 0x000fe80008000409 */
[----:B------:R2:W-:Y:S04]  /*bdc0*/  STS.U16 [R4+UR9+0xed00], R40 ;  /* 0x00ed002804007988 */ /* 0x0005e80008000409 */
[----:B0-----:R-:W4:Y:S04]  /*bdd0*/  LDL.LU R10, [R1+0x390] ;  /* 0x00039000010a7983 */ /* 0x001f280000300800 */
[----:B------:R-:W-:Y:S04]  /*bde0*/  STS.U16 [R50+UR9+0x8180], R38 ;  /* 0x0081802632007988 */ /* 0x000fe80008000409 */
[----:B-1----:R-:W4:Y:S04]  /*bdf0*/  LDL.LU R13, [R1+0x38c] ;  /* 0x00038c00010d7983 */ /* 0x002f280000300800 */
[----:B------:R0:W-:Y:S04]  /*be00*/  STS.U16 [R50+UR9+0xa180], R16 ;  /* 0x00a1801032007988 */ /* 0x0001e80008000409 */
[----:B------:R-:W-:Y:S04]  /*be10*/  STS.U16 [R50+UR9+0xc180], R37 ;  /* 0x00c1802532007988 */ /* 0x000fe80008000409 */
[----:B--2---:R-:W2:Y:S04]  /*be20*/  LDL.LU R4, [R1+0x388] ;  /* 0x0003880001047983 */ /* 0x004ea80000300800 */
[----:B------:R1:W-:Y:S04]  /*be30*/  STS.U16 [R50+UR9+0xe180], R14 ;  /* 0x00e1800e32007988 */ /* 0x0003e80008000409 */
[----:B0-----:R-:W2:Y:S04]  /*be40*/  LDL.LU R16, [R1+0x384] ;  /* 0x0003840001107983 */ /* 0x001ea80000300800 */
[----:B-1----:R-:W2:Y:S04]  /*be50*/  LDL.LU R14, [R1+0x4ec] ;  /* 0x0004ec00010e7983 */ /* 0x002ea80000300800 */
[----:B------:R-:W2:Y:S04]  /*be60*/  LDL.LU R51, [R1+0x4e8] ;  /* 0x0004e80001337983 */ /* 0x000ea80000300800 */
[----:B------:R-:W2:Y:S04]  /*be70*/  LDL.LU R49, [R1+0x4e4] ;  /* 0x0004e40001317983 */ /* 0x000ea80000300800 */
        /* <DEDUP_REMOVED lines=15> */
[----:B0-----:R-:W3:Y:S04]  /*bf70*/  LDL.LU R12, [R1+0x3f8] ;  /* 0x0003f800010c7983 */ /* 0x001ee80000300800 */
[----:B-1----:R-:W4:Y:S04]  /*bf80*/  LDL.LU R15, [R1+0x3f4] ;  /* 0x0003f400010f7983 */ /* 0x002f280000300800 */
[----:B------:R-:W4:Y:S04]  /*bf90*/  LDL.LU R43, [R1+0x380] ;  /* 0x00038000012b7983 */ /* 0x000f280000300800 */
[----:B------:R-:W4:Y:S04]  /*bfa0*/  LDL.LU R42, [R1+0x37c] ;  /* 0x00037c00012a7983 */ /* 0x000f280000300800 */
[----:B------:R-:W4:Y:S04]  /*bfb0*/  LDL.LU R41, [R1+0x378] ;  /* 0x0003780001297983 */ /* 0x000f280000300800 */
[----:B------:R-:W4:Y:S01]  /*bfc0*/  LDL.LU R40, [R1+0x374] ;  /* 0x0003740001287983 */ /* 0x000f220000300800 */
[----:B------:R-:W-:-:S03]  /*bfd0*/  LOP3.LUT R20, R2, 0x40, RZ, 0x3c, !PT ;  /* 0x0000004002147812 */ /* 0x000fc600078e3cff */
        /* <DEDUP_REMOVED lines=8> */
[----:B------:R0:W-:Y:S04]  /*c060*/  STS.U16 [R50+UR9+0x8d80], R10 ;  /* 0x008d800a32007988 */ /* 0x0001e80008000409 */
[----:B------:R1:W-:Y:S04]  /*c070*/  STS.U16 [R50+UR9+0xad80], R13 ;  /* 0x00ad800d32007988 */ /* 0x0003e80008000409 */
[----:B0-----:R-:W4:Y:S04]  /*c080*/  LDL.LU R10, [R1+0x3f0] ;  /* 0x0003f000010a7983 */ /* 0x001f280000300800 */
[----:B-1----:R-:W4:Y:S04]  /*c090*/  LDL.LU R13, [R1+0x3ec] ;  /* 0x0003ec00010d7983 */ /* 0x002f280000300800 */
[----:B--2---:R0:W-:Y:S04]  /*c0a0*/  STS.U16 [R50+UR9+0xcd80], R4 ;  /* 0x00cd800432007988 */ /* 0x0041e80008000409 */
[----:B------:R1:W-:Y:S04]  /*c0b0*/  STS.U16 [R50+UR9+0xed80], R16 ;  /* 0x00ed801032007988 */ /* 0x0003e80008000409 */
[----:B0-----:R-:W2:Y:S04]  /*c0c0*/  LDL.LU R4, [R1+0x634] ;  /* 0x0006340001047983 */ /* 0x001ea80000300800 */
[----:B------:R0:W-:Y:S04]  /*c0d0*/  STS.U16 [R20+UR9+0x8200], R14 ;  /* 0x0082000e14007988 */ /* 0x0001e80008000409 */
[----:B------:R-:W-:Y:S04]  /*c0e0*/  STS.U16 [R20+UR9+0xa200], R51 ;  /* 0x00a2003314007988 */ /* 0x000fe80008000409 */
[----:B------:R-:W-:Y:S04]  /*c0f0*/  STS.U16 [R20+UR9+0xc200], R49 ;  /* 0x00c2003114007988 */ /* 0x000fe80008000409 */
[----:B-1----:R1:W5:Y:S04]  /*c100*/  LDL.LU R50, [R1+0x630] ;  /* 0x0006300001327983 */ /* 0x0023680000300800 */
[----:B------:R-:W-:Y:S04]  /*c110*/  STS.U16 [R20+UR9+0xe200], R48 ;  /* 0x00e2003014007988 */ /* 0x000fe80008000409 */
[----:B------:R-:W2:Y:S04]  /*c120*/  LDL.LU R16, [R1+0x62c] ;  /* 0x00062c0001107983 */ /* 0x000ea80000300800 */
[----:B------:R-:W-:Y:S04]  /*c130*/  STS.U16 [R20+UR9+0x8600], R36 ;  /* 0x0086002414007988 */ /* 0x000fe80008000409 */
[----:B0-----:R-:W2:Y:S04]  /*c140*/  LDL.LU R14, [R1+0x628] ;  /* 0x00062800010e7983 */ /* 0x001ea80000300800 */
[----:B------:R-:W-:Y:S04]  /*c150*/  STS.U16 [R20+UR9+0xa600], R47 ;  /* 0x00a6002f14007988 */ /* 0x000fe80008000409 */
[----:B------:R-:W-:Y:S04]  /*c160*/  STS.U16 [R20+UR9+0xc600], R46 ;  /* 0x00c6002e14007988 */ /* 0x000fe80008000409 */
[----:B------:R-:W-:Y:S04]  /*c170*/  STS.U16 [R20+UR9+0xe600], R39 ;  /* 0x00e6002714007988 */ /* 0x000fe80008000409 */
[----:B------:R-:W-:Y:S04]  /*c180*/  STS.U16 [R20+UR9+0x8a00], R45 ;  /* 0x008a002d14007988 */ /* 0x000fe80008000409 */
[----:B------:R-:W-:Y:S04]  /*c190*/  STS.U16 [R20+UR9+0xaa00], R44 ;  /* 0x00aa002c14007988 */ /* 0x000fe80008000409 */
[----:B---3--:R0:W-:Y:S04]  /*c1a0*/  STS.U16 [R20+UR9+0xca00], R12 ;  /* 0x00ca000c14007988 */ /* 0x0081e80008000409 */
[----:B----4-:R3:W-:Y:S04]  /*c1b0*/  STS.U16 [R20+UR9+0xea00], R15 ;  /* 0x00ea000f14007988 */ /* 0x0107e80008000409 */
[----:B0-----:R-:W4:Y:S04]  /*c1c0*/  LDL.LU R12, [R1+0x3e8] ;  /* 0x0003e800010c7983 */ /* 0x001f280000300800 */
[----:B---3--:R-:W3:Y:S04]  /*c1d0*/  LDL.LU R15, [R1+0x3e4] ;  /* 0x0003e400010f7983 */ /* 0x008ee80000300800 */
        /* <DEDUP_REMOVED lines=8> */
[----:B------:R0:W-:Y:S04]  /*c260*/  STS.U16 [R20+UR9+0xee00], R40 ;  /* 0x00ee002814007988 */ /* 0x0001e80008000409 */
[----:B------:R-:W2:Y:S04]  /*c270*/  LDL.LU R47, [R1+0x4c0] ;  /* 0x0004c000012f7983 */ /* 0x000ea80000300800 */
[----:B0-----:R-:W2:Y:S01]  /*c280*/  LDL.LU R20, [R1+0x45c] ;  /* 0x00045c0001147983 */ /* 0x001ea20000300800 */
[----:B------:R-:W-:-:S03]  /*c290*/  LOP3.LUT R36, R2, 0x50, RZ, 0x3c, !PT ;  /* 0x0000005002247812 */ /* 0x000fc600078e3cff */
[----:B------:R-:W2:Y:S04]  /*c2a0*/  LDL.LU R44, [R1+0x458] ;  /* 0x00045800012c7983 */ /* 0x000ea80000300800 */
[----:B------:R-:W2:Y:S04]  /*c2b0*/  LDL.LU R45, [R1+0x454] ;  /* 0x00045400012d7983 */ /* 0x000ea80000300800 */
[----:B------:R-:W2:Y:S04]  /*c2c0*/  LDL.LU R42, [R1+0x450] ;  /* 0x00045000012a7983 */ /* 0x000ea80000300800 */
[----:B------:R0:W-:Y:S04]  /*c2d0*/  STS.U16 [R36+UR9+0x8280], R38 ;  /* 0x0082802624007988 */ /* 0x0001e80008000409 */
[----:B------:R-:W2:Y:S04]  /*c2e0*/  LDL.LU R43, [R1+0x3e0] ;  /* 0x0003e000012b7983 */ /* 0x000ea80000300800 */
[----:B------:R-:W-:Y:S04]  /*c2f0*/  STS.U16 [R36+UR9+0xa280], R37 ;  /* 0x00a2802524007988 */ /* 0x000fe80008000409 */
[----:B------:R-:W2:Y:S04]  /*c300*/  LDL.LU R40, [R1+0x3dc] ;  /* 0x0003dc0001287983 */ /* 0x000ea80000300800 */
[----:B------:R0:W-:Y:S04]  /*c310*/  STS.U16 [R36+UR9+0xc280], R5 ;  /* 0x00c2800524007988 */ /* 0x0001e80008000409 */
[----:B------:R-:W2:Y:S04]  /*c320*/  LDL.LU R41, [R1+0x3d8] ;  /* 0x0003d80001297983 */ /* 0x000ea80000300800 */
[----:B------:R-:W-:Y:S04]  /*c330*/  STS.U16 [R36+UR9+0xe280], R7 ;  /* 0x00e2800724007988 */ /* 0x000fe80008000409 */
[----:B0-----:R-:W2:Y:S04]  /*c340*/  LDL.LU R38, [R1+0x3d4] ;  /* 0x0003d40001267983 */ /* 0x001ea80000300800 */
        /* <DEDUP_REMOVED lines=8> */
[----:B------:R-:W2:Y:S04]  /*c3d0*/  LDL.LU R9, [R1+0x44c] ;  /* 0x00044c0001097983 */ /* 0x000ea80000300800 */
[----:B------:R0:W-:Y:S04]  /*c3e0*/  STS.U16 [R36+UR9+0x8a80], R10 ;  /* 0x008a800a24007988 */ /* 0x0001e80008000409 */
[----:B------:R-:W-:Y:S01]  /*c3f0*/  STS.U16 [R36+UR9+0xaa80], R13 ;  /* 0x00aa800d24007988 */ /* 0x000fe20008000409 */
[----:B------:R-:W-:-:S03]  /*c400*/  LOP3.LUT R37, R2, 0x60, RZ, 0x3c, !PT ;  /* 0x0000006002257812 */ /* 0x000fc600078e3cff */
[----:B0-----:R-:W2:Y:S04]  /*c410*/  LDL.LU R10, [R1+0x448] ;  /* 0x00044800010a7983 */ /* 0x001ea80000300800 */
[----:B------:R-:W2:Y:S04]  /*c420*/  LDL.LU R11, [R1+0x444] ;  /* 0x00044400010b7983 */ /* 0x000ea80000300800 */
[----:B----4-:R0:W-:Y:S04]  /*c430*/  STS.U16 [R36+UR9+0xca80], R12 ;  /* 0x00ca800c24007988 */ /* 0x0101e80008000409 */
[----:B---3--:R-:W-:Y:S04]  /*c440*/  STS.U16 [R36+UR9+0xea80], R15 ;  /* 0x00ea800f24007988 */ /* 0x008fe80008000409 */
[----:B--2---:R2:W-:Y:S04]  /*c450*/  STS.U16 [R36+UR9+0x8e80], R14 ;  /* 0x008e800e24007988 */ /* 0x0045e80008000409 */
[----:B0-----:R-:W3:Y:S04]  /*c460*/  LDL.LU R12, [R1+0x440] ;  /* 0x00044000010c7983 */ /* 0x001ee80000300800 */
[----:B------:R-:W4:Y:S04]  /*c470*/  LDL.LU R13, [R1+0x3d0] ;  /* 0x0003d000010d7983 */ /* 0x000f280000300800 */
[----:B--2---:R-:W2:Y:S04]  /*c480*/  LDL.LU R14, [R1+0x3cc] ;  /* 0x0003cc00010e7983 */ /* 0x004ea80000300800 */
[----:B------:R0:W-:Y:S04]  /*c490*/  STS.U16 [R36+UR9+0xae80], R16 ;  /* 0x00ae801024007988 */ /* 0x0001e80008000409 */
[----:B------:R-:W2:Y:S04]  /*c4a0*/  LDL.LU R15, [R1+0x3c8] ;  /* 0x0003c800010f7983 */ /* 0x000ea80000300800 */
[----:B------:R1:W-:Y:S04]  /*c4b0*/  STS.U16 [R36+UR9+0xce80], R51 ;  /* 0x00ce803324007988 */ /* 0x0003e80008000409 */
[----:B0-----:R-:W2:Y:S04]  /*c4c0*/  LDL.LU R16, [R1+0x3c4] ;  /* 0x0003c40001107983 */ /* 0x001ea80000300800 */
[----:B------:R0:W-:Y:S04]  /*c4d0*/  STS.U16 [R36+UR9+0xee80], R48 ;  /* 0x00ee803024007988 */ /* 0x0001e80008000409 */
[----:B-1----:R1:W5:Y:S04]  /*c4e0*/  LDL.LU R51, [R1+0x624] ;  /* 0x0006240001337983 */ /* 0x0023680000300800 */
[----:B------:R1:W-:Y:S04]  /*c4f0*/  STS.U16 [R37+UR9+0x8300], R49 ;  /* 0x0083003125007988 */ /* 0x0003e80008000409 */
[----:B0-----:R-:W2:Y:S04]  /*c500*/  LDL.LU R36, [R1+0x620] ;  /* 0x0006200001247983 */ /* 0x001ea80000300800 */
[----:B------:R0:W5:Y:S04]  /*c510*/  LDL.LU R48, [R1+0x61c] ;  /* 0x00061c0001307983 */ /* 0x0001680000300800 */
[----:B-1----:R0:W5:Y:S04]  /*c520*/  LDL.LU R49, [R1+0x618] ;  /* 0x0006180001317983 */ /* 0x0021680000300800 */
[----:B------:R1:W-:Y:S04]  /*c530*/  STS.U16 [R37+UR9+0xa300], R39 ;  /* 0x00a3002725007988 */ /* 0x0003e80008000409 */
[----:B------:R0:W-:Y:S04]  /*c540*/  STS.U16 [R37+UR9+0xc300], R46 ;  /* 0x00c3002e25007988 */ /* 0x0001e80008000409 */
[----:B------:R0:W-:Y:S04]  /*c550*/  STS.U16 [R37+UR9+0xe300], R47 ;  /* 0x00e3002f25007988 */ /* 0x0001e80008000409 */
[----:B-1----:R-:W2:Y:S04]  /*c560*/  LDL.LU R39, [R1+0x614] ;  /* 0x0006140001277983 */ /* 0x002ea80000300800 */
[----:B0-----:R0:W5:Y:S04]  /*c570*/  LDL.LU R46, [R1+0x610] ;  /* 0x00061000012e7983 */ /* 0x0011680000300800 */
[----:B------:R0:W5:Y:S04]  /*c580*/  LDL.LU R47, [R1+0x60c] ;  /* 0x00060c00012f7983 */ /* 0x0001680000300800 */
[----:B------:R1:W-:Y:S04]  /*c590*/  STS.U16 [R37+UR9+0x8700], R20 ;  /* 0x0087001425007988 */ /* 0x0003e80008000409 */
[----:B-1----:R-:W2:Y:S04]  /*c5a0*/  LDL.LU R20, [R1+0x608] ;  /* 0x0006080001147983 */ /* 0x002ea80000300800 */
[----:B------:R1:W-:Y:S04]  /*c5b0*/  STS.U16 [R37+UR9+0xa700], R44 ;  /* 0x00a7002c25007988 */ /* 0x0003e80008000409 */
[----:B------:R0:W-:Y:S04]  /*c5c0*/  STS.U16 [R37+UR9+0xc700], R45 ;  /* 0x00c7002d25007988 */ /* 0x0001e80008000409 */
[----:B------:R0:W-:Y:S04]  /*c5d0*/  STS.U16 [R37+UR9+0xe700], R42 ;  /* 0x00e7002a25007988 */ /* 0x0001e80008000409 */
[----:B-1----:R1:W5:Y:S04]  /*c5e0*/  LDL.LU R44, [R1+0x604] ;  /* 0x00060400012c7983 */ /* 0x0023680000300800 */
[----:B------:R1:W-:Y:S04]  /*c5f0*/  STS.U16 [R37+UR9+0x8b00], R43 ;  /* 0x008b002b25007988 */ /* 0x0003e80008000409 */
[----:B0-----:R0:W5:Y:S04]  /*c600*/  LDL.LU R45, [R1+0x600] ;  /* 0x00060000012d7983 */ /* 0x0011680000300800 */
[----:B------:R0:W-:Y:S04]  /*c610*/  STS.U16 [R37+UR9+0xab00], R40 ;  /* 0x00ab002825007988 */ /* 0x0001e80008000409 */
[----:B------:R0:W5:Y:S04]  /*c620*/  LDL.LU R42, [R1+0x5fc] ;  /* 0x0005fc00012a7983 */ /* 0x0001680000300800 */
[----:B------:R0:W-:Y:S04]  /*c630*/  STS.U16 [R37+UR9+0xcb00], R41 ;  /* 0x00cb002925007988 */ /* 0x0001e80008000409 */
[----:B-1----:R1:W5:Y:S04]  /*c640*/  LDL.LU R43, [R1+0x5f8] ;  /* 0x0005f800012b7983 */ /* 0x0023680000300800 */
[----:B------:R1:W-:Y:S04]  /*c650*/  STS.U16 [R37+UR9+0xeb00], R38 ;  /* 0x00eb002625007988 */ /* 0x0003e80008000409 */
[----:B0-----:R0:W5:Y:S04]  /*c660*/  LDL.LU R40, [R1+0x5f4] ;  /* 0x0005f40001287983 */ /* 0x0011680000300800 */
[----:B------:R0:W5:Y:S04]  /*c670*/  LDL.LU R41, [R1+0x5f0] ;  /* 0x0005f00001297983 */ /* 0x0001680000300800 */
[----:B-1----:R0:W5:Y:S01]  /*c680*/  LDL.LU R38, [R1+0x5ec] ;  /* 0x0005ec0001267983 */ /* 0x0021620000300800 */
[----:B------:R-:W-:Y:S01]  /*c690*/  PRMT R21, RZ, 0x7610, R21 ;  /* 0x00007610ff157816 */ /* 0x000fe20000000015 */
[----:B------:R-:W-:Y:S01]  /*c6a0*/  IMAD.WIDE R52, R93, 0x2, R52 ;  /* 0x000000025d347825 */ /* 0x000fe200078e0234 */
[----:B------:R-:W-:-:S02]  /*c6b0*/  PRMT R22, RZ, 0x7610, R22 ;  /* 0x00007610ff167816 */ /* 0x000fc40000000016 */
[----:B------:R-:W-:Y:S01]  /*c6c0*/  PRMT R34, RZ, 0x7610, R34 ;  /* 0x00007610ff227816 */ /* 0x000fe20000000022 */
[C---:B------:R-:W-:Y:S01]  /*c6d0*/  IMAD.WIDE R68, R93.reuse, 0x2, R68 ;  /* 0x000000025d447825 */ /* 0x040fe200078e0244 */
[----:B------:R-:W-:Y:S01]  /*c6e0*/  PRMT R23, RZ, 0x7610, R23 ;  /* 0x00007610ff177816 */ /* 0x000fe20000000017 */
[----:B------:R-:W3:Y:S01]  /*c6f0*/  @!P2 LDG.E.U16 R21, desc[UR22][R52.64] ;  /* 0x000000163415a981 */ /* 0x000ee2000c1e1500 */
[----:B------:R-:W-:Y:S01]  /*c700*/  PRMT R24, RZ, 0x7610, R24 ;  /* 0x00007610ff187816 */ /* 0x000fe20000000018 */
[C---:B------:R-:W-:Y:S01]  /*c710*/  IMAD.WIDE R56, R93.reuse, 0x2, R56 ;  /* 0x000000025d387825 */ /* 0x040fe200078e0238 */
[----:B------:R-:W-:Y:S01]  /*c720*/  PRMT R25, RZ, 0x7610, R25 ;  /* 0x00007610ff197816 */ /* 0x000fe20000000019 */
[----:B------:R-:W3:Y:S02]  /*c730*/  @!P2 LDG.E.U16 R34, desc[UR22][R68.64] ;  /* 0x000000164422a981 */ /* 0x000ee4000c1e1500 */
        /* <DEDUP_REMOVED lines=14> */
[----:B------:R-:W4:Y:S02]  /*c820*/  @!P2 LDG.E.U16 R26, desc[UR22][R76.64] ;  /* 0x000000164c1aa981 */ /* 0x000f24000c1e1500 */
        /* <DEDUP_REMOVED lines=15> */
[----:B------:R-:W-:-:S02]  /*c920*/  IMAD.WIDE R74, R93, 0x2, R74 ;  /* 0x000000025d4a7825 */ /* 0x000fc400078e024a */
[----:B------:R-:W4:Y:S02]  /*c930*/  @!P2 LDG.E.U16 R31, desc[UR22][R70.64] ;  /* 0x00000016461fa981 */ /* 0x000f24000c1e1500 */
[C---:B------:R-:W-:Y:S02]  /*c940*/  IMAD.WIDE R78, R93.reuse, 0x2, R78 ;  /* 0x000000025d4e7825 */ /* 0x040fe400078e024e */
[----:B------:R-:W4:Y:S02]  /*c950*/  @!P2 LDG.E.U16 R32, desc[UR22][R74.64] ;  /* 0x000000164a20a981 */ /* 0x000f24000c1e1500 */
[----:B------:R-:W-:Y:S02]  /*c960*/  IMAD.WIDE R82, R93, 0x2, R82 ;  /* 0x000000025d527825 */ /* 0x000fe400078e0252 */
[----:B------:R-:W4:Y:S04]  /*c970*/  @!P2 LDG.E.U16 R33, desc[UR22][R78.64] ;  /* 0x000000164e21a981 */ /* 0x000f28000c1e1500 */
[----:B------:R-:W4:Y:S04]  /*c980*/  @!P2 LDG.E.U16 R35, desc[UR22][R82.64] ;  /* 0x000000165223a981 */ /* 0x000f28000c1e1500 */
[----:B--2---:R1:W-:Y:S04]  /*c990*/  STS.U16 [R37+UR9+0x8f00], R20 ;  /* 0x008f001425007988 */ /* 0x0043e80008000409 */
[----:B------:R2:W-:Y:S04]  /*c9a0*/  STS.U16 [R37+UR9+0xaf00], R39 ;  /* 0x00af002725007988 */ /* 0x0005e80008000409 */
[----:B------:R0:W-:Y:S01]  /*c9b0*/  STS.U16 [R37+UR9+0xcf00], R36 ;  /* 0x00cf002425007988 */ /* 0x0001e20008000409 */
[----:B-1----:R-:W-:-:S03]  /*c9c0*/  LOP3.LUT R20, R2, 0x70, RZ, 0x3c, !PT ;  /* 0x0000007002147812 */ /* 0x002fc600078e3cff */
[----:B------:R1:W-:Y:S04]  /*c9d0*/  STS.U16 [R37+UR9+0xef00], R4 ;  /* 0x00ef000425007988 */ /* 0x0003e80008000409 */
[----:B--2---:R2:W5:Y:S04]  /*c9e0*/  LDL.LU R39, [R1+0x5e8] ;  /* 0x0005e80001277983 */ /* 0x0045680000300800 */
[----:B0-----:R2:W5:Y:S04]  /*c9f0*/  LDL.LU R36, [R1+0x5e4] ;  /* 0x0005e40001247983 */ /* 0x0015680000300800 */
[----:B-1----:R2:W5:Y:S04]  /*ca00*/  LDL.LU R37, [R1+0x5e0] ;  /* 0x0005e00001257983 */ /* 0x0025680000300800 */
[----:B------:R2:W5:Y:S04]  /*ca10*/  LDL.LU R4, [R1+0x5dc] ;  /* 0x0005dc0001047983 */ /* 0x0005680000300800 */
[----:B------:R0:W-:Y:S04]  /*ca20*/  STS.U16 [R20+UR9+0x8380], R5 ;  /* 0x0083800514007988 */ /* 0x0001e80008000409 */
[----:B------:R1:W-:Y:S04]  /*ca30*/  STS.U16 [R20+UR9+0xa380], R6 ;  /* 0x00a3800614007988 */ /* 0x0003e80008000409 */
[----:B------:R2:W-:Y:S04]  /*ca40*/  STS.U16 [R20+UR9+0xc380], R7 ;  /* 0x00c3800714007988 */ /* 0x0005e80008000409 */
[----:B0-----:R0:W5:Y:S04]  /*ca50*/  LDL.LU R5, [R1+0x5d8] ;  /* 0x0005d80001057983 */ /* 0x0011680000300800 */
[----:B-1----:R0:W5:Y:S04]  /*ca60*/  LDL.LU R6, [R1+0x5d4] ;  /* 0x0005d40001067983 */ /* 0x0021680000300800 */
[----:B--2---:R0:W5:Y:S04]  /*ca70*/  LDL.LU R7, [R1+0x5d0] ;  /* 0x0005d00001077983 */ /* 0x0041680000300800 */
[----:B------:R1:W-:Y:S04]  /*ca80*/  STS.U16 [R20+UR9+0xe380], R8 ;  /* 0x00e3800814007988 */ /* 0x0003e80008000409 */
[----:B------:R2:W-:Y:S04]  /*ca90*/  STS.U16 [R20+UR9+0x8780], R9 ;  /* 0x0087800914007988 */ /* 0x0005e80008000409 */
[----:B------:R0:W-:Y:S04]  /*caa0*/  STS.U16 [R20+UR9+0xa780], R10 ;  /* 0x00a7800a14007988 */ /* 0x0001e80008000409 */
[----:B-1----:R1:W5:Y:S04]  /*cab0*/  LDL.LU R8, [R1+0x5cc] ;  /* 0x0005cc0001087983 */ /* 0x0023680000300800 */
[----:B--2---:R1:W5:Y:S04]  /*cac0*/  LDL.LU R9, [R1+0x5c8] ;  /* 0x0005c80001097983 */ /* 0x0043680000300800 */
[----:B0-----:R1:W5:Y:S04]  /*cad0*/  LDL.LU R10, [R1+0x5c4] ;  /* 0x0005c400010a7983 */ /* 0x0013680000300800 */
[----:B------:R0:W-:Y:S04]  /*cae0*/  STS.U16 [R20+UR9+0xc780], R11 ;  /* 0x00c7800b14007988 */ /* 0x0001e80008000409 */
[----:B---3--:R2:W-:Y:S04]  /*caf0*/  STS.U16 [R20+UR9+0xe780], R12 ;  /* 0x00e7800c14007988 */ /* 0x0085e80008000409 */
[----:B----4-:R3:W-:Y:S04]  /*cb00*/  STS.U16 [R20+UR9+0x8b80], R13 ;  /* 0x008b800d14007988 */ /* 0x0107e80008000409 */
[----:B0-----:R1:W5:Y:S04]  /*cb10*/  LDL.LU R11, [R1+0x5c0] ;  /* 0x0005c000010b7983 */ /* 0x0013680000300800 */
[----:B--2---:R1:W5:Y:S04]  /*cb20*/  LDL.LU R12, [R1+0x5bc] ;  /* 0x0005bc00010c7983 */ /* 0x0043680000300800 */
[----:B---3--:R1:W5:Y:S04]  /*cb30*/  LDL.LU R13, [R1+0x5b8] ;  /* 0x0005b800010d7983 */ /* 0x0083680000300800 */
[----:B------:R0:W-:Y:S04]  /*cb40*/  STS.U16 [R20+UR9+0xab80], R14 ;  /* 0x00ab800e14007988 */ /* 0x0001e80008000409 */
[----:B------:R2:W-:Y:S04]  /*cb50*/  STS.U16 [R20+UR9+0xcb80], R15 ;  /* 0x00cb800f14007988 */ /* 0x0005e80008000409 */
[----:B------:R3:W-:Y:S04]  /*cb60*/  STS.U16 [R20+UR9+0xeb80], R16 ;  /* 0x00eb801014007988 */ /* 0x0007e80008000409 */
        /* <DEDUP_REMOVED lines=10> */
[----:B0-----:R1:W5:Y:S04]  /*cc10*/  LDL.LU R20, [R1+0x59c] ;  /* 0x00059c0001147983 */ /* 0x0013680000300800 */
[----:B------:R-:W2:Y:S04]  /*cc20*/  LDL.LU R3, [R1+0x598] ;  /* 0x0005980001037983 */ /* 0x000ea80000300800 */
[----:B--2---:R0:W-:Y:S04]  /*cc30*/  STS.U16 [R3+UR9+0x11000], R21 ;  /* 0x0110001503007988 */ /* 0x0041e80008000409 */
[----:B------:R2:W-:Y:S04]  /*cc40*/  STS.U16 [R3+UR9+0x11200], R22 ;  /* 0x0112001603007988 */ /* 0x0005e80008000409 */
[----:B------:R3:W-:Y:S04]  /*cc50*/  STS.U16 [R3+UR9+0x11800], R34 ;  /* 0x0118002203007988 */ /* 0x0007e80008000409 */
[----:B0-----:R1:W5:Y:S04]  /*cc60*/  LDL.LU R21, [R1+0x594] ;  /* 0x0005940001157983 */ /* 0x0013680000300800 */
[----:B--2---:R1:W5:Y:S01]  /*cc70*/  LDL.LU R22, [R1+0x590] ;  /* 0x0005900001167983 */ /* 0x0043620000300800 */
[----:B---3--:R-:W-:-:S03]  /*cc80*/  LOP3.LUT R34, R3, 0x20, RZ, 0x3c, !PT ;  /* 0x0000002003227812 */ /* 0x008fc600078e3cff */
        /* <DEDUP_REMOVED lines=24> */
[----:B------:R0:W-:Y:S01]  /*ce10*/  STS.U16 [R34+UR9+0x11f00], R35 ;  /* 0x011f002322007988 */ /* 0x0001e20008000409 */
[----:B------:R2:W-:Y:S06]  /*ce20*/  MEMBAR.ALL.CTA ;  /* 0x0000000000007992 */ /* 0x0005ec0000008000 */
[----:B--2---:R-:W2:Y:S04]  /*ce30*/  FENCE.VIEW.ASYNC.S ;  /* 0x00000000000073c6 */ /* 0x004ea80000000000 */
[----:B0-----:R1:W5:Y:S04]  /*ce40*/  LDL.LU R34, [R1+0x55c] ;  /* 0x00055c0001227983 */ /* 0x0013680000300800 */
[----:B------:R1:W5:Y:S01]  /*ce50*/  LDL.LU R35, [R1+0x558] ;  /* 0x0005580001237983 */ /* 0x0003620000300800 */
[----:B------:R-:W-:-:S04]  /*ce60*/  ULEA UR11, UR24, UR9, 0x3 ;  /* 0x00000009180b7291 */ /* 0x000fc8000f8e18ff */
[----:B------:R-:W-:Y:S01]  /*ce70*/  UIADD3 UR11, UPT, UPT, UR11, 0x12000, URZ ;  /* 0x000120000b0b7890 */ /* 0x000fe2000fffe0ff */
[----:B--2---:R-:W-:Y:S06]  /*ce80*/  BAR.SYNC.DEFER_BLOCKING 0x0 ;  /* 0x0000000000007b1d */ /* 0x004fec0000010000 */
[----:B------:R-:W-:Y:S05]  /*ce90*/  @P0 BRA `(.L_x_9) ;  /* 0x0000000000900947 */ /* 0x000fea0003800000 */
[----:B------:R-:W-:Y:S02]  /*cea0*/  UIADD3 UR25, UPT, UPT, UR8, 0x40, URZ ;  /* 0x0000004008197890 */ /* 0x000fe4000fffe0ff */
[----:B------:R-:W-:Y:S02]  /*ceb0*/  UIADD3 UR42, UPT, UPT, UR8, 0x40, URZ ;  /* 0x00000040082a7890 */ /* 0x000fe4000fffe0ff */
[----:B------:R-:W-:Y:S02]  /*cec0*/  UIADD3 UR43, UPT, UPT, UR8, 0x80, URZ ;  /* 0x00000080082b7890 */ /* 0x000fe4000fffe0ff */
[----:B------:R-:W-:Y:S02]  /*ced0*/  UIADD3 UR48, UPT, UPT, UR8, 0x80, URZ ;  /* 0x0000008008307890 */ /* 0x000fe4000fffe0ff */
[----:B------:R-:W-:Y:S01]  /*cee0*/  UIADD3 UR49, UPT, UPT, UR8, 0xc0, URZ ;  /* 0x000000c008317890 */ /* 0x000fe2000fffe0ff */
[----:B------:R-:W-:Y:S01]  /*cef0*/  UMOV UR20, 0x0 ;  /* 0x0000000000147882 */ /* 0x000fe20000000000 */
[----:B------:R-:W-:Y:S01]  /*cf00*/  UMOV UR21, 0x8108010 ;  /* 0x0810801000157882 */ /* 0x000fe20000000000 */
[----:B------:R-:W-:Y:S01]  /*cf10*/  UMOV UR19, 0x40004040 ;  /* 0x4000404000137882 */ /* 0x000fe20000000000 */
[----:B------:R-:W-:-:S02]  /*cf20*/  UIADD3 UR54, UPT, UPT, UR8, 0xc0, URZ ;  /* 0x000000c008367890 */ /* 0x000fc4000fffe0ff */
[----:B------:R0:W-:Y:S01]  /*cf30*/  UTCHMMA gdesc[UR18], gdesc[UR16], tmem[UR8], tmem[UR20], idesc[UR21], UPT ;  /* 0x00ff1410120075ea */ /* 0x0001e2000b800008 */
[----:B------:R-:W-:Y:S01]  /*cf40*/  UMOV UR38, 0x0 ;  /* 0x0000000000267882 */ /* 0x000fe20000000000 */
[----:B------:R-:W-:Y:S01]  /*cf50*/  UMOV UR39, 0x8108010 ;  /* 0x0810801000277882 */ /* 0x000fe20000000000 */
[----:B------:R-:W-:Y:S01]  /*cf60*/  UMOV UR40, 0x0 ;  /* 0x0000000000287882 */ /* 0x000fe20000000000 */
[----:B------:R-:W-:Y:S01]  /*cf70*/  UMOV UR41, 0x8108010 ;  /* 0x0810801000297882 */ /* 0x000fe20000000000 */
[----:B------:R-:W-:Y:S01]  /*cf80*/  UMOV UR44, 0x0 ;  /* 0x00000000002c7882 */ /* 0x000fe20000000000 */
[----:B------:R-:W-:Y:S01]  /*cf90*/  UMOV UR45, 0x8108010 ;  /* 0x08108010002d7882 */ /* 0x000fe20000000000 */
[----:B------:R0:W-:Y:S01]  /*cfa0*/  UTCHMMA gdesc[UR12], gdesc[UR14], tmem[UR8], tmem[UR38], idesc[UR39], UPT ;  /* 0x00ff260e0c0075ea */ /* 0x0001e2000b800008 */
        /* <DEDUP_REMOVED lines=8> */
[----:B------:R-:W-:Y:S01]  /*d030*/  UMOV UR6, UR11 ;  /* 0x0000000b00067c82 */ /* 0x000fe20008000000 */
[----:B------:R-:W-:Y:S01]  /*d040*/  UMOV UR7, URZ ;  /* 0x000000ff00077c82 */ /* 0x000fe20008000000 */
[----:B------:R0:W-:Y:S01]  /*d050*/  UTCHMMA gdesc[UR30], gdesc[UR16], tmem[UR43], tmem[UR46], idesc[UR47], UPT ;  /* 0x00ff2e101e0075ea */ /* 0x0001e2000b80002b */
[----:B------:R-:W-:Y:S01]  /*d060*/  UMOV UR56, 0x0 ;  /* 0x0000000000387882 */ /* 0x000fe20000000000 */
[----:B------:R-:W-:Y:S01]  /*d070*/  UMOV UR57, 0x8108010 ;  /* 0x0810801000397882 */ /* 0x000fe20000000000 */
[----:B------:R0:W-:Y:S01]  /*d080*/  UTCHMMA gdesc[UR32], gdesc[UR14], tmem[UR48], tmem[UR50], idesc[UR51], UPT ;  /* 0x00ff320e200075ea */ /* 0x0001e2000b800030 */
[----:B------:R-:W-:Y:S01]  /*d090*/  UMOV UR4, UR6 ;  /* 0x0000000600047c82 */ /* 0x000fe20008000000 */
[----:B------:R0:W-:Y:S01]  /*d0a0*/  UTCHMMA gdesc[UR34], gdesc[UR16], tmem[UR49], tmem[UR52], idesc[UR53], UPT ;  /* 0x00ff3410220075ea */ /* 0x0001e2000b800031 */
[----:B------:R0:W-:Y:S01]  /*d0b0*/  UTCHMMA gdesc[UR36], gdesc[UR14], tmem[UR54], tmem[UR56], idesc[UR57], UPT ;  /* 0x00ff380e240075ea */ /* 0x0001e2000b800036 */
[----:B------:R0:W-:Y:S01]  /*d0c0*/  UTCBAR [UR4], URZ ;  /* 0x000000ff040073e9 */ /* 0x0001e200080000ff */
[----:B------:R-:W-:Y:S01]  /*d0d0*/  NOP ;  /* 0x0000000000007918 */ /* 0x000fe20000000000 */
.L_x_9:
[----:B------:R2:W-:Y:S04]  /*d0e0*/  STL [R1+0x558], R2 ;  /* 0x0005580201007387 */ /* 0x0005e80000100800 */
[----:B--2---:R-:W2:Y:S01]  /*d0f0*/  LDL.LU R2, [R1+0x320] ;  /* 0x0003200001027983 */ /* 0x004ea20000300800 */
[----:B------:R-:W-:-:S04]  /*d100*/  UIADD3 UR24, UPT, UPT, UR24, 0x1, URZ ;  /* 0x0000000118187890 */ /* 0x000fc8000fffe0ff */
[----:B------:R-:W-:-:S04]  /*d110*/  UISETP.GT.AND UP1, UPT, UR24, 0x1, UPT ;  /* 0x000000011800788c */ /* 0x000fc8000bf24270 */
[----:B0-----:R-:W-:Y:S02]  /*d120*/  USEL UR4, URZ, 0x1, !UP1 ;  /* 0x00000001ff047887 */ /* 0x001fe4000c800000 */
[----:B------:R-:W-:Y:S01]  /*d130*/  USEL UR24, UR24, URZ, !UP1 ;  /* 0x000000ff18187287 */ /* 0x000fe2000c800000 */
[----:B--2---:R-:W-:-:S05]  /*d140*/  VIADD R2, R2, 0xffffffff ;  /* 0xffffffff02027836 */ /* 0x004fca0000000000 */
[----:B------:R0:W-:Y:S01]  /*d150*/  STL [R1+0x320], R2 ;  /* 0x0003200201007387 */ /* 0x0001e20000100800 */
[----:B------:R-:W-:-:S03]  /*d160*/  ISETP.NE.U32.AND P2, PT, R2, RZ, PT ;  /* 0x000000ff0200720c */ /* 0x000fc60003f45070 */
[----:B0-----:R2:W5:Y:S01]  /*d170*/  LDL.LU R2, [R1+0x558] ;  /* 0x0005580001027983 */ /* 0x0015620000300800 */
[----:B------:R-:W-:Y:S01]  /*d180*/  ULOP3.LUT UR6, UR5, UR4, URZ, 0x3c, !UPT ;  /* 0x0000000405067292 */ /* 0x000fe2000f8e3cff */
[----:B------:R-:W-:Y:S02]  /*d190*/  VIADD R0, R0, 0xffffffe0 ;  /* 0xffffffe000007836 */ /* 0x000fe40000000000 */
[----:B------:R-:W-:-:S04]  /*d1a0*/  UMOV UR4, UR5 ;  /* 0x0000000500047c82 */ /* 0x000fc80008000000 */
[----:B------:R-:W-:Y:S02]  /*d1b0*/  UMOV UR5, UR6 ;  /* 0x0000000600057c82 */ /* 0x000fe40008000000 */
[----:B--2---:R-:W-:Y:S05]  /*d1c0*/  @P2 BRA `(.L_x_10) ;  /* 0xffffff98007c2947 */ /* 0x004fea000383ffff */
.L_x_7:
[----:B------:R-:W2:Y:S02]  /*d1d0*/  LDL.LU R93, [R1+0x554] ;  /* 0x00055400015d7983 */ /* 0x000ea40000300800 */
[----:B--2---:R-:W-:-:S13]  /*d1e0*/  ISETP.GE.AND P0, PT, R93, 0x20, PT ;  /* 0x000000205d00780c */ /* 0x004fda0003f06270 */
[----:B------:R-:W-:Y:S05]  /*d1f0*/  @!P0 BRA `(.L_x_11) ;  /* 0x0000000000108947 */ /* 0x000fea0003800000 */
[----:B------:R-:W-:-:S06]  /*d200*/  USHF.L.U32 UR4, UR4, 0x1f, URZ ;  /* 0x0000001f04047899 */ /* 0x000fcc00080006ff */
[----:B-----5:R-:W-:-:S04]  /*d210*/  IMAD.U32 R0, RZ, RZ, UR4 ;  /* 0x00000004ff007e24 */ /* 0x020fc8000f8e00ff */
[----:B------:R-:W0:Y:S02]  /*d220*/  SYNCS.PHASECHK.TRANS64.TRYWAIT P0, [UR11], R0 ;  /* 0x00000000ff0075a7 */ /* 0x000e24000800110b */
[----:B0-----:R-:W-:Y:S05]  /*d230*/  @!P0 BRA `(.L_x_12) ;  /* 0x0000007800608947 */ /* 0x001fea0003800000 */
.L_x_11:
[----:B------:R-:W-:Y:S06]  /*d240*/  BAR.SYNC.DEFER_BLOCKING 0x0 ;  /* 0x0000000000007b1d */ /* 0x000fec0000010000 */
[----:B------:R-:W0:Y:S01]  /*d250*/  LDCU.128 UR4, c[0x0][0x390] ;  /* 0x00007200ff0477ac */ /* 0x000e220008000c00 */
[----:B------:R-:W-:Y:S01]  /*d260*/  STL [R1+0x578], R82 ;  /* 0x0005785201007387 */ /* 0x000fe20000100800 */
[----:B------:R-:W2:Y:S03]  /*d270*/  LDCU.64 UR34, c[0x0][0x398] ;  /* 0x00007300ff2277ac */ /* 0x000ea60008000a00 */
[----:B------:R-:W-:Y:S01]  /*d280*/  STL [R1+0x574], R78 ;  /* 0x0005744e01007387 */ /* 0x000fe20000100800 */
[----:B------:R-:W3:Y:S03]  /*d290*/  LDCU UR32, c[0x0][0x3b8] ;  /* 0x00007700ff2077ac */ /* 0x000ee60008000800 */
[----:B------:R-:W-:Y:S01]  /*d2a0*/  STL [R1+0x570], R77 ;  /* 0x0005704d01007387 */ /* 0x000fe20000100800 */
[----:B------:R-:W4:Y:S03]  /*d2b0*/  LDCU.64 UR14, c[0x0][0x398] ;  /* 0x00007300ff0e77ac */ /* 0x000f260008000a00 */
[----:B------:R-:W-:Y:S01]  /*d2c0*/  STL [R1+0x56c], R74 ;  /* 0x00056c4a01007387 */ /* 0x000fe20000100800 */
[----:B------:R-:W1:Y:S03]  /*d2d0*/  LDCU.64 UR12, c[0x0][0x398] ;  /* 0x00007300ff0c77ac */ /* 0x000e660008000a00 */
[----:B------:R-:W-:Y:S01]  /*d2e0*/  STL [R1+0x568], R73 ;  /* 0x0005684901007387 */ /* 0x000fe20000100800 */
[----:B------:R-:W0:Y:S01]  /*d2f0*/  @!P1 SYNCS.CCTL.IV [UR9+0x12000] ;  /* 0x01200000ff0099b1 */ /* 0x000e220008000009 */
[----:B------:R-:W0:Y:S02]  /*d300*/  LDCU.64 UR30, c[0x0][0x398] ;  /* 0x00007300ff1e77ac */ /* 0x000e240008000a00 */
[----:B------:R-:W-:Y:S01]  /*d310*/  STL [R1+0x564], R69 ;  /* 0x0005644501007387 */ /* 0x000fe20000100800 */
[----:B------:R-:W0:Y:S03]  /*d320*/  LDCU.64 UR28, c[0x0][0x398] ;  /* 0x00007300ff1c77ac */ /* 0x000e260008000a00 */
[----:B------:R-:W-:Y:S01]  /*d330*/  STL [R1+0x5b8], R88 ;  /* 0x0005b85801007387 */ /* 0x000fe20000100800 */
[----:B------:R-:W0:Y:S03]  /*d340*/  LDCU.64 UR26, c[0x0][0x398] ;  /* 0x00007300ff1a77ac */ /* 0x000e260008000a00 */
[----:B------:R-:W-:Y:S01]  /*d350*/  STL.64 [R1+0x5b0], R86 ;  /* 0x0005b05601007387 */ /* 0x000fe20000100a00 */
[----:B------:R-:W0:Y:S03]  /*d360*/  LDCU.64 UR24, c[0x0][0x398] ;  /* 0x00007300ff1877ac */ /* 0x000e260008000a00 */
[----:B------:R-:W-:Y:S01]  /*d370*/  STL.64 [R1+0x5a8], R84 ;  /* 0x0005a85401007387 */ /* 0x000fe20000100a00 */
[----:B------:R-:W0:Y:S03]  /*d380*/  LDCU.64 UR20, c[0x0][0x398] ;  /* 0x00007300ff1477ac */ /* 0x000e260008000a00 */
[----:B------:R-:W-:Y:S01]  /*d390*/  STL [R1+0x5a0], R83 ;  /* 0x0005a05301007387 */ /* 0x000fe20000100800 */
[----:B------:R-:W0:Y:S03]  /*d3a0*/  LDCU.64 UR18, c[0x0][0x398] ;  /* 0x00007300ff1277ac */ /* 0x000e260008000a00 */
[----:B------:R-:W-:Y:S01]  /*d3b0*/  STL.64 [R1+0x598], R80 ;  /* 0x0005985001007387 */ /* 0x000fe20000100a00 */
[----:B------:R-:W0:Y:S03]  /*d3c0*/  LDCU.64 UR16, c[0x0][0x398] ;  /* 0x00007300ff1077ac */ /* 0x000e260008000a00 */
[----:B------:R-:W-:Y:S01]  /*d3d0*/  STL [R1+0x590], R79 ;  /* 0x0005904f01007387 */ /* 0x000fe20000100800 */
[----:B------:R-:W0:Y:S03]  /*d3e0*/  LDCU UR58, c[0x0][0x398] ;  /* 0x00007300ff3a77ac */ /* 0x000e260008000800 */
[----:B------:R-:W-:Y:S01]  /*d3f0*/  STL [R1+0x58c], R76 ;  /* 0x00058c4c01007387 */ /* 0x000fe20000100800 */
[----:B------:R-:W1:Y:S03]  /*d400*/  LDCU UR42, c[0x0][0x398] ;  /* 0x00007300ff2a77ac */ /* 0x000e660008000800 */
[----:B------:R-:W-:Y:S01]  /*d410*/  STL [R1+0x588], R75 ;  /* 0x0005884b01007387 */ /* 0x000fe20000100800 */
[----:B------:R-:W1:Y:S03]  /*d420*/  LDCU UR57, c[0x0][0x398] ;  /* 0x00007300ff3977ac */ /* 0x000e660008000800 */
[----:B------:R-:W-:Y:S01]  /*d430*/  STL [R1+0x584], R72 ;  /* 0x0005844801007387 */ /* 0x000fe20000100800 */
[----:B------:R-:W1:Y:S03]  /*d440*/  LDCU UR53, c[0x0][0x398] ;  /* 0x00007300ff3577ac */ /* 0x000e660008000800 */
[----:B------:R-:W-:Y:S01]  /*d450*/  STL [R1+0x580], R70 ;  /* 0x0005804601007387 */ /* 0x000fe20000100800 */
[----:B------:R-:W1:Y:S03]  /*d460*/  LDCU UR39, c[0x0][0x398] ;  /* 0x00007300ff2777ac */ /* 0x000e660008000800 */
[----:B------:R2:W-:Y:S01]  /*d470*/  STL [R1+0x57c], R68 ;  /* 0x00057c4401007387 */ /* 0x0005e20000100800 */
[----:B------:R-:W1:Y:S01]  /*d480*/  LDCU UR41, c[0x0][0x398] ;  /* 0x00007300ff2977ac */ /* 0x000e620008000800 */
[----:B0-----:R-:W-:Y:S06]  /*d490*/  BAR.SYNC.DEFER_BLOCKING 0x0 ;  /* 0x0000000000007b1d */ /* 0x001fec0000010000 */
[----:B------:R-:W0:Y:S01]  /*d4a0*/  LDCU UR51, c[0x0][0x398] ;  /* 0x00007300ff3377ac */ /* 0x000e220008000800 */
[----:B--2--5:R-:W2:Y:S01]  /*d4b0*/  LDTM.x64 R28, tmem[UR10] ;  /* 0x0000000a001c79ee */ /* 0x024ea20008340000 */
[----:B------:R-:W0:Y:S01]  /*d4c0*/  LDCU UR38, c[0x0][0x398] ;  /* 0x00007300ff2677ac */ /* 0x000e220008000800 */
[----:B------:R-:W0:Y:S01]  /*d4d0*/  LDCU UR54, c[0x0][0x398] ;  /* 0x00007300ff3677ac */ /* 0x000e220008000800 */
[----:B------:R-:W0:Y:S01]  /*d4e0*/  LDCU UR75, c[0x0][0x398] ;  /* 0x00007300ff4b77ac */ /* 0x000e220008000800 */
[----:B------:R-:W0:Y:S01]  /*d4f0*/  LDCU UR76, c[0x0][0x398] ;  /* 0x00007300ff4c77ac */ /* 0x000e220008000800 */
[----:B------:R-:W0:Y:S01]  /*d500*/  @!P1 SYNCS.CCTL.IV [UR9+0x12008] ;  /* 0x01200800ff0099b1 */ /* 0x000e220008000009 */
[----:B------:R-:W0:Y:S01]  /*d510*/  LDCU UR9, c[0x0][0x398] ;  /* 0x00007300ff0977ac */ /* 0x000e220008000800 */
[----:B------:R-:W0:Y:S01]  /*d520*/  LDCU UR74, c[0x0][0x398] ;  /* 0x00007300ff4a77ac */ /* 0x000e220008000800 */
[----:B--2---:R-:W-:Y:S01]  /*d530*/  STL.64 [R1+0x230], R40 ;  /* 0x0002302801007387 */ /* 0x004fe20000100a00 */
[----:B------:R-:W-:Y:S01]  /*d540*/  IMAD.MOV.U32 R27, RZ, RZ, R33 ;  /* 0x000000ffff1b7224 */ /* 0x000fe200078e0021 */
[----:B------:R-:W2:Y:S01]  /*d550*/  LDCU UR70, c[0x0][0x398] ;  /* 0x00007300ff4677ac */ /* 0x000ea20008000800 */
[----:B------:R-:W-:Y:S01]  /*d560*/  IMAD.MOV.U32 R26, RZ, RZ, R32 ;  /* 0x000000ffff1a7224 */ /* 0x000fe200078e0020 */
[----:B------:R-:W-:Y:S01]  /*d570*/  STL.64 [R1+0x238], R42 ;  /* 0x0002382a01007387 */ /* 0x000fe20000100a00 */
[----:B------:R-:W-:Y:S01]  /*d580*/  IMAD.MOV.U32 R25, RZ, RZ, R31 ;  /* 0x000000ffff197224 */ /* 0x000fe200078e001f */
[----:B------:R-:W0:Y:S01]  /*d590*/  LDCU UR67, c[0x0][0x398] ;  /* 0x00007300ff4377ac */ /* 0x000e220008000800 */
        /* <DEDUP_REMOVED lines=19> */
[----:B------:R-:W0:Y:S02]  /*d6d0*/  LDCU UR66, c[0x0][0x398] ;  /* 0x00007300ff4277ac */ /* 0x000e240008000800 */
[----:B------:R-:W-:Y:S01]  /*d6e0*/  STL.64 [R1+0x268], R54 ;  /* 0x0002683601007387 */ /* 0x000fe20000100a00 */
[----:B------:R-:W0:Y:S03]  /*d6f0*/  LDCU UR68, c[0x0][0x398] ;  /* 0x00007300ff4477ac */ /* 0x000e260008000800 */
        /* <DEDUP_REMOVED lines=34> */
[----:B------:R1:W-:Y:S01]  /*d920*/  STL [R1+0x2f8], R90 ;  /* 0x0002f85a01007387 */ /* 0x0003e20000100800 */
[----:B------:R-:W0:Y:S03]  /*d930*/  LDCU UR59, c[0x0][0x398] ;  /* 0x00007300ff3b77ac */ /* 0x000e260008000800 */
[----:B------:R-:W-:Y:S01]  /*d940*/  STL [R1+0x558], R92 ;  /* 0x0005585c01007387 */ /* 0x000fe20000100800 */
[----:B------:R-:W0:Y:S01]  /*d950*/  LDCU UR40, c[0x0][0x398] ;  /* 0x00007300ff2877ac */ /* 0x000e220008000800 */
[----:B-1----:R-:W1:Y:S01]  /*d960*/  LDTM.x64 R28, tmem[UR10+0x40] ;  /* 0x0000400a001c79ee */ /* 0x002e620008340000 */
[----:B------:R-:W0:Y:S01]  /*d970*/  LDCU UR56, c[0x0][0x398] ;  /* 0x00007300ff3877ac */ /* 0x000e220008000800 */
[----:B------:R-:W0:Y:S01]  /*d980*/  LDCU UR55, c[0x0][0x398] ;  /* 0x00007300ff3777ac */ /* 0x000e220008000800 */
[----:B------:R-:W0:Y:S01]  /*d990*/  LDCU UR60, c[0x0][0x398] ;  /* 0x00007300ff3c77ac */ /* 0x000e220008000800 */
[----:B------:R-:W0:Y:S01]  /*d9a0*/  LDCU UR62, c[0x0][0x39c] ;  /* 0x00007380ff3e77ac */ /* 0x000e220008000800 */
[----:B-1----:R-:W-:Y:S01]  /*d9b0*/  STL [R1+0x104], R29 ;  /* 0x0001041d01007387 */ /* 0x002fe20000100800 */
[----:B------:R-:W-:-:S02]  /*d9c0*/  IMAD.MOV.U32 R21, RZ, RZ, R39 ;  /* 0x000000ffff157224 */ /* 0x000fc400078e0027 */
[----:B------:R-:W-:Y:S01]  /*d9d0*/  IMAD.MOV.U32 R19, RZ, RZ, R38 ;  /* 0x000000ffff137224 */ /* 0x000fe200078e0026 */
[----:B------:R-:W-:Y:S01]  /*d9e0*/  STL [R1+0x10c], R31 ;  /* 0x00010c1f01007387 */ /* 0x000fe20000100800 */
[----:B------:R-:W-:Y:S02]  /*d9f0*/  IMAD.MOV.U32 R17, RZ, RZ, R37 ;  /* 0x000000ffff117224 */ /* 0x000fe400078e0025 */
[----:B------:R-:W-:Y:S01]  /*da00*/  IMAD.MOV.U32 R15, RZ, RZ, R36 ;  /* 0x000000ffff0f7224 */ /* 0x000fe200078e0024 */
[----:B------:R-:W-:Y:S01]  /*da10*/  STL.64 [R1+0x130], R40 ;  /* 0x0001302801007387 */ /* 0x000fe20000100a00 */
[----:B------:R-:W-:Y:S02]  /*da20*/  IMAD.MOV.U32 R13, RZ, RZ, R35 ;  /* 0x000000ffff0d7224 */ /* 0x000fe400078e0023 */
[----:B------:R-:W-:Y:S01]  /*da30*/  IMAD.MOV.U32 R11, RZ, RZ, R34 ;  /* 0x000000ffff0b7224 */ /* 0x000fe200078e0022 */
[----:B------:R-:W-:Y:S01]  /*da40*/  STL.64 [R1+0x138], R42 ;  /* 0x0001382a01007387 */ /* 0x000fe20000100a00 */
[----:B------:R-:W-:-:S02]  /*da50*/  IMAD.MOV.U32 R8, RZ, RZ, R32 ;  /* 0x000000ffff087224 */ /* 0x000fc400078e0020 */
[----:B------:R-:W-:Y:S01]  /*da60*/  IMAD.MOV.U32 R6, RZ, RZ, R30 ;  /* 0x000000ffff067224 */ /* 0x000fe200078e001e */
[----:B------:R-:W-:Y:S01]  /*da70*/  STL.64 [R1+0x140], R44 ;  /* 0x0001402c01007387 */ /* 0x000fe20000100a00 */
[----:B------:R-:W-:Y:S02]  /*da80*/  IMAD.MOV.U32 R4, RZ, RZ, R28 ;  /* 0x000000ffff047224 */ /* 0x000fe400078e001c */
[----:B------:R-:W-:Y:S01]  /*da90*/  IMAD.MOV.U32 R0, RZ, RZ, R33 ;  /* 0x000000ffff007224 */ /* 0x000fe200078e0021 */
[----:B------:R-:W-:Y:S01]  /*daa0*/  STL.64 [R1+0x148], R46 ;  /* 0x0001482e01007387 */ /* 0x000fe20000100a00 */
[----:B------:R-:W-:-:S03]  /*dab0*/  IMAD.MOV.U32 R93, RZ, RZ, R91 ;  /* 0x000000ffff5d7224 */ /* 0x000fc600078e005b */
        /* <DEDUP_REMOVED lines=21> */
[----:B------:R1:W-:Y:S04]  /*dc10*/  STL [R1+0x1f8], R90 ;  /* 0x0001f85a01007387 */ /* 0x0003e80000100800 */
[----:B------:R0:W-:Y:S01]  /*dc20*/  STL [R1+0x55c], R93 ;  /* 0x00055c5d01007387 */ /* 0x0001e20000100800 */
[----:B-1----:R-:W1:Y:S03]  /*dc30*/  LDTM.x64 R28, tmem[UR10+0x80] ;  /* 0x0000800a001c79ee */ /* 0x002e660008340000 */
[----:B0-----:R-:W2:Y:S04]  /*dc40*/  LDL.LU R93, [R1+0x524] ;  /* 0x00052400015d7983 */ /* 0x001ea80000300800 */
[----:B-1----:R-:W-:Y:S01]  /*dc50*/  STL [R1+0x4], R29 ;  /* 0x0000041d01007387 */ /* 0x002fe20000100800 */
[----:B------:R-:W-:-:S02]  /*dc60*/  IMAD.MOV.U32 R9, RZ, RZ, R32 ;  /* 0x000000ffff097224 */ /* 0x000fc400078e0020 */
[----:B------:R-:W-:Y:S01]  /*dc70*/  IMAD.MOV.U32 R7, RZ, RZ, R30 ;  /* 0x000000ffff077224 */ /* 0x000fe200078e001e */
[----:B------:R-:W-:Y:S01]  /*dc80*/  STL [R1+0xc], R31 ;  /* 0x00000c1f01007387 */ /* 0x000fe20000100800 */
[----:B------:R-:W-:-:S03]  /*dc90*/  IMAD.MOV.U32 R5, RZ, RZ, R28 ;  /* 0x000000ffff057224 */ /* 0x000fc600078e001c */
[----:B------:R-:W-:Y:S04]  /*dca0*/  STL [R1+0x14], R33 ;  /* 0x0000142101007387 */ /* 0x000fe80000100800 */
[----:B------:R-:W-:Y:S04]  /*dcb0*/  STL.64 [R1+0x18], R34 ;  /* 0x0000182201007387 */ /* 0x000fe80000100a00 */
[----:B------:R-:W-:Y:S04]  /*dcc0*/  STL.64 [R1+0x20], R36 ;  /* 0x0000202401007387 */ /* 0x000fe80000100a00 */
[----:B------:R-:W-:Y:S04]  /*dcd0*/  STL [R1+0x2c], R39 ;  /* 0x00002c2701007387 */ /* 0x000fe80000100800 */
        /* <DEDUP_REMOVED lines=16> */
[----:B------:R0:W-:Y:S04]  /*dde0*/  STL.64 [R1+0xb0], R72 ;  /* 0x0000b04801007387 */ /* 0x0001e80000100a00 */
[----:B------:R-:W-:Y:S04]  /*ddf0*/  STL.64 [R1+0xb8], R74 ;  /* 0x0000b84a01007387 */ /* 0x000fe80000100a00 */
[----:B------:R-:W-:Y:S04]  /*de00*/  STL.64 [R1+0xc0], R76 ;  /* 0x0000c04c01007387 */ /* 0x000fe80000100a00 */
[----:B------:R-:W-:Y:S01]  /*de10*/  STL.64 [R1+0xc8], R78 ;  /* 0x0000c84e01007387 */ /* 0x000fe20000100a00 */
[----:B0-----:R-:W-:-:S03]  /*de20*/  IMAD.MOV.U32 R73, RZ, RZ, R38 ;  /* 0x000000ffff497224 */ /* 0x001fc600078e0026 */
[----:B------:R-:W-:Y:S04]  /*de30*/  STL.64 [R1+0xd0], R80 ;  /* 0x0000d05001007387 */ /* 0x000fe80000100a00 */
[----:B------:R-:W-:Y:S04]  /*de40*/  STL.64 [R1+0xd8], R82 ;  /* 0x0000d85201007387 */ /* 0x000fe80000100a00 */
[----:B------:R-:W-:Y:S04]  /*de50*/  STL.64 [R1+0xe0], R84 ;  /* 0x0000e05401007387 */ /* 0x000fe80000100a00 */
[----:B------:R-:W-:Y:S04]  /*de60*/  STL.64 [R1+0xe8], R86 ;  /* 0x0000e85601007387 */ /* 0x000fe80000100a00 */
[----:B------:R0:W-:Y:S04]  /*de70*/  STL.64 [R1+0xf0], R88 ;  /* 0x0000f05801007387 */ /* 0x0001e80000100a00 */
[----:B------:R1:W-:Y:S04]  /*de80*/  STL.64 [R1+0xf8], R90 ;  /* 0x0000f85a01007387 */ /* 0x0003e80000100a00 */
[----:B0-----:R0:W2:Y:S04]  /*de90*/  LDL.LU R88, [R1+0x5b8] ;  /* 0x0005b80001587983 */ /* 0x0010a80000300800 */
[----:B------:R0:W3:Y:S04]  /*dea0*/  LDL.LU.64 R86, [R1+0x5b0] ;  /* 0x0005b00001567983 */ /* 0x0000e80000300a00 */
[----:B------:R0:W4:Y:S04]  /*deb0*/  LDL.LU.64 R84, [R1+0x5a8] ;  /* 0x0005a80001547983 */ /* 0x0001280000300a00 */
[----:B------:R0:W4:Y:S04]  /*dec0*/  LDL.LU R83, [R1+0x5a0] ;  /* 0x0005a00001537983 */ /* 0x0001280000300800 */
[----:B------:R0:W4:Y:S04]  /*ded0*/  LDL.LU.64 R80, [R1+0x598] ;  /* 0x0005980001507983 */ /* 0x0001280000300a00 */
[----:B------:R0:W4:Y:S04]  /*dee0*/  LDL.LU R79, [R1+0x590] ;  /* 0x00059000014f7983 */ /* 0x0001280000300800 */
[----:B------:R0:W4:Y:S04]  /*def0*/  LDL.LU R76, [R1+0x58c] ;  /* 0x00058c00014c7983 */ /* 0x0001280000300800 */
[----:B------:R0:W4:Y:S04]  /*df00*/  LDL.LU R75, [R1+0x588] ;  /* 0x00058800014b7983 */ /* 0x0001280000300800 */
[----:B------:R0:W4:Y:S04]  /*df10*/  LDL.LU R72, [R1+0x584] ;  /* 0x0005840001487983 */ /* 0x0001280000300800 */
[----:B------:R0:W4:Y:S04]  /*df20*/  LDL.LU R70, [R1+0x580] ;  /* 0x0005800001467983 */ /* 0x0001280000300800 */
[----:B------:R0:W4:Y:S04]  /*df30*/  LDL.LU R68, [R1+0x57c] ;  /* 0x00057c0001447983 */ /* 0x0001280000300800 */
[----:B------:R-:W4:Y:S04]  /*df40*/  LDL.LU R69, [R1+0x24] ;  /* 0x0000240001457983 */ /* 0x000f280000300800 */
[----:B------:R0:W4:Y:S04]  /*df50*/  LDL.LU R82, [R1+0x578] ;  /* 0x0005780001527983 */ /* 0x0001280000300800 */
[----:B------:R-:W4:Y:S04]  /*df60*/  LDL.LU R89, [R1+0x20] ;  /* 0x0000200001597983 */ /* 0x000f280000300800 */
[----:B------:R0:W4:Y:S04]  /*df70*/  LDL.LU R78, [R1+0x574] ;  /* 0x00057400014e7983 */ /* 0x0001280000300800 */
[----:B------:R-:W4:Y:S04]  /*df80*/  LDL.LU R71, [R1+0x1c] ;  /* 0x00001c0001477983 */ /* 0x000f280000300800 */
[----:B------:R0:W4:Y:S04]  /*df90*/  LDL.LU R77, [R1+0x570] ;  /* 0x00057000014d7983 */ /* 0x0001280000300800 */
[----:B------:R-:W4:Y:S04]  /*dfa0*/  LDL.LU R3, [R1+0x18] ;  /* 0x0000180001037983 */ /* 0x000f280000300800 */
[----:B------:R-:W4:Y:S04]  /*dfb0*/  LDL.LU R2, [R1+0x14] ;  /* 0x0000140001027983 */ /* 0x000f280000300800 */
[----:B------:R-:W4:Y:S04]  /*dfc0*/  LDL.LU R92, [R1+0xf4] ;  /* 0x0000f400015c7983 */ /* 0x000f280000300800 */
[----:B------:R0:W4:Y:S04]  /*dfd0*/  LDL.LU R74, [R1+0x56c] ;  /* 0x00056c00014a7983 */ /* 0x0001280000300800 */
[----:B-1----:R-:W4:Y:S04]  /*dfe0*/  LDL.LU R91, [R1+0xf8] ;  /* 0x0000f800015b7983 */ /* 0x002f280000300800 */
[----:B------:R-:W4:Y:S01]  /*dff0*/  LDL.LU R90, [R1+0xfc] ;  /* 0x0000fc00015a7983 */ /* 0x000f220000300800 */
[----:B--2---:R-:W-:-:S02]  /*e000*/  F2FP.F16.F32.PACK_AB R88, R21, R20 ;  /* 0x000000141558723e */ /* 0x004fc400000000ff */
[----:B---3--:R-:W-:Y:S02]  /*e010*/  F2FP.F16.F32.PACK_AB R87, R19, R18 ;  /* 0x000000121357723e */ /* 0x008fe400000000ff */
[----:B------:R-:W-:Y:S02]  /*e020*/  F2FP.F16.F32.PACK_AB R86, R17, R16 ;  /* 0x000000101156723e */ /* 0x000fe400000000ff */
[----:B----4-:R-:W-:Y:S02]  /*e030*/  F2FP.F16.F32.PACK_AB R83, R15, R14 ;  /* 0x0000000e0f53723e */ /* 0x010fe400000000ff */
[----:B------:R-:W-:Y:S02]  /*e040*/  F2FP.F16.F32.PACK_AB R80, R27, R26 ;  /* 0x0000001a1b50723e */ /* 0x000fe400000000ff */
[----:B------:R-:W-:Y:S02]  /*e050*/  F2FP.F16.F32.PACK_AB R81, R13, R12 ;  /* 0x0000000c0d51723e */ /* 0x000fe400000000ff */
[----:B------:R-:W-:-:S02]  /*e060*/  F2FP.F16.F32.PACK_AB R79, R11, R10 ;  /* 0x0000000a0b4f723e */ /* 0x000fc400000000ff */
[----:B------:R-:W-:Y:S02]  /*e070*/  F2FP.F16.F32.PACK_AB R76, R25, R24 ;  /* 0x00000018194c723e */ /* 0x000fe400000000ff */
[----:B------:R-:W-:Y:S02]  /*e080*/  F2FP.F16.F32.PACK_AB R75, R9, R8 ;  /* 0x00000008094b723e */ /* 0x000fe400000000ff */
[----:B------:R-:W-:Y:S02]  /*e090*/  F2FP.F16.F32.PACK_AB R72, R23, R22 ;  /* 0x000000161748723e */ /* 0x000fe400000000ff */
[----:B------:R-:W-:Y:S02]  /*e0a0*/  F2FP.F16.F32.PACK_AB R70, R7, R6 ;  /* 0x000000060746723e */ /* 0x000fe400000000ff */
[----:B------:R-:W-:Y:S02]  /*e0b0*/  F2FP.F16.F32.PACK_AB R68, R5, R4 ;  /* 0x000000040544723e */ /* 0x000fe400000000ff */
[----:B------:R-:W1:Y:S01]  /*e0c0*/  LDTM.x64 R4, tmem[UR10+0xc0] ;  /* 0x0000c00a000479ee */ /* 0x000e620008340000 */
[----:B------:R-:W-:Y:S01]  /*e0d0*/  ISETP.GE.AND P0, PT, R93, UR6, PT ;  /* 0x000000065d007c0c */ /* 0x000fe2000bf06270 */
[----:B------:R-:W-:Y:S01]  /*e0e0*/  NOP ;  /* 0x0000000000007918 */ /* 0x000fe20000000000 */
[----:B------:R-:W2:Y:S01]  /*e0f0*/  LDCU.64 UR10, c[0x0][0x398] ;  /* 0x00007300ff0a77ac */ /* 0x000ea20008000a00 */
[----:B------:R-:W3:Y:S01]  /*e100*/  LDCU UR6, c[0x0][0x398] ;  /* 0x00007300ff0677ac */ /* 0x000ee20008000800 */
[----:B-1----:R-:W-:Y:S01]  /*e110*/  F2FP.F16.F32.PACK_AB R85, R14, R73 ;  /* 0x000000490e55723e */ /* 0x002fe200000000ff */
[----:B------:R1:W-:Y:S04]  /*e120*/  STL [R1+0x560], R92 ;  /* 0x0005605c01007387 */ /* 0x0003e80000100800 */
[----:B-1----:R-:W4:Y:S04]  /*e130*/  LDL.LU R92, [R1+0x520] ;  /* 0x00052000015c7983 */ /* 0x002f280000300800 */
[----:B------:R0:W2:Y:S01]  /*e140*/  LDL.LU R73, [R1+0x568] ;  /* 0x0005680001497983 */ /* 0x0000a20000300800 */
[----:B------:R-:W-:-:S02]  /*e150*/  F2FP.F16.F32.PACK_AB R82, R12, R89 ;  /* 0x000000590c52723e */ /* 0x000fc400000000ff */
[----:B------:R-:W1:Y:S01]  /*e160*/  LDC R89, c[0x0][0x3b4] ;  /* 0x0000ed00ff597b82 */ /* 0x000e620000000800 */
[----:B------:R-:W-:Y:S02]  /*e170*/  F2FP.F16.F32.PACK_AB R74, R9, R2 ;  /* 0x00000002094a723e */ /* 0x000fe400000000ff */
[----:B------:R-:W-:Y:S02]  /*e180*/  F2FP.F16.F32.PACK_AB R78, R11, R71 ;  /* 0x000000470b4e723e */ /* 0x000fe400000000ff */
[----:B------:R-:W-:Y:S02]  /*e190*/  F2FP.F16.F32.PACK_AB R77, R10, R3 ;  /* 0x000000030a4d723e */ /* 0x000fe400000000ff */
[----:B------:R-:W-:Y:S02]  /*e1a0*/  F2FP.F16.F32.PACK_AB R84, R13, R69 ;  /* 0x000000450d54723e */ /* 0x000fe400000000ff */
[----:B------:R0:W3:Y:S04]  /*e1b0*/  LDL.LU R69, [R1+0x564] ;  /* 0x0005640001457983 */ /* 0x0000e80000300800 */
[----:B------:R-:W3:Y:S04]  /*e1c0*/  LDL R11, [R1+0x52c] ;  /* 0x00052c00010b7983 */ /* 0x000ee80000100800 */
[----:B------:R-:W3:Y:S01]  /*e1d0*/  LDL.LU R10, [R1+0x4] ;  /* 0x00000400010a7983 */ /* 0x000ee20000300800 */
[C---:B----4-:R-:W-:Y:S01]  /*e1e0*/  ISETP.LT.AND P0, PT, R92.reuse, UR35, !P0 ;  /* 0x000000235c007c0c */ /* 0x050fe2000c701270 */
[----:B------:R-:W-:Y:S01]  /*e1f0*/  IMAD R71, R92, UR32, RZ ;  /* 0x000000205c477c24 */ /* 0x000fe2000f8e02ff */
[----:B------:R-:W4:Y:S01]  /*e200*/  LDCU UR35, c[0x0][0x398] ;  /* 0x00007300ff2377ac */ /* 0x000f220008000800 */
[----:B--2---:R-:W-:Y:S01]  /*e210*/  F2FP.F16.F32.PACK_AB R73, R0, R8 ;  /* 0x000000080049723e */ /* 0x004fe200000000ff */
[----:B-1----:R-:W-:-:S05]  /*e220*/  IMAD R0, R93, R89, RZ ;  /* 0x000000595d007224 */ /* 0x002fca00078e02ff */
[----:B------:R-:W-:-:S04]  /*e230*/  LEA R8, P2, R0, UR4, 0x1 ;  /* 0x0000000400087c11 */ /* 0x000fc8000f8408ff */
[----:B------:R-:W-:-:S03]  /*e240*/  LEA.HI.X.SX32 R9, R0, UR5, 0x1, P2 ;  /* 0x0000000500097c11 */ /* 0x000fc600090f0eff */
[----:B------:R-:W-:-:S05]  /*e250*/  IMAD.WIDE R2, R71, 0x2, R8 ;  /* 0x0000000247027825 */ /* 0x000fca00078e0208 */
[----:B------:R1:W-:Y:S04]  /*e260*/  @P0 STG.E.U16 desc[UR22][R2.64], R72 ;  /* 0x0000004802000986 */ /* 0x0003e8000c101516 */
[----:B-1----:R-:W3:Y:S04]  /*e270*/  LDL.LU R2, [R1+0xc] ;  /* 0x00000c0001027983 */ /* 0x002ee80000300800 */
[----:B------:R-:W2:Y:S01]  /*e280*/  LDL.LU R3, [R1+0x10c] ;  /* 0x00010c0001037983 */ /* 0x000ea20000300800 */
[----:B------:R-:W-:Y:S01]  /*e290*/  IMAD R0, R89, 0x80, R0 ;  /* 0x0000008059007824 */ /* 0x000fe200078e0200 */
[----:B---3--:R-:W-:-:S02]  /*e2a0*/  F2FP.F16.F32.PACK_AB R69, R7, R2 ;  /* 0x000000020745723e */ /* 0x008fc400000000ff */
[----:B------:R-:W3:Y:S01]  /*e2b0*/  LDL R7, [R1+0x530] ;  /* 0x0005300001077983 */ /* 0x000ee20000100800 */
[----:B------:R-:W-:Y:S02]  /*e2c0*/  ISETP.GE.AND P0, PT, R92, UR7, PT ;  /* 0x000000075c007c0c */ /* 0x000fe4000bf06270 */
[C---:B------:R-:W-:Y:S02]  /*e2d0*/  LEA R2, P1, R0.reuse, UR4, 0x1 ;  /* 0x0000000400027c11 */ /* 0x040fe4000f8208ff */
[----:B--2---:R-:W-:Y:S02]  /*e2e0*/  F2FP.F16.F32.PACK_AB R14, R3, R6 ;  /* 0x00000006030e723e */ /* 0x004fe400000000ff */
[----:B------:R-:W-:Y:S01]  /*e2f0*/  LEA.HI.X.SX32 R3, R0, UR5, 0x1, P1 ;  /* 0x0000000500037c11 */ /* 0x000fe200088f0eff */
[----:B------:R-:W-:Y:S01]  /*e300*/  IMAD R0, R89, 0x80, R0 ;  /* 0x0000008059007824 */ /* 0x000fe200078e0200 */
[----:B------:R-:W-:-:S03]  /*e310*/  F2FP.F16.F32.PACK_AB R13, R5, R10 ;  /* 0x0000000a050d723e */ /* 0x000fc600000000ff */
[----:B------:R-:W-:Y:S02]  /*e320*/  IMAD R5, R89, 0x80, R0 ;  /* 0x0000008059057824 */ /* 0x000fe400078e0200 */
[----:B------:R-:W2:Y:S01]  /*e330*/  LDL.LU R89, [R1+0x528] ;  /* 0x0005280001597983 */ /* 0x000ea20000300800 */
[----:B---3--:R-:W-:Y:S01]  /*e340*/  ISETP.LT.AND P2, PT, R7, UR10, !P0 ;  /* 0x0000000a07007c0c */ /* 0x008fe2000c741270 */
[----:B------:R-:W-:Y:S01]  /*e350*/  IMAD.WIDE R6, R71, 0x2, R2 ;  /* 0x0000000247067825 */ /* 0x000fe200078e0202 */
[----:B------:R-:W1:Y:S11]  /*e360*/  LDCU UR10, c[0x0][0x398] ;  /* 0x00007300ff0a77ac */ /* 0x000e760008000800 */
[----:B------:R3:W-:Y:S01]  /*e370*/  @P2 STG.E.U16 desc[UR22][R6.64], R68 ;  /* 0x0000004406002986 */ /* 0x0007e2000c101516 */
[----:B------:R-:W-:Y:S01]  /*e380*/  ISETP.LT.AND P2, PT, R11, UR14, !P0 ;  /* 0x0000000e0b007c0c */ /* 0x000fe2000c741270 */
[----:B------:R-:W0:Y:S01]  /*e390*/  LDCU UR14, c[0x0][0x39c] ;  /* 0x00007380ff0e77ac */ /* 0x000e220008000800 */
[----:B---3--:R-:W-:-:S04]  /*e3a0*/  LEA R6, P1, R0, UR4, 0x1 ;  /* 0x0000000400067c11 */ /* 0x008fc8000f8208ff */
[----:B------:R-:W-:Y:S02]  /*e3b0*/  LEA.HI.X.SX32 R7, R0, UR5, 0x1, P1 ;  /* 0x0000000500077c11 */ /* 0x000fe400088f0eff */
[----:B------:R-:W-:Y:S02]  /*e3c0*/  PRMT R0, R68, 0x7632, R0 ;  /* 0x0000763244007816 */ /* 0x000fe40000000000 */
[----:B------:R-:W3:Y:S01]  /*e3d0*/  LDL R68, [R1+0x530] ;  /* 0x0005300001447983 */ /* 0x000ee20000100800 */
[----:B------:R-:W-:-:S05]  /*e3e0*/  IMAD.WIDE R10, R71, 0x2, R6 ;  /* 0x00000002470a7825 */ /* 0x000fca00078e0206 */
[----:B------:R0:W-:Y:S04]  /*e3f0*/  @P2 STG.E.U16 desc[UR22][R10.64], R0 ;  /* 0x000000000a002986 */ /* 0x0001e8000c101516 */
[----:B0-----:R-:W3:Y:S01]  /*e400*/  LDL.LU R11, [R1+0x104] ;  /* 0x00010400010b7983 */ /* 0x001ee20000300800 */
[----:B--2---:R-:W-:Y:S01]  /*e410*/  ISETP.LT.AND P0, PT, R89, UR12, !P0 ;  /* 0x0000000c59007c0c */ /* 0x004fe2000c701270 */
[----:B------:R-:W-:Y:S01]  /*e420*/  VIADD R0, R92, 0x1 ;  /* 0x000000015c007836 */ /* 0x000fe20000000000 */
[----:B------:R-:W0:Y:S01]  /*e430*/  LDCU UR12, c[0x0][0x398] ;  /* 0x00007300ff0c77ac */ /* 0x000e220008000800 */
[----:B---3--:R-:W-:Y:S02]  /*e440*/  F2FP.F16.F32.PACK_AB R12, R11, R4 ;  /* 0x000000040b0c723e */ /* 0x008fe400000000ff */
[----:B------:R-:W-:-:S04]  /*e450*/  LEA R4, P1, R5, UR4, 0x1 ;  /* 0x0000000405047c11 */ /* 0x000fc8000f8208ff */
[----:B------:R-:W-:Y:S01]  /*e460*/  LEA.HI.X.SX32 R5, R5, UR5, 0x1, P1 ;  /* 0x0000000505057c11 */ /* 0x000fe200088f0eff */
[----:B------:R-:W2:Y:S02]  /*e470*/  LDCU.64 UR4, c[0x0][0x398] ;  /* 0x00007300ff0477ac */ /* 0x000ea40008000a00 */
[----:B------:R-:W-:-:S05]  /*e480*/  IMAD.WIDE R10, R71, 0x2, R4 ;  /* 0x00000002470a7825 */ /* 0x000fca00078e0204 */
[----:B------:R3:W-:Y:S02]  /*e490*/  @P0 STG.E.U16 desc[UR22][R10.64], R12 ;  /* 0x0000000c0a000986 */ /* 0x0007e4000c101516 */
[----:B---3--:R-:W-:Y:S02]  /*e4a0*/  PRMT R12, R72, 0x7632, R12 ;  /* 0x00007632480c7816 */ /* 0x008fe4000000000c */
[----:B------:R-:W3:Y:S01]  /*e4b0*/  LDL.LU R72, [R1+0x52c] ;  /* 0x00052c0001487983 */ /* 0x000ee20000300800 */
[----:B------:R-:W-:-:S04]  /*e4c0*/  ISETP.GE.AND P0, PT, R0, UR7, PT ;  /* 0x0000000700007c0c */ /* 0x000fc8000bf06270 */
[----:B------:R-:W-:Y:S01]  /*e4d0*/  ISETP.LT.AND P1, PT, R93, UR30, !P0 ;  /* 0x0000001e5d007c0c */ /* 0x000fe2000c721270 */
[----:B------:R-:W-:Y:S01]  /*e4e0*/  VIADD R0, R71, UR32 ;  /* 0x0000002047007c36 */ /* 0x000fe20008000000 */
[----:B------:R-:W-:Y:S01]  /*e4f0*/  ISETP.LT.AND P2, PT, R68, UR28, !P0 ;  /* 0x0000001c44007c0c */ /* 0x000fe2000c741270 */
[----:B------:R-:W0:Y:S02]  /*e500*/  LDCU UR28, c[0x0][0x398] ;  /* 0x00007300ff1c77ac */ /* 0x000e240008000800 */
[----:B------:R-:W-:Y:S01]  /*e510*/  IMAD.WIDE R10, R0, 0x2, R8 ;  /* 0x00000002000a7825 */ /* 0x000fe200078e0208 */
[----:B------:R-:W0:Y:S07]  /*e520*/  LDCU UR30, c[0x0][0x398] ;  /* 0x00007300ff1e77ac */ /* 0x000e2e0008000800 */
[----:B------:R0:W-:Y:S02]  /*e530*/  @P1 STG.E.U16 desc[UR22][R10.64], R12 ;  /* 0x0000000c0a001986 */ /* 0x0001e4000c101516 */
[----:B0-----:R-:W-:Y:S01]  /*e540*/  PRMT R12, R12, 0x7632, R12 ;  /* 0x000076320c0c7816 */ /* 0x001fe2000000000c */
[----:B------:R-:W-:-:S05]  /*e550*/  IMAD.WIDE R10, R0, 0x2, R2 ;  /* 0x00000002000a7825 */ /* 0x000fca00078e0202 */
[----:B------:R0:W-:Y:S02]  /*e560*/  @P2 STG.E.U16 desc[UR22][R10.64], R12 ;  /* 0x0000000c0a002986 */ /* 0x0001e4000c101516 */
[----:B0-----:R-:W-:Y:S01]  /*e570*/  IMAD.WIDE R10, R0, 0x2, R6 ;  /* 0x00000002000a7825 */ /* 0x001fe200078e0206 */
[----:B------:R-:W-:Y:S02]  /*e580*/  PRMT R12, R13, 0x7632, R12 ;  /* 0x000076320d0c7816 */ /* 0x000fe4000000000c */
[----:B---3--:R-:W-:Y:S01]  /*e590*/  ISETP.LT.AND P1, PT, R72, UR26, !P0 ;  /* 0x0000001a48007c0c */ /* 0x008fe2000c721270 */
[----:B------:R-:W0:Y:S01]  /*e5a0*/  LDCU UR26, c[0x0][0x398] ;  /* 0x00007300ff1a77ac */ /* 0x000e220008000800 */
[----:B--2---:R-:W-:Y:S01]  /*e5b0*/  ISETP.LT.AND P0, PT, R89, UR4, !P0 ;  /* 0x0000000459007c0c */ /* 0x004fe2000c701270 */
[----:B------:R-:W2:Y:S10]  /*e5c0*/  LDCU UR4, c[0x0][0x398] ;  /* 0x00007300ff0477ac */ /* 0x000eb40008000800 */
[----:B------:R3:W-:Y:S02]  /*e5d0*/  @P1 STG.E.U16 desc[UR22][R10.64], R13 ;  /* 0x0000000d0a001986 */ /* 0x0007e4000c101516 */
[----:B---3--:R-:W-:-:S05]  /*e5e0*/  IMAD.WIDE R10, R0, 0x2, R4 ;  /* 0x00000002000a7825 */ /* 0x008fca00078e0204 */
[----:B------:R3:W-:Y:S02]  /*e5f0*/  @P0 STG.E.U16 desc[UR22][R10.64], R12 ;  /* 0x0000000c0a000986 */ /* 0x0007e4000c101516 */
[----:B---3--:R-:W-:-:S05]  /*e600*/  VIADD R10, R92, 0x2 ;  /* 0x000000025c0a7836 */ /* 0x008fca0000000000 */
[----:B------:R-:W-:-:S04]  /*e610*/  ISETP.GE.AND P0, PT, R10, UR7, PT ;  /* 0x000000070a007c0c */ /* 0x000fc8000bf06270 */
[----:B------:R-:W-:Y:S01]  /*e620*/  ISETP.LT.AND P1, PT, R93, UR24, !P0 ;  /* 0x000000185d007c0c */ /* 0x000fe2000c721270 */
[----:B------:R-:W-:Y:S01]  /*e630*/  VIADD R0, R0, UR32 ;  /* 0x0000002000007c36 */ /* 0x000fe20008000000 */
[----:B------:R-:W-:Y:S01]  /*e640*/  PRMT R12, R70, 0x7632, R12 ;  /* 0x00007632460c7816 */ /* 0x000fe2000000000c */
[----:B------:R-:W-:Y:S01]  /*e650*/  VIADD R13, R92, 0xb ;  /* 0x0000000b5c0d7836 */ /* 0x000fe20000000000 */
[----:B------:R-:W3:Y:S01]  /*e660*/  LDCU UR24, c[0x0][0x398] ;  /* 0x00007300ff1877ac */ /* 0x000ee20008000800 */
[----:B------:R-:W-:-:S08]  /*e670*/  IMAD.WIDE R10, R0, 0x2, R8 ;  /* 0x00000002000a7825 */ /* 0x000fd000078e0208 */
[----:B------:R0:W-:Y:S01]  /*e680*/  @P1 STG.E.U16 desc[UR22][R10.64], R76 ;  /* 0x0000004c0a001986 */ /* 0x0001e2000c101516 */
[----:B------:R-:W-:Y:S01]  /*e690*/  ISETP.LT.AND P1, PT, R68, UR20, !P0 ;  /* 0x0000001444007c0c */ /* 0x000fe2000c721270 */
[----:B------:R-:W1:Y:S01]  /*e6a0*/  LDCU UR20, c[0x0][0x398] ;  /* 0x00007300ff1477ac */ /* 0x000e620008000800 */
[----:B0-----:R-:W-:-:S11]  /*e6b0*/  IMAD.WIDE R10, R0, 0x2, R2 ;  /* 0x00000002000a7825 */ /* 0x001fd600078e0202 */
[----:B------:R0:W-:Y:S01]  /*e6c0*/  @P1 STG.E.U16 desc[UR22][R10.64], R70 ;  /* 0x000000460a001986 */ /* 0x0001e2000c101516 */
[----:B------:R-:W-:Y:S01]  /*e6d0*/  ISETP.LT.AND P1, PT, R72, UR18, !P0 ;  /* 0x0000001248007c0c */ /* 0x000fe2000c721270 */
[----:B------:R-:W1:Y:S01]  /*e6e0*/  LDCU UR18, c[0x0][0x398] ;  /* 0x00007300ff1277ac */ /* 0x000e620008000800 */
[----:B0-----:R-:W-:-:S11]  /*e6f0*/  IMAD.WIDE R10, R0, 0x2, R6 ;  /* 0x00000002000a7825 */ /* 0x001fd600078e0206 */
[----:B------:R0:W-:Y:S02]  /*e700*/  @P1 STG.E.U16 desc[UR22][R10.64], R12 ;  /* 0x0000000c0a001986 */ /* 0x0001e4000c101516 */
[----:B0-----:R-:W-:Y:S02]  /*e710*/  PRMT R12, R76, 0x7632, R12 ;  /* 0x000076324c0c7816 */ /* 0x001fe4000000000c */
[----:B------:R-:W3:Y:S01]  /*e720*/  LDL.LU R76, [R1+0x530] ;  /* 0x00053000014c7983 */ /* 0x000ee20000300800 */
[----:B------:R-:W-:Y:S01]  /*e730*/  ISETP.LT.AND P0, PT, R89, UR16, !P0 ;  /* 0x0000001059007c0c */ /* 0x000fe2000c701270 */
[----:B------:R-:W-:Y:S01]  /*e740*/  IMAD.WIDE R10, R0, 0x2, R4 ;  /* 0x00000002000a7825 */ /* 0x000fe200078e0204 */
[----:B------:R-:W0:Y:S11]  /*e750*/  LDCU UR16, c[0x0][0x398] ;  /* 0x00007300ff1077ac */ /* 0x000e360008000800 */
[----:B------:R0:W-:Y:S02]  /*e760*/  @P0 STG.E.U16 desc[UR22][R10.64], R14 ;  /* 0x0000000e0a000986 */ /* 0x0001e4000c101516 */
[----:B0-----:R-:W-:-:S05]  /*e770*/  VIADD R10, R92, 0x3 ;  /* 0x000000035c0a7836 */ /* 0x001fca0000000000 */
[----:B------:R-:W-:-:S04]  /*e780*/  ISETP.GE.AND P0, PT, R10, UR7, PT ;  /* 0x000000070a007c0c */ /* 0x000fc8000bf06270 */
[----:B------:R-:W-:Y:S01]  /*e790*/  ISETP.LT.AND P1, PT, R93, UR34, !P0 ;  /* 0x000000225d007c0c */ /* 0x000fe2000c721270 */
[----:B------:R-:W-:Y:S01]  /*e7a0*/  VIADD R0, R0, UR32 ;  /* 0x0000002000007c36 */ /* 0x000fe20008000000 */
[----:B--2---:R-:W-:Y:S01]  /*e7b0*/  ISETP.LT.AND P2, PT, R68, UR4, !P0 ;  /* 0x0000000444007c0c */ /* 0x004fe2000c741270 */
[----:B------:R-:W0:Y:S02]  /*e7c0*/  LDCU UR4, c[0x0][0x398] ;  /* 0x00007300ff0477ac */ /* 0x000e240008000800 */
[----:B------:R-:W-:Y:S01]  /*e7d0*/  IMAD.WIDE R10, R0, 0x2, R8 ;  /* 0x00000002000a7825 */ /* 0x000fe200078e0208 */
[----:B------:R-:W2:Y:S07]  /*e7e0*/  LDCU UR34, c[0x0][0x398] ;  /* 0x00007300ff2277ac */ /* 0x000eae0008000800 */
[----:B------:R1:W-:Y:S01]  /*e7f0*/  @P1 STG.E.U16 desc[UR22][R10.64], R12 ;  /* 0x0000000c0a001986 */ /* 0x0003e2000c101516 */
[----:B------:R-:W-:Y:S01]  /*e800*/  ISETP.LT.AND P1, PT, R72, UR6, !P0 ;  /* 0x0000000648007c0c */ /* 0x000fe2000c721270 */
[----:B------:R-:W3:Y:S01]  /*e810*/  LDCU UR6, c[0x0][0x398] ;  /* 0x00007300ff0677ac */ /* 0x000ee20008000800 */
[----:B0-----:R-:W-:Y:S01]  /*e820*/  ISETP.LT.AND P0, PT, R89, UR4, !P0 ;  /* 0x0000000459007c0c */ /* 0x001fe2000c701270 */
[----:B------:R-:W0:Y:S01]  /*e830*/  LDCU UR4, c[0x0][0x398] ;  /* 0x00007300ff0477ac */ /* 0x000e220008000800 */
[----:B-1----:R-:W-:Y:S01]  /*e840*/  PRMT R12, R14, 0x7632, R12 ;  /* 0x000076320e0c7816 */ /* 0x002fe2000000000c */
[----:B------:R-:W-:-:S05]  /*e850*/  IMAD.WIDE R10, R0, 0x2, R2 ;  /* 0x00000002000a7825 */ /* 0x000fca00078e0202 */
[----:B------:R1:W-:Y:S02]  /*e860*/  @P2 STG.E.U16 desc[UR22][R10.64], R12 ;  /* 0x0000000c0a002986 */ /* 0x0003e4000c101516 */
[----:B-1----:R-:W-:Y:S01]  /*e870*/  IMAD.WIDE R10, R0, 0x2, R6 ;  /* 0x00000002000a7825 */ /* 0x002fe200078e0206 */
[----:B------:R-:W-:-:S04]  /*e880*/  PRMT R12, R69, 0x7632, R12 ;  /* 0x00007632450c7816 */ /* 0x000fc8000000000c */
[----:B------:R1:W-:Y:S02]  /*e890*/  @P1 STG.E.U16 desc[UR22][R10.64], R69 ;  /* 0x000000450a001986 */ /* 0x0003e4000c101516 */
[----:B-1----:R-:W-:-:S05]  /*e8a0*/  IMAD.WIDE R10, R0, 0x2, R4 ;  /* 0x00000002000a7825 */ /* 0x002fca00078e0204 */
[----:B------:R1:W-:Y:S02]  /*e8b0*/  @P0 STG.E.U16 desc[UR22][R10.64], R12 ;  /* 0x0000000c0a000986 */ /* 0x0003e4000c101516 */
[----:B-1----:R-:W-:-:S05]  /*e8c0*/  VIADD R10, R92, 0x4 ;  /* 0x000000045c0a7836 */ /* 0x002fca0000000000 */
[----:B------:R-:W-:-:S04]  /*e8d0*/  ISETP.GE.AND P0, PT, R10, UR7, PT ;  /* 0x000000070a007c0c */ /* 0x000fc8000bf06270 */
[----:B0-----:R-:W-:Y:S01]  /*e8e0*/  ISETP.LT.AND P1, PT, R93, UR4, !P0 ;  /* 0x000000045d007c0c */ /* 0x001fe2000c721270 */
[----:B------:R-:W-:Y:S01]  /*e8f0*/  VIADD R0, R0, UR32 ;  /* 0x0000002000007c36 */ /* 0x000fe20008000000 */
[----:B------:R-:W0:Y:S03]  /*e900*/  LDCU UR4, c[0x0][0x398] ;  /* 0x00007300ff0477ac */ /* 0x000e260008000800 */
[----:B------:R-:W-:-:S08]  /*e910*/  IMAD.WIDE R10, R0, 0x2, R8 ;  /* 0x00000002000a7825 */ /* 0x000fd000078e0208 */
[----:B------:R1:W-:Y:S02]  /*e920*/  @P1 STG.E.U16 desc[UR22][R10.64], R80 ;  /* 0x000000500a001986 */ /* 0x0003e4000c101516 */
[----:B-1----:R-:W-:Y:S01]  /*e930*/  IMAD.WIDE R10, R0, 0x2, R2 ;  /* 0x00000002000a7825 */ /* 0x002fe200078e0202 */
[----:B------:R-:W-:Y:S02]  /*e940*/  PRMT R12, R75, 0x7632, R12 ;  /* 0x000076324b0c7816 */ /* 0x000fe4000000000c */
[----:B---3--:R-:W-:Y:S01]  /*e950*/  ISETP.LT.AND P1, PT, R76, UR6, !P0 ;  /* 0x000000064c007c0c */ /* 0x008fe2000c721270 */
[----:B------:R-:W1:-:S12]  /*e960*/  LDCU UR6, c[0x0][0x398] ;  /* 0x00007300ff0677ac */ /* 0x000e580008000800 */
[----:B------:R3:W-:Y:S01]  /*e970*/  @P1 STG.E.U16 desc[UR22][R10.64], R75 ;  /* 0x0000004b0a001986 */ /* 0x0007e2000c101516 */
[----:B0-----:R-:W-:Y:S01]  /*e980*/  ISETP.LT.AND P1, PT, R72, UR4, !P0 ;  /* 0x0000000448007c0c */ /* 0x001fe2000c721270 */
[----:B------:R-:W0:Y:S01]  /*e990*/  LDCU UR4, c[0x0][0x398] ;  /* 0x00007300ff0477ac */ /* 0x000e220008000800 */
[----:B-1----:R-:W-:Y:S01]  /*e9a0*/  ISETP.LT.AND P0, PT, R89, UR6, !P0 ;  /* 0x0000000659007c0c */ /* 0x002fe2000c701270 */
[----:B------:R-:W1:Y:S01]  /*e9b0*/  LDCU UR6, c[0x0][0x398] ;  /* 0x00007300ff0677ac */ /* 0x000e620008000800 */
[----:B---3--:R-:W-:Y:S01]  /*e9c0*/  IMAD.WIDE R10, R0, 0x2, R6 ;  /* 0x00000002000a7825 */ /* 0x008fe200078e0206 */
[----:B------:R-:W-:Y:S01]  /*e9d0*/  PRMT R14, R86, 0x7632, R14 ;  /* 0x00007632560e7816 */ /* 0x000fe2000000000e */
[----:B------:R-:W3:Y:S07]  /*e9e0*/  LDL.LU R75, [R1+0xec] ;  /* 0x0000ec00014b7983 */ /* 0x000eee0000300800 */
[----:B------:R0:W-:Y:S02]  /*e9f0*/  @P1 STG.E.U16 desc[UR22][R10.64], R12 ;  /* 0x0000000c0a001986 */ /* 0x0001e4000c101516 */
[----:B0-----:R-:W-:-:S05]  /*ea00*/  IMAD.WIDE R10, R0, 0x2, R4 ;  /* 0x00000002000a7825 */ /* 0x001fca00078e0204 */
[----:B------:R0:W-:Y:S02]  /*ea10*/  @P0 STG.E.U16 desc[UR22][R10.64], R73 ;  /* 0x000000490a000986 */ /* 0x0001e4000c101516 */
[----:B0-----:R-:W-:-:S05]  /*ea20*/  VIADD R10, R92, 0x5 ;  /* 0x000000055c0a7836 */ /* 0x001fca0000000000 */
[----:B------:R-:W-:-:S04]  /*ea30*/  ISETP.GE.AND P0, PT, R10, UR7, PT ;  /* 0x000000070a007c0c */ /* 0x000fc8000bf06270 */
[----:B------:R-:W-:Y:S01]  /*ea40*/  ISETP.LT.AND P1, PT, R93, UR4, !P0 ;  /* 0x000000045d007c0c */ /* 0x000fe2000c721270 */
[----:B------:R-:W0:Y:S01]  /*ea50*/  LDCU UR4, c[0x0][0x398] ;  /* 0x00007300ff0477ac */ /* 0x000e220008000800 */
[----:B-1----:R-:W-:Y:S01]  /*ea60*/  ISETP.LT.AND P2, PT, R76, UR6, !P0 ;  /* 0x000000064c007c0c */ /* 0x002fe2000c741270 */
[----:B------:R-:W-:Y:S01]  /*ea70*/  VIADD R0, R0, UR32 ;  /* 0x0000002000007c36 */ /* 0x000fe20008000000 */
[----:B------:R-:W1:Y:S01]  /*ea80*/  LDCU UR6, c[0x0][0x398] ;  /* 0x00007300ff0677ac */ /* 0x000e620008000800 */
[----:B------:R-:W-:Y:S02]  /*ea90*/  PRMT R12, R80, 0x7632, R12 ;  /* 0x00007632500c7816 */ /* 0x000fe4000000000c */
[----:B------:R-:W-:Y:S01]  /*eaa0*/  IMAD.WIDE R10, R0, 0x2, R8 ;  /* 0x00000002000a7825 */ /* 0x000fe200078e0208 */
[----:B------:R-:W2:Y:S05]  /*eab0*/  LDL.LU R80, [R1+0xe4] ;  /* 0x0000e40001507983 */ /* 0x000eaa0000300800 */
[----:B------:R1:W-:Y:S01]  /*eac0*/  @P1 STG.E.U16 desc[UR22][R10.64], R12 ;  /* 0x0000000c0a001986 */ /* 0x0003e2000c101516 */
[----:B0-----:R-:W-:Y:S01]  /*ead0*/  ISETP.LT.AND P1, PT, R72, UR4, !P0 ;  /* 0x0000000448007c0c */ /* 0x001fe2000c721270 */
[----:B------:R-:W0:Y:S01]  /*eae0*/  LDCU UR4, c[0x0][0x398] ;  /* 0x00007300ff0477ac */ /* 0x000e220008000800 */
[----:B-1----:R-:W-:Y:S01]  /*eaf0*/  PRMT R12, R73, 0x7632, R12 ;  /* 0x00007632490c7816 */ /* 0x002fe2000000000c */
[C---:B------:R-:W-:Y:S01]  /*eb00*/  IMAD.WIDE R10, R0.reuse, 0x2, R2 ;  /* 0x00000002000a7825 */ /* 0x040fe200078e0202 */
[----:B------:R-:W-:Y:S01]  /*eb10*/  ISETP.LT.AND P0, PT, R89, UR6, !P0 ;  /* 0x0000000659007c0c */ /* 0x000fe2000c701270 */
[----:B------:R-:W1:Y:S01]  /*eb20*/  LDCU UR6, c[0x0][0x398] ;  /* 0x00007300ff0677ac */ /* 0x000e620008000800 */
[----:B------:R-:W2:Y:S04]  /*eb30*/  LDL.LU R73, [R1+0x2e4] ;  /* 0x0002e40001497983 */ /* 0x000ea80000300800 */
[----:B------:R0:W-:Y:S02]  /*eb40*/  @P2 STG.E.U16 desc[UR22][R10.64], R12 ;  /* 0x0000000c0a002986 */ /* 0x0001e4000c101516 */
[----:B0-----:R-:W-:Y:S01]  /*eb50*/  IMAD.WIDE R10, R0, 0x2, R6 ;  /* 0x00000002000a7825 */ /* 0x001fe200078e0206 */
[----:B------:R-:W-:-:S04]  /*eb60*/  PRMT R12, R74, 0x7632, R12 ;  /* 0x000076324a0c7816 */ /* 0x000fc8000000000c */
[----:B------:R0:W-:Y:S02]  /*eb70*/  @P1 STG.E.U16 desc[UR22][R10.64], R74 ;  /* 0x0000004a0a001986 */ /* 0x0001e4000c101516 */
[----:B0-----:R-:W-:Y:S02]  /*eb80*/  IMAD.WIDE R10, R0, 0x2, R4 ;  /* 0x00000002000a7825 */ /* 0x001fe400078e0204 */
[----:B------:R-:W2:Y:S04]  /*eb90*/  LDL.LU R74, [R1+0x1e4] ;  /* 0x0001e400014a7983 */ /* 0x000ea80000300800 */
[----:B------:R0:W-:Y:S02]  /*eba0*/  @P0 STG.E.U16 desc[UR22][R10.64], R12 ;  /* 0x0000000c0a000986 */ /* 0x0001e4000c101516 */
[----:B0-----:R-:W-:-:S05]  /*ebb0*/  VIADD R10, R92, 0x6 ;  /* 0x000000065c0a7836 */ /* 0x001fca0000000000 */
[----:B------:R-:W-:-:S04]  /*ebc0*/  ISETP.GE.AND P0, PT, R10, UR7, PT ;  /* 0x000000070a007c0c */ /* 0x000fc8000bf06270 */
[----:B------:R-:W-:Y:S01]  /*ebd0*/  ISETP.LT.AND P1, PT, R93, UR4, !P0 ;  /* 0x000000045d007c0c */ /* 0x000fe2000c721270 */
[----:B------:R-:W-:Y:S01]  /*ebe0*/  VIADD R0, R0, UR32 ;  /* 0x0000002000007c36 */ /* 0x000fe20008000000 */
[----:B------:R-:W0:Y:S03]  /*ebf0*/  LDCU UR4, c[0x0][0x398] ;  /* 0x00007300ff0477ac */ /* 0x000e260008000800 */
[----:B------:R-:W-:-:S08]  /*ec00*/  IMAD.WIDE R10, R0, 0x2, R8 ;  /* 0x00000002000a7825 */ /* 0x000fd000078e0208 */
[----:B------:R0:W-:Y:S01]  /*ec10*/  @P1 STG.E.U16 desc[UR22][R10.64], R79 ;  /* 0x0000004f0a001986 */ /* 0x0001e2000c101516 */
[----:B-1----:R-:W-:Y:S01]  /*ec20*/  ISETP.LT.AND P1, PT, R76, UR6, !P0 ;  /* 0x000000064c007c0c */ /* 0x002fe2000c721270 */
[----:B------:R-:W1:Y:S01]  /*ec30*/  LDCU UR6, c[0x0][0x398] ;  /* 0x00007300ff0677ac */ /* 0x000e620008000800 */
[----:B------:R-:W-:Y:S01]  /*ec40*/  PRMT R12, R79, 0x7632, R12 ;  /* 0x000076324f0c7816 */ /* 0x000fe2000000000c */
[----:B0-----:R-:W-:Y:S01]  /*ec50*/  IMAD.WIDE R10, R0, 0x2, R2 ;  /* 0x00000002000a7825 */ /* 0x001fe200078e0202 */
[----:B------:R-:W2:Y:S09]  /*ec60*/  LDL.LU R79, [R1+0xf0] ;  /* 0x0000f000014f7983 */ /* 0x000eb20000300800 */
[----:B------:R0:W-:Y:S01]  /*ec70*/  @P1 STG.E.U16 desc[UR22][R10.64], R12 ;  /* 0x0000000c0a001986 */ /* 0x0001e2000c101516 */
[----:B------:R-:W-:Y:S01]  /*ec80*/  ISETP.LT.AND P1, PT, R72, UR4, !P0 ;  /* 0x0000000448007c0c */ /* 0x000fe2000c721270 */
[----:B------:R-:W4:Y:S01]  /*ec90*/  LDCU UR4, c[0x0][0x398] ;  /* 0x00007300ff0477ac */ /* 0x000f220008000800 */
[----:B-1----:R-:W-:Y:S01]  /*eca0*/  ISETP.LT.AND P0, PT, R89, UR6, !P0 ;  /* 0x0000000659007c0c */ /* 0x002fe2000c701270 */
[----:B------:R-:W1:Y:S01]  /*ecb0*/  LDCU UR6, c[0x0][0x398] ;  /* 0x00007300ff0677ac */ /* 0x000e620008000800 */
[----:B0-----:R-:W-:Y:S01]  /*ecc0*/  IMAD.WIDE R10, R0, 0x2, R6 ;  /* 0x00000002000a7825 */ /* 0x001fe200078e0206 */
[----:B------:R-:W-:-:S08]  /*ecd0*/  PRMT R12, R77, 0x7632, R12 ;  /* 0x000076324d0c7816 */ /* 0x000fd0000000000c */
[----:B------:R0:W-:Y:S02]  /*ece0*/  @P1 STG.E.U16 desc[UR22][R10.64], R77 ;  /* 0x0000004d0a001986 */ /* 0x0001e4000c101516 */
[----:B0-----:R-:W-:Y:S02]  /*ecf0*/  IMAD.WIDE R10, R0, 0x2, R4 ;  /* 0x00000002000a7825 */ /* 0x001fe400078e0204 */
[----:B------:R-:W2:Y:S04]  /*ed00*/  LDL.LU R77, [R1+0x2e8] ;  /* 0x0002e800014d7983 */ /* 0x000ea80000300800 */
[----:B------:R0:W-:Y:S02]  /*ed10*/  @P0 STG.E.U16 desc[UR22][R10.64], R12 ;  /* 0x0000000c0a000986 */ /* 0x0001e4000c101516 */
[----:B0-----:R-:W-:-:S05]  /*ed20*/  VIADD R10, R92, 0x7 ;  /* 0x000000075c0a7836 */ /* 0x001fca0000000000 */
[----:B------:R-:W-:-:S04]  /*ed30*/  ISETP.GE.AND P0, PT, R10, UR7, PT ;  /* 0x000000070a007c0c */ /* 0x000fc8000bf06270 */
[----:B-1----:R-:W-:Y:S01]  /*ed40*/  ISETP.LT.AND P2, PT, R76, UR6, !P0 ;  /* 0x000000064c007c0c */ /* 0x002fe2000c741270 */
[----:B------:R-:W0:Y:S01]  /*ed50*/  LDCU UR6, c[0x0][0x398] ;  /* 0x00007300ff0677ac */ /* 0x000e220008000800 */
[----:B----4-:R-:W-:Y:S01]  /*ed60*/  ISETP.LT.AND P1, PT, R93, UR4, !P0 ;  /* 0x000000045d007c0c */ /* 0x010fe2000c721270 */
[----:B------:R-:W-:Y:S01]  /*ed70*/  VIADD R0, R0, UR32 ;  /* 0x0000002000007c36 */ /* 0x000fe20008000000 */
[----:B------:R-:W-:Y:S01]  /*ed80*/  PRMT R12, R81, 0x7632, R12 ;  /* 0x00007632510c7816 */ /* 0x000fe2000000000c */
[----:B------:R-:W1:Y:S02]  /*ed90*/  LDCU UR4, c[0x0][0x398] ;  /* 0x00007300ff0477ac */ /* 0x000e640008000800 */
[----:B------:R-:W-:-:S08]  /*eda0*/  IMAD.WIDE R10, R0, 0x2, R8 ;  /* 0x00000002000a7825 */ /* 0x000fd000078e0208 */
[----:B------:R4:W-:Y:S01]  /*edb0*/  @P1 STG.E.U16 desc[UR22][R10.64], R81 ;  /* 0x000000510a001986 */ /* 0x0009e2000c101516 */
[----:B0-----:R-:W-:Y:S01]  /*edc0*/  ISETP.LT.AND P1, PT, R72, UR6, !P0 ;  /* 0x0000000648007c0c */ /* 0x001fe2000c721270 */
[----:B------:R-:W0:Y:S01]  /*edd0*/  LDCU UR6, c[0x0][0x398] ;  /* 0x00007300ff0677ac */ /* 0x000e220008000800 */
[C---:B----4-:R-:W-:Y:S01]  /*ede0*/  IMAD.WIDE R10, R0.reuse, 0x2, R2 ;  /* 0x00000002000a7825 */ /* 0x050fe200078e0202 */
[----:B------:R-:W4:Y:S04]  /*edf0*/  LDL.LU R81, [R1+0x1e8] ;  /* 0x0001e80001517983 */ /* 0x000f280000300800 */
[----:B------:R0:W-:Y:S02]  /*ee00*/  @P2 STG.E.U16 desc[UR22][R10.64], R12 ;  /* 0x0000000c0a002986 */ /* 0x0001e4000c101516 */
[----:B0-----:R-:W-:-:S05]  /*ee10*/  IMAD.WIDE R10, R0, 0x2, R6 ;  /* 0x00000002000a7825 */ /* 0x001fca00078e0206 */
[----:B------:R0:W-:Y:S01]  /*ee20*/  @P1 STG.E.U16 desc[UR22][R10.64], R78 ;  /* 0x0000004e0a001986 */ /* 0x0001e2000c101516 */
[----:B------:R-:W-:Y:S01]  /*ee30*/  ISETP.LT.AND P1, PT, R89, UR26, !P0 ;  /* 0x0000001a59007c0c */ /* 0x000fe2000c721270 */
[----:B------:R-:W1:Y:S01]  /*ee40*/  LDCU UR26, c[0x0][0x398] ;  /* 0x00007300ff1a77ac */ /* 0x000e620008000800 */
[----:B------:R-:W-:Y:S01]  /*ee50*/  PRMT R12, R78, 0x7632, R12 ;  /* 0x000076324e0c7816 */ /* 0x000fe2000000000c */
[----:B0-----:R-:W-:Y:S01]  /*ee60*/  VIADD R10, R92, 0x8 ;  /* 0x000000085c0a7836 */ /* 0x001fe20000000000 */
[----:B------:R-:W2:Y:S04]  /*ee70*/  LDL.LU R78, [R1+0xe0] ;  /* 0x0000e000014e7983 */ /* 0x000ea80000300800 */
[----:B------:R-:W-:Y:S01]  /*ee80*/  ISETP.GE.AND P0, PT, R10, UR7, PT ;  /* 0x000000070a007c0c */ /* 0x000fe2000bf06270 */
[----:B------:R-:W-:-:S03]  /*ee90*/  IMAD.WIDE R10, R0, 0x2, R4 ;  /* 0x00000002000a7825 */ /* 0x000fc600078e0204 */
[----:B------:R-:W-:Y:S01]  /*eea0*/  ISETP.LT.AND P2, PT, R93, UR28, !P0 ;  /* 0x0000001c5d007c0c */ /* 0x000fe2000c741270 */
[----:B------:R-:W-:Y:S01]  /*eeb0*/  VIADD R0, R0, UR32 ;  /* 0x0000002000007c36 */ /* 0x000fe20008000000 */
[----:B------:R0:W-:Y:S01]  /*eec0*/  @P1 STG.E.U16 desc[UR22][R10.64], R12 ;  /* 0x0000000c0a001986 */ /* 0x0001e2000c101516 */
[----:B------:R-:W-:Y:S01]  /*eed0*/  ISETP.LT.AND P1, PT, R76, UR35, !P0 ;  /* 0x000000234c007c0c */ /* 0x000fe2000c721270 */
[----:B------:R-:W1:Y:S01]  /*eee0*/  LDCU UR35, c[0x0][0x39c] ;  /* 0x00007380ff2377ac */ /* 0x000e620008000800 */
[----:B------:R-:W1:Y:S01]  /*eef0*/  LDCU UR28, c[0x0][0x398] ;  /* 0x00007300ff1c77ac */ /* 0x000e620008000800 */
[----:B0-----:R-:W-:Y:S01]  /*ef00*/  IMAD.WIDE R10, R0, 0x2, R8 ;  /* 0x00000002000a7825 */ /* 0x001fe200078e0208 */
[----:B------:R-:W-:-:S06]  /*ef10*/  PRMT R12, R83, 0x7632, R12 ;  /* 0x00007632530c7816 */ /* 0x000fcc000000000c */
[----:B------:R0:W-:Y:S01]  /*ef20*/  @P2 STG.E.U16 desc[UR22][R10.64], R83 ;  /* 0x000000530a002986 */ /* 0x0001e2000c101516 */
[----:B------:R-:W-:Y:S01]  /*ef30*/  ISETP.LT.AND P2, PT, R72, UR58, !P0 ;  /* 0x0000003a48007c0c */ /* 0x000fe2000c741270 */
[----:B------:R-:W1:Y:S01]  /*ef40*/  LDCU UR58, c[0x0][0x398] ;  /* 0x00007300ff3a77ac */ /* 0x000e620008000800 */
[----:B------:R-:W-:Y:S01]  /*ef50*/  ISETP.LT.AND P0, PT, R89, UR10, !P0 ;  /* 0x0000000a59007c0c */ /* 0x000fe2000c701270 */
[----:B------:R-:W1:Y:S01]  /*ef60*/  LDCU UR10, c[0x0][0x398] ;  /* 0x00007300ff0a77ac */ /* 0x000e620008000800 */
[----:B0-----:R-:W-:Y:S01]  /*ef70*/  IMAD.WIDE R10, R0, 0x2, R2 ;  /* 0x00000002000a7825 */ /* 0x001fe200078e0202 */
[----:B------:R-:W2:Y:S04]  /*ef80*/  LDL.LU R83, [R1+0xd4] ;  /* 0x0000d40001537983 */ /* 0x000ea80000300800 */
[----:B------:R0:W-:Y:S02]  /*ef90*/  @P1 STG.E.U16 desc[UR22][R10.64], R12 ;  /* 0x0000000c0a001986 */ /* 0x0001e4000c101516 */
[----:B0-----:R-:W-:-:S02]  /*efa0*/  VIADD R12, R92, 0x9 ;  /* 0x000000095c0c7836 */ /* 0x001fc40000000000 */
[----:B------:R-:W-:-:S03]  /*efb0*/  IMAD.WIDE R10, R0, 0x2, R6 ;  /* 0x00000002000a7825 */ /* 0x000fc600078e0206 */
[----:B------:R-:W-:Y:S02]  /*efc0*/  ISETP.GE.AND P4, PT, R12, UR7, PT ;  /* 0x000000070c007c0c */ /* 0x000fe4000bf86270 */
[----:B------:R0:W-:Y:S02]  /*efd0*/  @P2 STG.E.U16 desc[UR22][R10.64], R82 ;  /* 0x000000520a002986 */ /* 0x0001e4000c101516 */
[----:B------:R-:W-:Y:S01]  /*efe0*/  ISETP.LT.AND P2, PT, R93, UR42, !P4 ;  /* 0x0000002a5d007c0c */ /* 0x000fe2000e741270 */
[----:B------:R-:W1:Y:S01]  /*eff0*/  LDCU UR42, c[0x0][0x398] ;  /* 0x00007300ff2a77ac */ /* 0x000e620008000800 */
[----:B------:R-:W-:Y:S02]  /*f000*/  PRMT R12, R82, 0x7632, R12 ;  /* 0x00007632520c7816 */ /* 0x000fe4000000000c */
[----:B------:R-:W-:Y:S01]  /*f010*/  ISETP.LT.AND P6, PT, R76, UR57, !P4 ;  /* 0x000000394c007c0c */ /* 0x000fe2000e7c1270 */
[----:B------:R-:W1:Y:S01]  /*f020*/  LDCU UR57, c[0x0][0x39c] ;  /* 0x00007380ff3977ac */ /* 0x000e620008000800 */
[----:B0-----:R-:W-:Y:S01]  /*f030*/  IMAD.WIDE R10, R0, 0x2, R4 ;  /* 0x00000002000a7825 */ /* 0x001fe200078e0204 */
[----:B------:R-:W-:Y:S01]  /*f040*/  ISETP.LT.AND P5, PT, R72, UR12, !P4 ;  /* 0x0000000c48007c0c */ /* 0x000fe2000e7a1270 */
[----:B------:R-:W2:Y:S02]  /*f050*/  LDL.LU R82, [R1+0x2d4] ;  /* 0x0002d40001527983 */ /* 0x000ea40000300800 */
[----:B------:R-:W-:-:S02]  /*f060*/  VIADD R0, R0, UR32 ;  /* 0x0000002000007c36 */ /* 0x000fc40008000000 */
[----:B------:R0:W-:Y:S01]  /*f070*/  @P0 STG.E.U16 desc[UR22][R10.64], R12 ;  /* 0x0000000c0a000986 */ /* 0x0001e2000c101516 */
[----:B------:R-:W-:Y:S01]  /*f080*/  ISETP.GE.AND P1, PT, R13, UR7, PT ;  /* 0x000000070d007c0c */ /* 0x000fe2000bf26270 */
[----:B------:R-:W-:Y:S01]  /*f090*/  VIADD R13, R92, 0xd ;  /* 0x0000000d5c0d7836 */ /* 0x000fe20000000000 */
[----:B------:R-:W-:Y:S01]  /*f0a0*/  ISETP.LT.AND P4, PT, R89, UR18, !P4 ;  /* 0x0000001259007c0c */ /* 0x000fe2000e781270 */
[C---:B------:R-:W-:Y:S01]  /*f0b0*/  IMAD.WIDE R68, R0.reuse, 0x2, R4 ;  /* 0x0000000200447825 */ /* 0x040fe200078e0204 */
[----:B------:R-:W1:Y:S01]  /*f0c0*/  LDCU UR12, c[0x0][0x398] ;  /* 0x00007300ff0c77ac */ /* 0x000e620008000800 */
[----:B------:R-:W1:Y:S02]  /*f0d0*/  LDCU UR18, c[0x0][0x398] ;  /* 0x00007300ff1277ac */ /* 0x000e640008000800 */
[----:B0-----:R-:W-:-:S04]  /*f0e0*/  IMAD.WIDE R10, R0, 0x2, R8 ;  /* 0x00000002000a7825 */ /* 0x001fc800078e0208 */
[----:B------:R-:W-:Y:S01]  /*f0f0*/  VIADD R12, R92, 0xa ;  /* 0x0000000a5c0c7836 */ /* 0x000fe20000000000 */
[----:B------:R0:W-:Y:S04]  /*f100*/  @P2 STG.E.U16 desc[UR22][R10.64], R86 ;  /* 0x000000560a002986 */ /* 0x0001e8000c101516 */
[----:B------:R-:W-:Y:S01]  /*f110*/  ISETP.GE.AND P3, PT, R12, UR7, PT ;  /* 0x000000070c007c0c */ /* 0x000fe2000bf66270 */
[----:B------:R-:W-:Y:S02]  /*f120*/  VIADD R12, R92, 0xc ;  /* 0x0000000c5c0c7836 */ /* 0x000fe40000000000 */
[----:B0-----:R-:W-:-:S03]  /*f130*/  IMAD.WIDE R10, R0, 0x2, R2 ;  /* 0x00000002000a7825 */ /* 0x001fc600078e0202 */
[----:B------:R-:W-:Y:S01]  /*f140*/  ISETP.GE.AND P0, PT, R12, UR7, PT ;  /* 0x000000070c007c0c */ /* 0x000fe2000bf06270 */
[----:B------:R-:W2:Y:S01]  /*f150*/  LDL.LU R86, [R1+0xdc] ;  /* 0x0000dc0001567983 */ /* 0x000ea20000300800 */
[----:B------:R-:W-:-:S03]  /*f160*/  ISETP.GE.AND P2, PT, R13, UR7, PT ;  /* 0x000000070d007c0c */ /* 0x000fc6000bf46270 */
[----:B------:R0:W-:Y:S01]  /*f170*/  @P6 STG.E.U16 desc[UR22][R10.64], R14 ;  /* 0x0000000e0a006986 */ /* 0x0001e2000c101516 */
[----:B-1----:R-:W-:Y:S01]  /*f180*/  ISETP.LT.AND P6, PT, R93, UR4, !P3 ;  /* 0x000000045d007c0c */ /* 0x002fe2000dfc1270 */
[C---:B------:R-:W-:Y:S01]  /*f190*/  IMAD.WIDE R12, R0.reuse, 0x2, R6 ;  /* 0x00000002000c7825 */ /* 0x040fe200078e0206 */
[----:B------:R-:W1:Y:S04]  /*f1a0*/  LDCU UR4, c[0x0][0x398] ;  /* 0x00007300ff0477ac */ /* 0x000e680008000800 */
[----:B------:R3:W-:Y:S01]  /*f1b0*/  @P5 STG.E.U16 desc[UR22][R12.64], R84 ;  /* 0x000000540c005986 */ /* 0x0007e2000c101516 */
[----:B0-----:R-:W-:Y:S01]  /*f1c0*/  VIADD R10, R0, UR32 ;  /* 0x00000020000a7c36 */ /* 0x001fe20008000000 */
[----:B------:R-:W-:-:S05]  /*f1d0*/  PRMT R0, R84, 0x7632, R0 ;  /* 0x0000763254007816 */ /* 0x000fca0000000000 */
[----:B------:R0:W-:Y:S01]  /*f1e0*/  @P4 STG.E.U16 desc[UR22][R68.64], R0 ;  /* 0x0000000044004986 */ /* 0x0001e2000c101516 */
[----:B---3--:R-:W-:Y:S01]  /*f1f0*/  IMAD.WIDE R12, R10, 0x2, R8 ;  /* 0x000000020a0c7825 */ /* 0x008fe200078e0208 */
[----:B------:R-:W-:Y:S02]  /*f200*/  PRMT R14, R87, 0x7632, R14 ;  /* 0x00007632570e7816 */ /* 0x000fe4000000000e */
[----:B------:R-:W3:Y:S04]  /*f210*/  LDL.LU R84, [R1+0x1d4] ;  /* 0x0001d40001547983 */ /* 0x000ee80000300800 */
[----:B------:R1:W-:Y:S01]  /*f220*/  @P6 STG.E.U16 desc[UR22][R12.64], R87 ;  /* 0x000000570c006986 */ /* 0x0003e2000c101516 */
[----:B0-----:R-:W-:-:S05]  /*f230*/  VIADD R0, R92, 0xe ;  /* 0x0000000e5c007836 */ /* 0x001fca0000000000 */
[----:B------:R-:W-:Y:S01]  /*f240*/  ISETP.GE.AND P6, PT, R0, UR7, PT ;  /* 0x0000000700007c0c */ /* 0x000fe2000bfc6270 */
[----:B-1----:R-:W2:Y:S04]  /*f250*/  LDL.LU R87, [R1+0x2d8] ;  /* 0x0002d80001577983 */ /* 0x002ea80000300800 */
[----:B------:R-:W2:Y:S01]  /*f260*/  LDL.LU R0, [R1+0x2c] ;  /* 0x00002c0001007983 */ /* 0x000ea20000300800 */
[----:B------:R-:W-:Y:S02]  /*f270*/  ISETP.LT.AND P4, PT, R76, UR53, !P3 ;  /* 0x000000354c007c0c */ /* 0x000fe4000df81270 */
[----:B------:R-:W-:Y:S01]  /*f280*/  ISETP.LT.AND P5, PT, R72, UR39, !P3 ;  /* 0x0000002748007c0c */ /* 0x000fe2000dfa1270 */
[C---:B------:R-:W-:Y:S01]  /*f290*/  IMAD.WIDE R70, R10.reuse, 0x2, R2 ;  /* 0x000000020a467825 */ /* 0x040fe200078e0202 */
[----:B------:R-:W-:Y:S01]  /*f2a0*/  ISETP.LT.AND P3, PT, R89, UR41, !P3 ;  /* 0x0000002959007c0c */ /* 0x000fe2000df61270 */
[----:B------:R-:W0:Y:S01]  /*f2b0*/  LDCU UR53, c[0x0][0x398] ;  /* 0x00007300ff3577ac */ /* 0x000e220008000800 */
[----:B------:R-:W-:Y:S01]  /*f2c0*/  PRMT R11, R85, 0x7632, R11 ;  /* 0x00007632550b7816 */ /* 0x000fe2000000000b */
[C---:B------:R-:W-:Y:S01]  /*f2d0*/  IMAD.WIDE R68, R10.reuse, 0x2, R6 ;  /* 0x000000020a447825 */ /* 0x040fe200078e0206 */
[----:B------:R-:W1:Y:S03]  /*f2e0*/  LDCU UR41, c[0x0][0x398] ;  /* 0x00007300ff2977ac */ /* 0x000e660008000800 */
[----:B------:R-:W-:-:S02]  /*f2f0*/  IMAD.WIDE R12, R10, 0x2, R4 ;  /* 0x000000020a0c7825 */ /* 0x000fc400078e0204 */
[----:B------:R-:W-:Y:S01]  /*f300*/  @P4 STG.E.U16 desc[UR22][R70.64], R14 ;  /* 0x0000000e46004986 */ /* 0x000fe2000c101516 */
[----:B------:R-:W0:Y:S03]  /*f310*/  LDCU UR39, c[0x0][0x398] ;  /* 0x00007300ff2777ac */ /* 0x000e260008000800 */
[----:B------:R1:W-:Y:S04]  /*f320*/  @P5 STG.E.U16 desc[UR22][R68.64], R85 ;  /* 0x0000005544005986 */ /* 0x0003e8000c101516 */
[----:B------:R0:W-:Y:S01]  /*f330*/  @P3 STG.E.U16 desc[UR22][R12.64], R11 ;  /* 0x0000000b0c003986 */ /* 0x0001e2000c101516 */
[----:B------:R-:W-:Y:S01]  /*f340*/  ISETP.LT.AND P3, PT, R93, UR51, !P1 ;  /* 0x000000335d007c0c */ /* 0x000fe2000cf61270 */
[----:B------:R-:W-:-:S02]  /*f350*/  VIADD R10, R10, UR32 ;  /* 0x000000200a0a7c36 */ /* 0x000fc40008000000 */
[----:B-1----:R-:W3:Y:S02]  /*f360*/  LDL.LU R85, [R1+0x1d8] ;  /* 0x0001d80001557983 */ /* 0x002ee40000300800 */
[----:B------:R-:W-:Y:S01]  /*f370*/  IMAD.WIDE R68, R10, 0x2, R8 ;  /* 0x000000020a447825 */ /* 0x000fe200078e0208 */
[----:B--2---:R-:W-:-:S03]  /*f380*/  F2FP.F16.F32.PACK_AB R70, R15, R0 ;  /* 0x000000000f46723e */ /* 0x004fc600000000ff */
[----:B------:R-:W-:-:S04]  /*f390*/  VIADD R0, R92, 0xf ;  /* 0x0000000f5c007836 */ /* 0x000fc80000000000 */
[----:B------:R1:W-:Y:S01]  /*f3a0*/  @P3 STG.E.U16 desc[UR22][R68.64], R88 ;  /* 0x0000005844003986 */ /* 0x0003e2000c101516 */
[----:B0-----:R-:W-:Y:S01]  /*f3b0*/  PRMT R11, R88, 0x7632, R11 ;  /* 0x00007632580b7816 */ /* 0x001fe2000000000b */
[----:B------:R-:W0:Y:S01]  /*f3c0*/  LDCU UR51, c[0x0][0x398] ;  /* 0x00007300ff3377ac */ /* 0x000e220008000800 */
[----:B------:R-:W-:Y:S01]  /*f3d0*/  ISETP.GE.AND P3, PT, R0, UR7, PT ;  /* 0x0000000700007c0c */ /* 0x000fe2000bf66270 */
[----:B-1----:R-:W2:Y:S04]  /*f3e0*/  LDL.LU R68, [R1+0x230] ;  /* 0x0002300001447983 */ /* 0x002ea80000300800 */
[----:B------:R-:W2:Y:S04]  /*f3f0*/  LDL.LU R88, [R1+0xd0] ;  /* 0x0000d00001587983 */ /* 0x000ea80000300800 */
[----:B------:R-:W2:Y:S01]  /*f400*/  LDL.LU R0, [R1+0x130] ;  /* 0x0001300001007983 */ /* 0x000ea20000300800 */
[----:B------:R-:W-:Y:S01]  /*f410*/  ISETP.LT.AND P4, PT, R76, UR38, !P1 ;  /* 0x000000264c007c0c */ /* 0x000fe2000cf81270 */
[----:B------:R-:W-:Y:S01]  /*f420*/  IMAD.WIDE R14, R10, 0x2, R2 ;  /* 0x000000020a0e7825 */ /* 0x000fe200078e0202 */
[----:B------:R-:W-:Y:S01]  /*f430*/  ISETP.LT.AND P5, PT, R72, UR54, !P1 ;  /* 0x0000003648007c0c */ /* 0x000fe2000cfa1270 */
[----:B------:R-:W1:Y:S01]  /*f440*/  LDCU UR54, c[0x0][0x39c] ;  /* 0x00007380ff3677ac */ /* 0x000e620008000800 */
[----:B------:R-:W-:Y:S01]  /*f450*/  ISETP.LT.AND P1, PT, R89, UR9, !P1 ;  /* 0x0000000959007c0c */ /* 0x000fe2000cf21270 */
[----:B------:R-:W-:Y:S01]  /*f460*/  IMAD.WIDE R12, R10, 0x2, R6 ;  /* 0x000000020a0c7825 */ /* 0x000fe200078e0206 */
[----:B------:R-:W-:Y:S01]  /*f470*/  PRMT R71, R70, 0x7632, R71 ;  /* 0x0000763246477816 */ /* 0x000fe20000000047 */
[----:B------:R-:W0:Y:S01]  /*f480*/  LDCU UR38, c[0x0][0x398] ;  /* 0x00007300ff2677ac */ /* 0x000e220008000800 */
[----:B------:R-:W0:Y:S05]  /*f490*/  LDCU UR9, c[0x0][0x398] ;  /* 0x00007300ff0977ac */ /* 0x000e2a0008000800 */
[----:B------:R1:W-:Y:S01]  /*f4a0*/  @P4 STG.E.U16 desc[UR22][R14.64], R11 ;  /* 0x0000000b0e004986 */ /* 0x0003e2000c101516 */
[----:B------:R-:W-:Y:S01]  /*f4b0*/  ISETP.LT.AND P4, PT, R93, UR75, !P0 ;  /* 0x0000004b5d007c0c */ /* 0x000fe2000c781270 */
[----:B------:R-:W0:Y:S02]  /*f4c0*/  LDCU UR75, c[0x0][0x398] ;  /* 0x00007300ff4b77ac */ /* 0x000e240008000800 */
[----:B------:R-:W-:Y:S01]  /*f4d0*/  @P5 STG.E.U16 desc[UR22][R12.64], R70 ;  /* 0x000000460c005986 */ /* 0x000fe2000c101516 */
[----:B-1----:R-:W-:-:S05]  /*f4e0*/  IMAD.WIDE R14, R10, 0x2, R4 ;  /* 0x000000020a0e7825 */ /* 0x002fca00078e0204 */
[----:B------:R1:W-:Y:S04]  /*f4f0*/  @P1 STG.E.U16 desc[UR22][R14.64], R71 ;  /* 0x000000470e001986 */ /* 0x0003e8000c101516 */
[----:B-1----:R-:W3:Y:S04]  /*f500*/  LDL.LU R14, [R1+0x234] ;  /* 0x00023400010e7983 */ /* 0x002ee80000300800 */
[----:B------:R-:W3:Y:S04]  /*f510*/  LDL.LU R15, [R1+0x30] ;  /* 0x00003000010f7983 */ /* 0x000ee80000300800 */
[----:B------:R-:W4:Y:S01]  /*f520*/  LDL.LU R71, [R1+0xc4] ;  /* 0x0000c40001477983 */ /* 0x000f220000300800 */
[----:B--2---:R-:W-:Y:S01]  /*f530*/  F2FP.F16.F32.PACK_AB R11, R0, R68 ;  /* 0x00000044000b723e */ /* 0x004fe200000000ff */
[----:B------:R-:W-:-:S03]  /*f540*/  VIADD R0, R10, UR32 ;  /* 0x000000200a007c36 */ /* 0x000fc60008000000 */
[----:B------:R-:W-:Y:S01]  /*f550*/  PRMT R70, R11, 0x7610, R70 ;  /* 0x000076100b467816 */ /* 0x000fe20000000046 */
[----:B------:R-:W-:-:S05]  /*f560*/  IMAD.WIDE R12, R0, 0x2, R8 ;  /* 0x00000002000c7825 */ /* 0x000fca00078e0208 */
[----:B------:R1:W-:Y:S04]  /*f570*/  @P4 STG.E.U16 desc[UR22][R12.64], R70 ;  /* 0x000000460c004986 */ /* 0x0003e8000c101516 */
[----:B-1----:R-:W2:Y:S01]  /*f580*/  LDL.LU R13, [R1+0x134] ;  /* 0x00013400010d7983 */ /* 0x002ea20000300800 */
[----:B------:R-:W-:Y:S01]  /*f590*/  ISETP.LT.AND P5, PT, R76, UR76, !P0 ;  /* 0x0000004c4c007c0c */ /* 0x000fe2000c7a1270 */
[----:B------:R-:W-:Y:S01]  /*f5a0*/  VIADD R68, R92, 0x10 ;  /* 0x000000105c447836 */ /* 0x000fe20000000000 */
[----:B------:R-:W-:Y:S01]  /*f5b0*/  PRMT R69, R11, 0x7632, R69 ;  /* 0x000076320b457816 */ /* 0x000fe20000000045 */
[----:B------:R-:W-:Y:S01]  /*f5c0*/  IMAD.WIDE R10, R0, 0x2, R2 ;  /* 0x00000002000a7825 */ /* 0x000fe200078e0202 */
[----:B------:R-:W-:Y:S01]  /*f5d0*/  ISETP.LT.AND P4, PT, R72, UR74, !P0 ;  /* 0x0000004a48007c0c */ /* 0x000fe2000c781270 */
[----:B------:R-:W4:Y:S01]  /*f5e0*/  LDL.LU R70, [R1+0x2c4] ;  /* 0x0002c40001467983 */ /* 0x000f220000300800 */
[----:B------:R-:W-:Y:S01]  /*f5f0*/  ISETP.GE.AND P1, PT, R68, UR7, PT ;  /* 0x0000000744007c0c */ /* 0x000fe2000bf26270 */
[----:B------:R-:W1:Y:S01]  /*f600*/  LDCU UR74, c[0x0][0x398] ;  /* 0x00007300ff4a77ac */ /* 0x000e620008000800 */
[----:B------:R-:W0:Y:S05]  /*f610*/  LDCU UR76, c[0x0][0x398] ;  /* 0x00007300ff4c77ac */ /* 0x000e2a0008000800 */
[----:B------:R0:W-:Y:S01]  /*f620*/  @P5 STG.E.U16 desc[UR22][R10.64], R69 ;  /* 0x000000450a005986 */ /* 0x0001e2000c101516 */
[----:B------:R-:W1:Y:S01]  /*f630*/  LDCU UR7, c[0x0][0x398] ;  /* 0x00007300ff0777ac */ /* 0x000e620008000800 */
[----:B---3--:R-:W-:-:S02]  /*f640*/  F2FP.F16.F32.PACK_AB R16, R16, R15 ;  /* 0x0000000f1010723e */ /* 0x008fc400000000ff */
[----:B0-----:R-:W3:Y:S02]  /*f650*/  LDL.LU R69, [R1+0xcc] ;  /* 0x0000cc0001457983 */ /* 0x001ee40000300800 */
[----:B------:R-:W-:Y:S02]  /*f660*/  PRMT R68, R16, 0x7632, R68 ;  /* 0x0000763210447816 */ /* 0x000fe40000000044 */
[----:B--2---:R-:W-:Y:S01]  /*f670*/  F2FP.F16.F32.PACK_AB R11, R13, R14 ;  /* 0x0000000e0d0b723e */ /* 0x004fe200000000ff */
[----:B------:R-:W-:-:S05]  /*f680*/  IMAD.WIDE R12, R0, 0x2, R6 ;  /* 0x00000002000c7825 */ /* 0x000fca00078e0206 */
[----:B------:R0:W-:Y:S04]  /*f690*/  @P4 STG.E.U16 desc[UR22][R12.64], R16 ;  /* 0x000000100c004986 */ /* 0x0001e8000c101516 */
[----:B0-----:R-:W2:Y:S01]  /*f6a0*/  LDL.LU R16, [R1+0x34] ;  /* 0x0000340001107983 */ /* 0x001ea20000300800 */
[----:B------:R-:W-:Y:S01]  /*f6b0*/  ISETP.LT.AND P5, PT, R89, UR70, !P0 ;  /* 0x0000004659007c0c */ /* 0x000fe2000c7a1270 */
[C---:B------:R-:W-:Y:S01]  /*f6c0*/  VIADD R10, R0.reuse, UR32 ;  /* 0x00000020000a7c36 */ /* 0x040fe20008000000 */
[----:B------:R-:W-:Y:S01]  /*f6d0*/  ISETP.LT.AND P0, PT, R93, UR67, !P2 ;  /* 0x000000435d007c0c */ /* 0x000fe2000d701270 */
[----:B------:R-:W-:Y:S01]  /*f6e0*/  IMAD.WIDE R14, R0, 0x2, R4 ;  /* 0x00000002000e7825 */ /* 0x000fe200078e0204 */
[----:B------:R-:W-:Y:S01]  /*f6f0*/  ISETP.LT.AND P4, PT, R76, UR73, !P2 ;  /* 0x000000494c007c0c */ /* 0x000fe2000d781270 */
[----:B------:R-:W0:Y:S02]  /*f700*/  LDCU UR70, c[0x0][0x39c] ;  /* 0x00007380ff4677ac */ /* 0x000e240008000800 */
[----:B------:R-:W-:Y:S01]  /*f710*/  IMAD.WIDE R12, R10, 0x2, R8 ;  /* 0x000000020a0c7825 */ /* 0x000fe200078e0208 */
[----:B------:R-:W0:Y:S03]  /*f720*/  LDCU UR67, c[0x0][0x398] ;  /* 0x00007300ff4377ac */ /* 0x000e260008000800 */
[----:B------:R-:W-:-:S02]  /*f730*/  VIADD R0, R92, 0x11 ;  /* 0x000000115c007836 */ /* 0x000fc40000000000 */
[----:B------:R1:W-:Y:S01]  /*f740*/  @P5 STG.E.U16 desc[UR22][R14.64], R68 ;  /* 0x000000440e005986 */ /* 0x0003e2000c101516 */
[----:B------:R-:W-:Y:S01]  /*f750*/  ISETP.LT.AND P5, PT, R72, UR71, !P2 ;  /* 0x0000004748007c0c */ /* 0x000fe2000d7a1270 */
[----:B------:R-:W0:Y:S02]  /*f760*/  LDCU UR73, c[0x0][0x398] ;  /* 0x00007300ff4977ac */ /* 0x000e240008000800 */
[----:B------:R0:W-:Y:S01]  /*f770*/  @P0 STG.E.U16 desc[UR22][R12.64], R11 ;  /* 0x0000000b0c000986 */ /* 0x0001e2000c101516 */
[----:B------:R-:W-:Y:S01]  /*f780*/  ISETP.GE.AND P0, PT, R0, UR69, PT ;  /* 0x0000004500007c0c */ /* 0x000fe2000bf06270 */
[----:B------:R-:W0:Y:S01]  /*f790*/  LDCU UR69, c[0x0][0x39c] ;  /* 0x00007380ff4577ac */ /* 0x000e220008000800 */
[----:B------:R-:W0:Y:S01]  /*f7a0*/  LDCU UR71, c[0x0][0x398] ;  /* 0x00007300ff4777ac */ /* 0x000e220008000800 */
[----:B-1----:R-:W-:Y:S01]  /*f7b0*/  PRMT R68, R11, 0x7632, R68 ;  /* 0x000076320b447816 */ /* 0x002fe20000000044 */
[----:B------:R-:W-:Y:S01]  /*f7c0*/  IMAD.WIDE R14, R10, 0x2, R6 ;  /* 0x000000020a0e7825 */ /* 0x000fe200078e0206 */
[----:B--2---:R-:W-:-:S03]  /*f7d0*/  F2FP.F16.F32.PACK_AB R0, R17, R16 ;  /* 0x000000101100723e */ /* 0x004fc600000000ff */
[----:B------:R-:W-:Y:S01]  /*f7e0*/  IMAD.WIDE R16, R10, 0x2, R2 ;  /* 0x000000020a107825 */ /* 0x000fe200078e0202 */
[----:B0-----:R-:W-:-:S04]  /*f7f0*/  PRMT R11, R0, 0x7610, R11 ;  /* 0x00007610000b7816 */ /* 0x001fc8000000000b */
[----:B------:R0:W-:Y:S04]  /*f800*/  @P4 STG.E.U16 desc[UR22][R16.64], R68 ;  /* 0x0000004410004986 */ /* 0x0001e8000c101516 */
[----:B------:R1:W-:Y:S04]  /*f810*/  @P5 STG.E.U16 desc[UR22][R14.64], R11 ;  /* 0x0000000b0e005986 */ /* 0x0003e8000c101516 */
[----:B0-----:R-:W2:Y:S04]  /*f820*/  LDL.LU R16, [R1+0x238] ;  /* 0x0002380001107983 */ /* 0x001ea80000300800 */
[----:B------:R-:W2:Y:S04]  /*f830*/  LDL.LU R17, [R1+0x38] ;  /* 0x0000380001117983 */ /* 0x000ea80000300800 */
[----:B------:R-:W3:Y:S04]  /*f840*/  LDL.LU R68, [R1+0x1c4] ;  /* 0x0001c40001447983 */ /* 0x000ee80000300800 */
[----:B-1----:R-:W3:Y:S01]  /*f850*/  LDL.LU R15, [R1+0x138] ;  /* 0x00013800010f7983 */ /* 0x002ee20000300800 */
[----:B------:R-:W-:Y:S01]  /*f860*/  ISETP.LT.AND P2, PT, R89, UR63, !P2 ;  /* 0x0000003f59007c0c */ /* 0x000fe2000d741270 */
[----:B------:R-:W-:Y:S01]  /*f870*/  IMAD.WIDE R12, R10, 0x2, R4 ;  /* 0x000000020a0c7825 */ /* 0x000fe200078e0204 */
[----:B------:R-:W-:Y:S01]  /*f880*/  PRMT R0, R0, 0x7632, R0 ;  /* 0x0000763200007816 */ /* 0x000fe20000000000 */
[----:B------:R-:W0:Y:S01]  /*f890*/  LDCU UR63, c[0x0][0x398] ;  /* 0x00007300ff3f77ac */ /* 0x000e220008000800 */
[----:B------:R-:W-:-:S02]  /*f8a0*/  ISETP.LT.AND P4, PT, R93, UR66, !P6 ;  /* 0x000000425d007c0c */ /* 0x000fc4000f781270 */
[----:B------:R-:W-:Y:S01]  /*f8b0*/  ISETP.LT.AND P5, PT, R76, UR68, !P6 ;  /* 0x000000444c007c0c */ /* 0x000fe2000f7a1270 */
[----:B------:R-:W-:Y:S01]  /*f8c0*/  VIADD R10, R10, UR32 ;  /* 0x000000200a0a7c36 */ /* 0x000fe20008000000 */
[----:B------:R-:W1:Y:S01]  /*f8d0*/  LDCU UR66, c[0x0][0x398] ;  /* 0x00007300ff4277ac */ /* 0x000e620008000800 */
[----:B------:R-:W0:Y:S04]  /*f8e0*/  LDCU UR68, c[0x0][0x398] ;  /* 0x00007300ff4477ac */ /* 0x000e280008000800 */
[----:B------:R3:W-:Y:S01]  /*f8f0*/  @P2 STG.E.U16 desc[UR22][R12.64], R0 ;  /* 0x000000000c002986 */ /* 0x0007e2000c101516 */
[----:B--2---:R-:W-:Y:S02]  /*f900*/  F2FP.F16.F32.PACK_AB R18, R18, R17 ;  /* 0x000000111212723e */ /* 0x004fe400000000ff */
[----:B---3--:R-:W-:Y:S01]  /*f910*/  F2FP.F16.F32.PACK_AB R0, R15, R16 ;  /* 0x000000100f00723e */ /* 0x008fe200000000ff */
[----:B------:R-:W-:-:S03]  /*f920*/  IMAD.WIDE R16, R10, 0x2, R8 ;  /* 0x000000020a107825 */ /* 0x000fc600078e0208 */
[----:B------:R-:W-:Y:S01]  /*f930*/  PRMT R11, R0, 0x7610, R11 ;  /* 0x00007610000b7816 */ /* 0x000fe2000000000b */
[----:B------:R-:W-:Y:S01]  /*f940*/  IMAD.WIDE R14, R10, 0x2, R2 ;  /* 0x000000020a0e7825 */ /* 0x000fe200078e0202 */
[----:B------:R-:W-:-:S03]  /*f950*/  PRMT R0, R0, 0x7632, R0 ;  /* 0x0000763200007816 */ /* 0x000fc60000000000 */
[----:B------:R2:W-:Y:S04]  /*f960*/  @P4 STG.E.U16 desc[UR22][R16.64], R11 ;  /* 0x0000000b10004986 */ /* 0x0005e8000c101516 */
[----:B------:R3:W-:Y:S04]  /*f970*/  @P5 STG.E.U16 desc[UR22][R14.64], R0 ;  /* 0x000000000e005986 */ /* 0x0007e8000c101516 */
[----:B--2---:R-:W2:Y:S04]  /*f980*/  LDL.LU R11, [R1+0x23c] ;  /* 0x00023c00010b7983 */ /* 0x004ea80000300800 */
[----:B------:R-:W2:Y:S04]  /*f990*/  LDL.LU R17, [R1+0x240] ;  /* 0x0002400001117983 */ /* 0x000ea80000300800 */
[----:B---3--:R-:W2:Y:S01]  /*f9a0*/  LDL.LU R15, [R1+0x13c] ;  /* 0x00013c00010f7983 */ /* 0x008ea20000300800 */
[----:B------:R-:W-:Y:S01]  /*f9b0*/  ISETP.LT.AND P2, PT, R72, UR64, !P6 ;  /* 0x0000004048007c0c */ /* 0x000fe2000f741270 */
[----:B------:R-:W-:Y:S01]  /*f9c0*/  IMAD.WIDE R12, R10, 0x2, R6 ;  /* 0x000000020a0c7825 */ /* 0x000fe200078e0206 */
[----:B------:R-:W-:Y:S01]  /*f9d0*/  PRMT R16, R18, 0x7632, R16 ;  /* 0x0000763212107816 */ /* 0x000fe20000000010 */
[----:B------:R-:W3:Y:S10]  /*f9e0*/  LDCU UR64, c[0x0][0x398] ;  /* 0x00007300ff4077ac */ /* 0x000ef40008000800 */
[----:B------:R0:W-:Y:S04]  /*f9f0*/  @P2 STG.E.U16 desc[UR22][R12.64], R18 ;  /* 0x000000120c002986 */ /* 0x0001e8000c101516 */
[----:B0-----:R-:W3:Y:S01]  /*fa00*/  LDL.LU R18, [R1+0x140] ;  /* 0x0001400001127983 */ /* 0x001ee20000300800 */
[----:B--2---:R-:W-:Y:S01]  /*fa10*/  F2FP.F16.F32.PACK_AB R14, R15, R11 ;  /* 0x0000000b0f0e723e */ /* 0x004fe200000000ff */
[----:B------:R-:W-:-:S05]  /*fa20*/  VIADD R15, R92, 0x12 ;  /* 0x000000125c0f7836 */ /* 0x000fca0000000000 */
[----:B------:R-:W-:Y:S02]  /*fa30*/  ISETP.GE.AND P2, PT, R15, UR14, PT ;  /* 0x0000000e0f007c0c */ /* 0x000fe4000bf46270 */
[----:B------:R-:W-:Y:S01]  /*fa40*/  ISETP.LT.AND P6, PT, R89, UR77, !P6 ;  /* 0x0000004d59007c0c */ /* 0x000fe2000f7c1270 */
[----:B------:R-:W2:Y:S01]  /*fa50*/  LDL.LU R15, [R1+0x3c] ;  /* 0x00003c00010f7983 */ /* 0x000ea20000300800 */
[----:B------:R-:W-:Y:S01]  /*fa60*/  ISETP.LT.AND P4, PT, R93, UR72, !P3 ;  /* 0x000000485d007c0c */ /* 0x000fe2000df81270 */
[----:B------:R-:W-:Y:S01]  /*fa70*/  VIADD R0, R10, UR32 ;  /* 0x000000200a007c36 */ /* 0x000fe20008000000 */
[----:B------:R-:W-:Y:S01]  /*fa80*/  ISETP.LT.AND P5, PT, R76, UR65, !P3 ;  /* 0x000000414c007c0c */ /* 0x000fe2000dfa1270 */
[----:B------:R-:W-:Y:S01]  /*fa90*/  IMAD.WIDE R12, R10, 0x2, R4 ;  /* 0x000000020a0c7825 */ /* 0x000fe200078e0204 */
[----:B------:R-:W0:Y:S03]  /*faa0*/  LDCU UR77, c[0x0][0x39c] ;  /* 0x00007380ff4d77ac */ /* 0x000e260008000800 */
[----:B------:R-:W-:Y:S01]  /*fab0*/  IMAD.WIDE R10, R0, 0x2, R8 ;  /* 0x00000002000a7825 */ /* 0x000fe200078e0208 */
[----:B------:R-:W0:Y:S03]  /*fac0*/  LDCU UR72, c[0x0][0x398] ;  /* 0x00007300ff4877ac */ /* 0x000e260008000800 */
[----:B------:R1:W-:Y:S01]  /*fad0*/  @P6 STG.E.U16 desc[UR22][R12.64], R16 ;  /* 0x000000100c006986 */ /* 0x0003e2000c101516 */
[----:B------:R-:W-:Y:S01]  /*fae0*/  ISETP.LT.AND P6, PT, R72, UR48, !P3 ;  /* 0x0000003048007c0c */ /* 0x000fe2000dfc1270 */
[----:B------:R-:W0:Y:S02]  /*faf0*/  LDCU UR48, c[0x0][0x39c] ;  /* 0x00007380ff3077ac */ /* 0x000e240008000800 */
[----:B------:R3:W-:Y:S01]  /*fb00*/  @P4 STG.E.U16 desc[UR22][R10.64], R14 ;  /* 0x0000000e0a004986 */ /* 0x0007e2000c101516 */
[----:B------:R-:W-:Y:S01]  /*fb10*/  ISETP.LT.AND P3, PT, R89, UR46, !P3 ;  /* 0x0000002e59007c0c */ /* 0x000fe2000df61270 */
[----:B------:R-:W0:Y:S01]  /*fb20*/  LDCU UR65, c[0x0][0x398] ;  /* 0x00007300ff4177ac */ /* 0x000e220008000800 */
[----:B------:R-:W0:Y:S01]  /*fb30*/  LDCU UR14, c[0x0][0x398] ;  /* 0x00007300ff0e77ac */ /* 0x000e220008000800 */
[----:B-1----:R-:W-:Y:S01]  /*fb40*/  IMAD.WIDE R12, R0, 0x2, R2 ;  /* 0x00000002000c7825 */ /* 0x002fe200078e0202 */
[----:B------:R-:W1:Y:S01]  /*fb50*/  LDCU UR46, c[0x0][0x398] ;  /* 0x00007300ff2e77ac */ /* 0x000e620008000800 */
[----:B---3--:R-:W-:-:S02]  /*fb60*/  PRMT R14, R14, 0x7632, R14 ;  /* 0x000076320e0e7816 */ /* 0x008fc4000000000e */
[----:B------:R-:W-:-:S03]  /*fb70*/  IMAD.WIDE R10, R0, 0x2, R6 ;  /* 0x00000002000a7825 */ /* 0x000fc600078e0206 */
[----:B------:R-:W-:Y:S01]  /*fb80*/  @P5 STG.E.U16 desc[UR22][R12.64], R14 ;  /* 0x0000000e0c005986 */ /* 0x000fe2000c101516 */
[----:B------:R-:W-:Y:S01]  /*fb90*/  ISETP.LT.AND P5, PT, R93, UR61, !P1 ;  /* 0x0000003d5d007c0c */ /* 0x000fe2000cfa1270 */
[----:B------:R-:W3:Y:S01]  /*fba0*/  LDCU UR61, c[0x0][0x398] ;  /* 0x00007300ff3d77ac */ /* 0x000ee20008000800 */
[----:B--2---:R-:W-:Y:S01]  /*fbb0*/  F2FP.F16.F32.PACK_AB R19, R19, R15 ;  /* 0x0000000f1313723e */ /* 0x004fe200000000ff */
[----:B------:R-:W-:-:S04]  /*fbc0*/  VIADD R15, R92, 0x13 ;  /* 0x000000135c0f7836 */ /* 0x000fc80000000000 */
[----:B------:R2:W-:Y:S01]  /*fbd0*/  @P6 STG.E.U16 desc[UR22][R10.64], R19 ;  /* 0x000000130a006986 */ /* 0x0005e2000c101516 */
[----:B------:R-:W-:Y:S01]  /*fbe0*/  ISETP.GE.AND P4, PT, R15, UR37, PT ;  /* 0x000000250f007c0c */ /* 0x000fe2000bf86270 */
[----:B------:R-:W0:Y:S01]  /*fbf0*/  LDCU UR37, c[0x0][0x398] ;  /* 0x00007300ff2577ac */ /* 0x000e220008000800 */
[----:B--2---:R-:W-:Y:S01]  /*fc00*/  VIADD R10, R0, UR32 ;  /* 0x00000020000a7c36 */ /* 0x004fe20008000000 */
[----:B------:R-:W-:Y:S01]  /*fc10*/  F2FP.F16.F32.PACK_AB R11, R18, R17 ;  /* 0x00000011120b723e */ /* 0x000fe200000000ff */
[----:B------:R-:W-:Y:S01]  /*fc20*/  IMAD.WIDE R16, R0, 0x2, R4 ;  /* 0x0000000200107825 */ /* 0x000fe200078e0204 */
[----:B------:R-:W-:-:S03]  /*fc30*/  PRMT R19, R19, 0x7632, R19 ;  /* 0x0000763213137816 */ /* 0x000fc60000000013 */
[----:B------:R-:W-:Y:S02]  /*fc40*/  VIADD R18, R92, 0x14 ;  /* 0x000000145c127836 */ /* 0x000fe40000000000 */
[----:B------:R-:W-:Y:S01]  /*fc50*/  IMAD.WIDE R14, R10, 0x2, R8 ;  /* 0x000000020a0e7825 */ /* 0x000fe200078e0208 */
[----:B------:R-:W-:Y:S01]  /*fc60*/  @P3 STG.E.U16 desc[UR22][R16.64], R19 ;  /* 0x0000001310003986 */ /* 0x000fe2000c101516 */
[----:B------:R-:W-:Y:S02]  /*fc70*/  PRMT R0, R11, 0x7632, R0 ;  /* 0x000076320b007816 */ /* 0x000fe40000000000 */
[----:B------:R-:W-:Y:S01]  /*fc80*/  ISETP.GE.AND P3, PT, R18, UR45, PT ;  /* 0x0000002d12007c0c */ /* 0x000fe2000bf66270 */
[----:B------:R2:W-:Y:S04]  /*fc90*/  @P5 STG.E.U16 desc[UR22][R14.64], R11 ;  /* 0x0000000b0e005986 */ /* 0x0005e8000c101516 */
[----:B------:R-:W3:Y:S01]  /*fca0*/  LDL.LU R18, [R1+0x248] ;  /* 0x0002480001127983 */ /* 0x000ee20000300800 */
[----:B------:R-:W-:Y:S01]  /*fcb0*/  ISETP.LT.AND P6, PT, R76, UR34, !P1 ;  /* 0x000000224c007c0c */ /* 0x000fe2000cfc1270 */
[----:B------:R-:W-:Y:S01]  /*fcc0*/  IMAD.WIDE R12, R10, 0x2, R2 ;  /* 0x000000020a0c7825 */ /* 0x000fe200078e0202 */
[----:B------:R-:W-:Y:S01]  /*fcd0*/  ISETP.LT.AND P5, PT, R72, UR52, !P1 ;  /* 0x0000003448007c0c */ /* 0x000fe2000cfa1270 */
[----:B------:R-:W0:Y:S01]  /*fce0*/  LDCU UR52, c[0x0][0x39c] ;  /* 0x00007380ff3477ac */ /* 0x000e220008000800 */
[----:B--2---:R-:W2:Y:S01]  /*fcf0*/  LDL.LU R11, [R1+0x40] ;  /* 0x00004000010b7983 */ /* 0x004ea20000300800 */
[----:B------:R-:W0:Y:S03]  /*fd00*/  LDCU UR34, c[0x0][0x398] ;  /* 0x00007300ff2277ac */ /* 0x000e260008000800 */
[----:B------:R-:W3:Y:S01]  /*fd10*/  LDL.LU R14, [R1+0x144] ;  /* 0x00014400010e7983 */ /* 0x000ee20000300800 */
[----:B------:R-:W0:Y:S03]  /*fd20*/  LDCU UR45, c[0x0][0x398] ;  /* 0x00007300ff2d77ac */ /* 0x000e260008000800 */
[----:B------:R-:W3:Y:S04]  /*fd30*/  LDL.LU R15, [R1+0x244] ;  /* 0x00024400010f7983 */ /* 0x000ee80000300800 */
[----:B------:R0:W-:Y:S01]  /*fd40*/  @P6 STG.E.U16 desc[UR22][R12.64], R0 ;  /* 0x000000000c006986 */ /* 0x0001e2000c101516 */
[----:B------:R-:W-:Y:S01]  /*fd50*/  ISETP.LT.AND P6, PT, R89, UR16, !P1 ;  /* 0x0000001059007c0c */ /* 0x000fe2000cfc1270 */
[----:B------:R-:W1:Y:S01]  /*fd60*/  LDCU UR16, c[0x0][0x398] ;  /* 0x00007300ff1077ac */ /* 0x000e620008000800 */
[----:B0-----:R-:W-:Y:S01]  /*fd70*/  IMAD.WIDE R12, R10, 0x2, R4 ;  /* 0x000000020a0c7825 */ /* 0x001fe200078e0204 */
[----:B--2---:R-:W-:-:S02]  /*fd80*/  F2FP.F16.F32.PACK_AB R20, R20, R11 ;  /* 0x0000000b1414723e */ /* 0x004fc400000000ff */
[----:B---3--:R-:W-:Y:S01]  /*fd90*/  F2FP.F16.F32.PACK_AB R16, R14, R15 ;  /* 0x0000000f0e10723e */ /* 0x008fe200000000ff */
[----:B------:R-:W-:-:S05]  /*fda0*/  IMAD.WIDE R14, R10, 0x2, R6 ;  /* 0x000000020a0e7825 */ /* 0x000fca00078e0206 */
[----:B------:R0:W-:Y:S01]  /*fdb0*/  @P5 STG.E.U16 desc[UR22][R14.64], R20 ;  /* 0x000000140e005986 */ /* 0x0001e2000c101516 */
[----:B------:R-:W-:-:S03]  /*fdc0*/  PRMT R17, R20, 0x7632, R17 ;  /* 0x0000763214117816 */ /* 0x000fc60000000011 */
[----:B0-----:R-:W2:Y:S04]  /*fdd0*/  LDL.LU R14, [R1+0x44] ;  /* 0x00004400010e7983 */ /* 0x001ea80000300800 */
[----:B------:R0:W-:Y:S04]  /*fde0*/  @P6 STG.E.U16 desc[UR22][R12.64], R17 ;  /* 0x000000110c006986 */ /* 0x0001e8000c101516 */
[----:B0-----:R-:W3:Y:S01]  /*fdf0*/  LDL.LU R17, [R1+0x148] ;  /* 0x0001480001117983 */ /* 0x001ee20000300800 */
[----:B------:R-:W-:Y:S01]  /*fe00*/  ISETP.LT.AND P1, PT, R93, UR49, !P0 ;  /* 0x000000315d007c0c */ /* 0x000fe2000c721270 */
[----:B------:R-:W-:Y:S01]  /*fe10*/  VIADD R0, R10, UR32 ;  /* 0x000000200a007c36 */ /* 0x000fe20008000000 */
[----:B------:R-:W-:Y:S01]  /*fe20*/  ISETP.LT.AND P6, PT, R76, UR24, !P0 ;  /* 0x000000184c007c0c */ /* 0x000fe2000c7c1270 */
[----:B------:R-:W0:Y:S01]  /*fe30*/  LDCU UR49, c[0x0][0x398] ;  /* 0x00007300ff3177ac */ /* 0x000e220008000800 */
[----:B------:R-:W-:Y:S01]  /*fe40*/  ISETP.LT.AND P5, PT, R72, UR44, !P0 ;  /* 0x0000002c48007c0c */ /* 0x000fe2000c7a1270 */
[----:B------:R-:W-:Y:S01]  /*fe50*/  IMAD.WIDE R10, R0, 0x2, R8 ;  /* 0x00000002000a7825 */ /* 0x000fe200078e0208 */
[----:B------:R-:W-:Y:S01]  /*fe60*/  PRMT R15, R16, 0x7632, R15 ;  /* 0x00007632100f7816 */ /* 0x000fe2000000000f */
[----:B------:R-:W0:Y:S02]  /*fe70*/  LDCU UR44, c[0x0][0x39c] ;  /* 0x00007380ff2c77ac */ /* 0x000e240008000800 */
[C---:B------:R-:W-:Y:S01]  /*fe80*/  IMAD.WIDE R12, R0.reuse, 0x2, R2 ;  /* 0x00000002000c7825 */ /* 0x040fe200078e0202 */
[----:B------:R-:W0:Y:S03]  /*fe90*/  LDCU UR24, c[0x0][0x398] ;  /* 0x00007300ff1877ac */ /* 0x000e260008000800 */
[----:B------:R1:W-:Y:S01]  /*fea0*/  @P1 STG.E.U16 desc[UR22][R10.64], R16 ;  /* 0x000000100a001986 */ /* 0x0003e2000c101516 */
[----:B------:R-:W-:Y:S01]  /*feb0*/  ISETP.LT.AND P0, PT, R89, UR43, !P0 ;  /* 0x0000002b59007c0c */ /* 0x000fe2000c701270 */
[----:B------:R-:W0:Y:S02]  /*fec0*/  LDCU UR43, c[0x0][0x39c] ;  /* 0x00007380ff2b77ac */ /* 0x000e240008000800 */
[----:B------:R-:W-:Y:S01]  /*fed0*/  @P6 STG.E.U16 desc[UR22][R12.64], R15 ;  /* 0x0000000f0c006986 */ /* 0x000fe2000c101516 */
[----:B-1----:R-:W-:Y:S01]  /*fee0*/  IMAD.WIDE R10, R0, 0x2, R6 ;  /* 0x00000002000a7825 */ /* 0x002fe200078e0206 */
[----:B--2---:R-:W-:-:S03]  /*fef0*/  F2FP.F16.F32.PACK_AB R21, R21, R14 ;  /* 0x0000000e1515723e */ /* 0x004fc600000000ff */
[----:B------:R-:W-:Y:S02]  /*ff00*/  VIADD R14, R92, 0x15 ;  /* 0x000000155c0e7836 */ /* 0x000fe40000000000 */
[----:B------:R1:W-:Y:S01]  /*ff10*/  @P5 STG.E.U16 desc[UR22][R10.64], R21 ;  /* 0x000000150a005986 */ /* 0x0003e2000c101516 */
[----:B------:R-:W-:Y:S01]  /*ff20*/  ISETP.LT.AND P5, PT, R93, UR20, !P2 ;  /* 0x000000145d007c0c */ /* 0x000fe2000d7a1270 */
[----:B------:R-:W2:Y:S01]  /*ff30*/  LDCU UR20, c[0x0][0x398] ;  /* 0x00007300ff1477ac */ /* 0x000ea20008000800 */
[----:B------:R-:W-:Y:S02]  /*ff40*/  ISETP.GE.AND P1, PT, R14, UR35, PT ;  /* 0x000000230e007c0c */ /* 0x000fe4000bf26270 */
[----:B------:R-:W-:Y:S01]  /*ff50*/  PRMT R19, R21, 0x7632, R19 ;  /* 0x0000763215137816 */ /* 0x000fe20000000013 */
[----:B------:R-:W0:Y:S01]  /*ff60*/  LDCU UR35, c[0x0][0x398] ;  /* 0x00007300ff2377ac */ /* 0x000e220008000800 */
[C---:B-1----:R-:W-:Y:S01]  /*ff70*/  VIADD R10, R0.reuse, UR32 ;  /* 0x00000020000a7c36 */ /* 0x042fe20008000000 */
[----:B---3--:R-:W-:Y:S01]  /*ff80*/  F2FP.F16.F32.PACK_AB R11, R17, R18 ;  /* 0x00000012110b723e */ /* 0x008fe200000000ff */
[----:B------:R-:W-:Y:S01]  /*ff90*/  IMAD.WIDE R16, R0, 0x2, R4 ;  /* 0x0000000200107825 */ /* 0x000fe200078e0204 */
[----:B------:R-:W3:Y:S03]  /*ffa0*/  LDL.LU R21, [R1+0xb4] ;  /* 0x0000b40001157983 */ /* 0x000ee60000300800 */
[----:B------:R-:W-:Y:S01]  /*ffb0*/  IMAD.WIDE R14, R10, 0x2, R8 ;  /* 0x000000020a0e7825 */ /* 0x000fe200078e0208 */
[----:B------:R-:W-:Y:S01]  /*ffc0*/  @P0 STG.E.U16 desc[UR22][R16.64], R19 ;  /* 0x0000001310000986 */ /* 0x000fe2000c101516 */
[----:B------:R-:W-:-:S03]  /*ffd0*/  PRMT R0, R11, 0x7632, R0 ;  /* 0x000076320b007816 */ /* 0x000fc60000000000 */
[----:B------:R1:W-:Y:S04]  /*ffe0*/  @P5 STG.E.U16 desc[UR22][R14.64], R11 ;  /* 0x0000000b0e005986 */ /* 0x0003e8000c101516 */
[----:B-1----:R-:W2:Y:S04]  /*fff0*/  LDL.LU R11, [R1+0x14c] ;  /* 0x00014c00010b7983 */ /* 0x002ea80000300800 */
[----:B------:R-:W2:Y:S04]  /*10000*/  LDL.LU R14, [R1+0x24c] ;  /* 0x00024c00010e7983 */ /* 0x000ea80000300800 */
[----:B------:R-:W3:Y:S01]  /*10010*/  LDL.LU R15, [R1+0x48] ;  /* 0x00004800010f7983 */ /* 0x000ee20000300800 */
[----:B------:R-:W-:Y:S01]  /*10020*/  ISETP.LT.AND P6, PT, R76, UR30, !P2 ;  /* 0x0000001e4c007c0c */ /* 0x000fe2000d7c1270 */
[----:B------:R-:W-:Y:S01]  /*10030*/  IMAD.WIDE R12, R10, 0x2, R2 ;  /* 0x000000020a0c7825 */ /* 0x000fe200078e0202 */
[----:B------:R-:W-:Y:S01]  /*10040*/  ISETP.LT.AND P5, PT, R72, UR33, !P2 ;  /* 0x0000002148007c0c */ /* 0x000fe2000d7a1270 */
[----:B------:R-:W1:Y:S02]  /*10050*/  LDCU UR30, c[0x0][0x398] ;  /* 0x00007300ff1e77ac */ /* 0x000e640008000800 */
[----:B------:R-:W-:Y:S01]  /*10060*/  VIADD R18, R92, 0x16 ;  /* 0x000000165c127836 */ /* 0x000fe20000000000 */
[----:B------:R-:W0:Y:S07]  /*10070*/  LDCU UR33, c[0x0][0x398] ;  /* 0x00007300ff2177ac */ /* 0x000e2e0008000800 */
[----:B------:R-:W-:Y:S01]  /*10080*/  @P6 STG.E.U16 desc[UR22][R12.64], R0 ;  /* 0x000000000c006986 */ /* 0x000fe2000c101516 */
[----:B--2---:R-:W-:-:S02]  /*10090*/  F2FP.F16.F32.PACK_AB R16, R11, R14 ;  /* 0x0000000e0b10723e */ /* 0x004fc400000000ff */
[----:B---3--:R-:W-:Y:S01]  /*100a0*/  F2FP.F16.F32.PACK_AB R22, R22, R15 ;  /* 0x0000000f1616723e */ /* 0x008fe200000000ff */
[----:B------:R-:W-:-:S05]  /*100b0*/  IMAD.WIDE R14, R10, 0x2, R6 ;  /* 0x000000020a0e7825 */ /* 0x000fca00078e0206 */
[----:B------:R2:W-:Y:S04]  /*100c0*/  @P5 STG.E.U16 desc[UR22][R14.64], R22 ;  /* 0x000000160e005986 */ /* 0x0005e8000c101516 */
[----:B--2---:R-:W2:Y:S01]  /*100d0*/  LDL.LU R15, [R1+0x4c] ;  /* 0x00004c00010f7983 */ /* 0x004ea20000300800 */
[----:B------:R-:W-:Y:S01]  /*100e0*/  ISETP.LT.AND P6, PT, R89, UR47, !P2 ;  /* 0x0000002f59007c0c */ /* 0x000fe2000d7c1270 */
[----:B------:R-:W-:Y:S01]  /*100f0*/  IMAD.WIDE R12, R10, 0x2, R4 ;  /* 0x000000020a0c7825 */ /* 0x000fe200078e0204 */
[----:B------:R-:W-:Y:S01]  /*10100*/  ISETP.LT.AND P2, PT, R93, UR50, !P4 ;  /* 0x000000325d007c0c */ /* 0x000fe2000e741270 */
[----:B------:R-:W3:Y:S01]  /*10110*/  LDCU UR50, c[0x0][0x398] ;  /* 0x00007300ff3277ac */ /* 0x000ee20008000800 */
[----:B------:R-:W-:Y:S01]  /*10120*/  PRMT R17, R22, 0x7632, R17 ;  /* 0x0000763216117816 */ /* 0x000fe20000000011 */
[----:B------:R-:W-:Y:S01]  /*10130*/  VIADD R0, R10, UR32 ;  /* 0x000000200a007c36 */ /* 0x000fe20008000000 */
[----:B------:R-:W-:Y:S01]  /*10140*/  ISETP.LT.AND P5, PT, R76, UR6, !P4 ;  /* 0x000000064c007c0c */ /* 0x000fe2000e7a1270 */
[----:B------:R-:W0:Y:S02]  /*10150*/  LDCU UR47, c[0x0][0x398] ;  /* 0x00007300ff2f77ac */ /* 0x000e240008000800 */
[----:B------:R-:W-:Y:S01]  /*10160*/  IMAD.WIDE R10, R0, 0x2, R8 ;  /* 0x00000002000a7825 */ /* 0x000fe200078e0208 */
[----:B------:R-:W-:Y:S01]  /*10170*/  ISETP.GE.AND P0, PT, R18, UR62, PT ;  /* 0x0000003e12007c0c */ /* 0x000fe2000bf06270 */
[----:B------:R-:W0:Y:S02]  /*10180*/  LDCU UR6, c[0x0][0x398] ;  /* 0x00007300ff0677ac */ /* 0x000e240008000800 */
[----:B------:R1:W-:Y:S01]  /*10190*/  @P6 STG.E.U16 desc[UR22][R12.64], R17 ;  /* 0x000000110c006986 */ /* 0x0003e2000c101516 */
[----:B------:R-:W-:Y:S01]  /*101a0*/  ISETP.LT.AND P6, PT, R72, UR36, !P4 ;  /* 0x0000002448007c0c */ /* 0x000fe2000e7c1270 */
[----:B------:R-:W0:Y:S02]  /*101b0*/  LDCU UR36, c[0x0][0x398] ;  /* 0x00007300ff2477ac */ /* 0x000e240008000800 */
[----:B------:R0:W-:Y:S01]  /*101c0*/  @P2 STG.E.U16 desc[UR22][R10.64], R16 ;  /* 0x000000100a002986 */ /* 0x0001e2000c101516 */
[----:B------:R-:W0:Y:S01]  /*101d0*/  LDCU UR62, c[0x0][0x398] ;  /* 0x00007300ff3e77ac */ /* 0x000e220008000800 */
[----:B-1----:R-:W-:Y:S01]  /*101e0*/  VIADD R12, R92, 0x17 ;  /* 0x000000175c0c7836 */ /* 0x002fe20000000000 */
[----:B------:R-:W-:-:S04]  /*101f0*/  PRMT R17, R16, 0x7632, R17 ;  /* 0x0000763210117816 */ /* 0x000fc80000000011 */
[----:B------:R-:W-:Y:S01]  /*10200*/  ISETP.GE.AND P2, PT, R12, UR57, PT ;  /* 0x000000390c007c0c */ /* 0x000fe2000bf46270 */
[----:B------:R-:W-:Y:S01]  /*10210*/  IMAD.WIDE R12, R0, 0x2, R6 ;  /* 0x00000002000c7825 */ /* 0x000fe200078e0206 */
[----:B--2---:R-:W-:-:S03]  /*10220*/  F2FP.F16.F32.PACK_AB R23, R23, R15 ;  /* 0x0000000f1717723e */ /* 0x004fc600000000ff */
[C---:B------:R-:W-:Y:S01]  /*10230*/  IMAD.WIDE R14, R0.reuse, 0x2, R2 ;  /* 0x00000002000e7825 */ /* 0x040fe200078e0202 */
[----:B------:R-:W-:Y:S01]  /*10240*/  ISETP.LT.AND P4, PT, R89, UR59, !P4 ;  /* 0x0000003b59007c0c */ /* 0x000fe2000e781270 */
[----:B------:R-:W1:Y:S03]  /*10250*/  LDCU UR59, c[0x0][0x39c] ;  /* 0x00007380ff3b77ac */ /* 0x000e660008000800 */
[----:B------:R2:W-:Y:S01]  /*10260*/  @P5 STG.E.U16 desc[UR22][R14.64], R17 ;  /* 0x000000110e005986 */ /* 0x0005e2000c101516 */
[----:B0-----:R-:W-:Y:S01]  /*10270*/  IMAD.WIDE R10, R0, 0x2, R4 ;  /* 0x00000002000a7825 */ /* 0x001fe200078e0204 */
[----:B------:R-:W0:Y:S02]  /*10280*/  LDCU UR57, c[0x0][0x398] ;  /* 0x00007300ff3977ac */ /* 0x000e240008000800 */
[----:B------:R0:W-:Y:S04]  /*10290*/  @P6 STG.E.U16 desc[UR22][R12.64], R23 ;  /* 0x000000170c006986 */ /* 0x0001e8000c101516 */
[----:B--2---:R-:W2:Y:S04]  /*102a0*/  LDL.LU R14, [R1+0x250] ;  /* 0x00025000010e7983 */ /* 0x004ea80000300800 */
[----:B------:R-:W2:Y:S04]  /*102b0*/  LDL.LU R15, [R1+0x50] ;  /* 0x00005000010f7983 */ /* 0x000ea80000300800 */
[----:B0-----:R-:W3:Y:S01]  /*102c0*/  LDL.LU R13, [R1+0x150] ;  /* 0x00015000010d7983 */ /* 0x001ee20000300800 */
[----:B------:R-:W-:-:S02]  /*102d0*/  PRMT R16, R23, 0x7632, R16 ;  /* 0x0000763217107816 */ /* 0x000fc40000000010 */
[----:B------:R-:W-:Y:S01]  /*102e0*/  ISETP.LT.AND P5, PT, R93, UR40, !P3 ;  /* 0x000000285d007c0c */ /* 0x000fe2000dfa1270 */
[----:B------:R-:W-:Y:S01]  /*102f0*/  VIADD R0, R0, UR32 ;  /* 0x0000002000007c36 */ /* 0x000fe20008000000 */
[----:B------:R-:W4:Y:S01]  /*10300*/  LDL.LU R23, [R1+0x2c8] ;  /* 0x0002c80001177983 */ /* 0x000f220000300800 */
[----:B------:R-:W-:Y:S01]  /*10310*/  ISETP.LT.AND P6, PT, R76, UR26, !P3 ;  /* 0x0000001a4c007c0c */ /* 0x000fe2000dfc1270 */
[----:B------:R-:W0:Y:S02]  /*10320*/  LDCU UR40, c[0x0][0x398] ;  /* 0x00007300ff2877ac */ /* 0x000e240008000800 */
[----:B------:R3:W-:Y:S01]  /*10330*/  @P4 STG.E.U16 desc[UR22][R10.64], R16 ;  /* 0x000000100a004986 */ /* 0x0007e2000c101516 */
[----:B------:R-:W0:Y:S01]  /*10340*/  LDCU UR26, c[0x0][0x398] ;  /* 0x00007300ff1a77ac */ /* 0x000e220008000800 */
[----:B--2---:R-:W-:Y:S02]  /*10350*/  F2FP.F16.F32.PACK_AB R24, R24, R15 ;  /* 0x0000000f1818723e */ /* 0x004fe400000000ff */
[----:B---3--:R-:W-:Y:S01]  /*10360*/  F2FP.F16.F32.PACK_AB R10, R13, R14 ;  /* 0x0000000e0d0a723e */ /* 0x008fe200000000ff */
[----:B------:R-:W-:-:S03]  /*10370*/  IMAD.WIDE R14, R0, 0x2, R8 ;  /* 0x00000002000e7825 */ /* 0x000fc600078e0208 */
[----:B------:R-:W-:-:S05]  /*10380*/  PRMT R17, R10, 0x7610, R17 ;  /* 0x000076100a117816 */ /* 0x000fca0000000011 */
[----:B------:R2:W-:Y:S04]  /*10390*/  @P5 STG.E.U16 desc[UR22][R14.64], R17 ;  /* 0x000000110e005986 */ /* 0x0005e8000c101516 */
[----:B--2---:R-:W2:Y:S04]  /*103a0*/  LDL.LU R14, [R1+0x154] ;  /* 0x00015400010e7983 */ /* 0x004ea80000300800 */
[----:B------:R-:W2:Y:S01]  /*103b0*/  LDL.LU R15, [R1+0x254] ;  /* 0x00025400010f7983 */ /* 0x000ea20000300800 */
[----:B------:R-:W-:Y:S01]  /*103c0*/  ISETP.LT.AND P4, PT, R72, UR56, !P3 ;  /* 0x0000003848007c0c */ /* 0x000fe2000df81270 */
[----:B------:R-:W-:Y:S01]  /*103d0*/  IMAD.WIDE R12, R0, 0x2, R2 ;  /* 0x00000002000c7825 */ /* 0x000fe200078e0202 */
[----:B------:R-:W-:Y:S01]  /*103e0*/  PRMT R16, R10, 0x7632, R16 ;  /* 0x000076320a107816 */ /* 0x000fe20000000010 */
[----:B------:R-:W3:Y:S02]  /*103f0*/  LDCU UR56, c[0x0][0x398] ;  /* 0x00007300ff3877ac */ /* 0x000ee40008000800 */
[----:B------:R-:W-:-:S02]  /*10400*/  IMAD.WIDE R10, R0, 0x2, R6 ;  /* 0x00000002000a7825 */ /* 0x000fc400078e0206 */
[----:B------:R-:W-:Y:S01]  /*10410*/  @P6 STG.E.U16 desc[UR22][R12.64], R16 ;  /* 0x000000100c006986 */ /* 0x000fe2000c101516 */
[----:B------:R-:W-:-:S05]  /*10420*/  PRMT R17, R24, 0x7632, R17 ;  /* 0x0000763218117816 */ /* 0x000fca0000000011 */
[----:B------:R0:W-:Y:S02]  /*10430*/  @P4 STG.E.U16 desc[UR22][R10.64], R24 ;  /* 0x000000180a004986 */ /* 0x0001e4000c101516 */
[----:B0-----:R-:W-:Y:S02]  /*10440*/  VIADD R10, R0, UR32 ;  /* 0x00000020000a7c36 */ /* 0x001fe40008000000 */
[----:B------:R-:W3:Y:S01]  /*10450*/  LDL.LU R24, [R1+0x1c8] ;  /* 0x0001c80001187983 */ /* 0x000ee20000300800 */
[----:B--2---:R-:W-:Y:S01]  /*10460*/  F2FP.F16.F32.PACK_AB R11, R14, R15 ;  /* 0x0000000f0e0b723e */ /* 0x004fe200000000ff */
[----:B------:R-:W-:Y:S02]  /*10470*/  IMAD.WIDE R14, R0, 0x2, R4 ;  /* 0x00000002000e7825 */ /* 0x000fe400078e0204 */
[----:B------:R-:W2:Y:S01]  /*10480*/  LDL.LU R0, [R1+0x54] ;  /* 0x0000540001007983 */ /* 0x000ea20000300800 */
[----:B------:R-:W-:Y:S02]  /*10490*/  ISETP.LT.AND P3, PT, R89, UR55, !P3 ;  /* 0x0000003759007c0c */ /* 0x000fe4000df61270 */
[----:B------:R-:W-:Y:S01]  /*104a0*/  ISETP.LT.AND P5, PT, R93, UR60, !P1 ;  /* 0x0000003c5d007c0c */ /* 0x000fe2000cfa1270 */
[----:B------:R-:W-:-:S04]  /*104b0*/  IMAD.WIDE R12, R10, 0x2, R8 ;  /* 0x000000020a0c7825 */ /* 0x000fc800078e0208 */
[----:B------:R-:W-:Y:S01]  /*104c0*/  VIADD R16, R92, 0x18 ;  /* 0x000000185c107836 */ /* 0x000fe20000000000 */
[----:B------:R-:W-:Y:S01]  /*104d0*/  ISETP.LT.AND P6, PT, R76, UR28, !P1 ;  /* 0x0000001c4c007c0c */ /* 0x000fe2000cfc1270 */
[----:B------:R-:W0:Y:S04]  /*104e0*/  LDCU UR55, c[0x0][0x39c] ;  /* 0x00007380ff3777ac */ /* 0x000e280008000800 */
[----:B------:R-:W-:Y:S01]  /*104f0*/  @P3 STG.E.U16 desc[UR22][R14.64], R17 ;  /* 0x000000110e003986 */ /* 0x000fe2000c101516 */
[----:B------:R-:W-:Y:S01]  /*10500*/  ISETP.GE.AND P4, PT, R16, UR54, PT ;  /* 0x0000003610007c0c */ /* 0x000fe2000bf86270 */
[----:B------:R-:W0:Y:S01]  /*10510*/  LDCU UR54, c[0x0][0x39c] ;  /* 0x00007380ff3677ac */ /* 0x000e220008000800 */
[----:B------:R-:W-:Y:S01]  /*10520*/  ISETP.LT.AND P3, PT, R72, UR10, !P1 ;  /* 0x0000000a48007c0c */ /* 0x000fe2000cf61270 */
[----:B------:R0:W-:Y:S01]  /*10530*/  @P5 STG.E.U16 desc[UR22][R12.64], R11 ;  /* 0x0000000b0c005986 */ /* 0x0001e2000c101516 */
[----:B------:R-:W-:Y:S01]  /*10540*/  ISETP.LT.AND P5, PT, R89, UR42, !P1 ;  /* 0x0000002a59007c0c */ /* 0x000fe2000cfa1270 */
[----:B------:R-:W0:Y:S02]  /*10550*/  LDCU UR60, c[0x0][0x398] ;  /* 0x00007300ff3c77ac */ /* 0x000e240008000800 */
[----:B------:R-:W3:Y:S01]  /*10560*/  LDL.LU R16, [R1+0x258] ;  /* 0x0002580001107983 */ /* 0x000ee20000300800 */
[----:B------:R-:W0:Y:S01]  /*10570*/  LDCU UR28, c[0x0][0x398] ;  /* 0x00007300ff1c77ac */ /* 0x000e220008000800 */
[----:B--2---:R-:W-:Y:S01]  /*10580*/  F2FP.F16.F32.PACK_AB R25, R25, R0 ;  /* 0x000000001919723e */ /* 0x004fe200000000ff */
[----:B------:R-:W-:Y:S01]  /*10590*/  VIADD R0, R92, 0x19 ;  /* 0x000000195c007836 */ /* 0x000fe20000000000 */
[----:B0-----:R-:W-:Y:S01]  /*105a0*/  PRMT R11, R11, 0x7632, R11 ;  /* 0x000076320b0b7816 */ /* 0x001fe2000000000b */
[----:B------:R-:W-:Y:S01]  /*105b0*/  IMAD.WIDE R14, R10, 0x2, R2 ;  /* 0x000000020a0e7825 */ /* 0x000fe200078e0202 */
[----:B------:R-:W0:Y:S02]  /*105c0*/  LDCU UR10, c[0x0][0x398] ;  /* 0x00007300ff0a77ac */ /* 0x000e240008000800 */
[----:B------:R-:W-:-:S02]  /*105d0*/  ISETP.GE.AND P1, PT, R0, UR70, PT ;  /* 0x0000004600007c0c */ /* 0x000fc4000bf26270 */
[----:B------:R-:W3:Y:S01]  /*105e0*/  LDL.LU R0, [R1+0x158] ;  /* 0x0001580001007983 */ /* 0x000ee20000300800 */
[C---:B------:R-:W-:Y:S01]  /*105f0*/  IMAD.WIDE R12, R10.reuse, 0x2, R6 ;  /* 0x000000020a0c7825 */ /* 0x040fe200078e0206 */
[----:B------:R-:W-:Y:S01]  /*10600*/  PRMT R19, R25, 0x7632, R19 ;  /* 0x0000763219137816 */ /* 0x000fe20000000013 */
[----:B------:R-:W2:Y:S01]  /*10610*/  LDCU UR70, c[0x0][0x39c] ;  /* 0x00007380ff4677ac */ /* 0x000ea20008000800 */
[----:B------:R0:W-:Y:S01]  /*10620*/  @P6 STG.E.U16 desc[UR22][R14.64], R11 ;  /* 0x0000000b0e006986 */ /* 0x0001e2000c101516 */
[----:B------:R-:W1:Y:S03]  /*10630*/  LDCU UR42, c[0x0][0x398] ;  /* 0x00007300ff2a77ac */ /* 0x000e660008000800 */
[----:B------:R4:W-:Y:S01]  /*10640*/  @P3 STG.E.U16 desc[UR22][R12.64], R25 ;  /* 0x000000190c003986 */ /* 0x0009e2000c101516 */
[----:B0-----:R-:W-:-:S03]  /*10650*/  IMAD.WIDE R14, R10, 0x2, R4 ;  /* 0x000000020a0e7825 */ /* 0x001fc600078e0204 */
[----:B----4-:R-:W4:Y:S04]  /*10660*/  LDL.LU R25, [R1+0xc0] ;  /* 0x0000c00001197983 */ /* 0x010f280000300800 */
[----:B------:R0:W-:Y:S04]  /*10670*/  @P5 STG.E.U16 desc[UR22][R14.64], R19 ;  /* 0x000000130e005986 */ /* 0x0001e8000c101516 */
[----:B0-----:R-:W2:Y:S04]  /*10680*/  LDL.LU R14, [R1+0x15c] ;  /* 0x00015c00010e7983 */ /* 0x001ea80000300800 */
[----:B------:R-:W2:Y:S01]  /*10690*/  LDL.LU R15, [R1+0x25c] ;  /* 0x00025c00010f7983 */ /* 0x000ea20000300800 */
[----:B---3--:R-:W-:Y:S01]  /*106a0*/  F2FP.F16.F32.PACK_AB R11, R0, R16 ;  /* 0x00000010000b723e */ /* 0x008fe200000000ff */
[----:B------:R-:W-:-:S05]  /*106b0*/  VIADD R16, R92, 0x1a ;  /* 0x0000001a5c107836 */ /* 0x000fca0000000000 */
[----:B------:R-:W-:Y:S02]  /*106c0*/  ISETP.GE.AND P5, PT, R16, UR69, PT ;  /* 0x0000004510007c0c */ /* 0x000fe4000bfa6270 */
[----:B------:R-:W-:Y:S01]  /*106d0*/  ISETP.LT.AND P6, PT, R93, UR58, !P0 ;  /* 0x0000003a5d007c0c */ /* 0x000fe2000c7c1270 */
[----:B------:R-:W3:Y:S01]  /*106e0*/  LDL.LU R16, [R1+0x58] ;  /* 0x0000580001107983 */ /* 0x000ee20000300800 */
[----:B------:R-:W-:Y:S01]  /*106f0*/  ISETP.LT.AND P3, PT, R76, UR12, !P0 ;  /* 0x0000000c4c007c0c */ /* 0x000fe2000c761270 */
[----:B------:R-:W-:Y:S01]  /*10700*/  VIADD R0, R10, UR32 ;  /* 0x000000200a007c36 */ /* 0x000fe20008000000 */
[C---:B------:R-:W-:Y:S01]  /*10710*/  PRMT R18, R11.reuse, 0x7610, R18 ;  /* 0x000076100b127816 */ /* 0x040fe20000000012 */
[----:B------:R-:W0:Y:S01]  /*10720*/  LDCU UR58, c[0x0][0x398] ;  /* 0x00007300ff3a77ac */ /* 0x000e220008000800 */
[----:B------:R-:W-:Y:S01]  /*10730*/  PRMT R17, R11, 0x7632, R17 ;  /* 0x000076320b117816 */ /* 0x000fe20000000011 */
[C---:B------:R-:W-:Y:S01]  /*10740*/  IMAD.WIDE R12, R0.reuse, 0x2, R8 ;  /* 0x00000002000c7825 */ /* 0x040fe200078e0208 */
[----:B------:R-:W0:Y:S03]  /*10750*/  LDCU UR12, c[0x0][0x398] ;  /* 0x00007300ff0c77ac */ /* 0x000e260008000800 */
[----:B------:R-:W-:-:S02]  /*10760*/  IMAD.WIDE R10, R0, 0x2, R2 ;  /* 0x00000002000a7825 */ /* 0x000fc400078e0202 */
[----:B------:R-:W-:Y:S01]  /*10770*/  @P6 STG.E.U16 desc[UR22][R12.64], R18 ;  /* 0x000000120c006986 */ /* 0x000fe2000c101516 */
[----:B------:R-:W0:Y:S03]  /*10780*/  LDCU UR69, c[0x0][0x398] ;  /* 0x00007300ff4577ac */ /* 0x000e260008000800 */
[----:B------:R1:W-:Y:S02]  /*10790*/  @P3 STG.E.U16 desc[UR22][R10.64], R17 ;  /* 0x000000110a003986 */ /* 0x0003e4000c101516 */
[----:B-1----:R-:W-:Y:S01]  /*107a0*/  VIADD R10, R0, UR32 ;  /* 0x00000020000a7c36 */ /* 0x002fe20008000000 */
[----:B--2---:R-:W-:Y:S01]  /*107b0*/  F2FP.F16.F32.PACK_AB R11, R14, R15 ;  /* 0x0000000f0e0b723e */ /* 0x004fe200000000ff */
[----:B------:R-:W-:Y:S01]  /*107c0*/  IMAD.WIDE R14, R0, 0x2, R4 ;  /* 0x00000002000e7825 */ /* 0x000fe200078e0204 */
[----:B---3--:R-:W-:-:S03]  /*107d0*/  F2FP.F16.F32.PACK_AB R26, R26, R16 ;  /* 0x000000101a1a723e */ /* 0x008fc600000000ff */
[----:B------:R-:W-:Y:S02]  /*107e0*/  IMAD.WIDE R16, R0, 0x2, R6 ;  /* 0x0000000200107825 */ /* 0x000fe400078e0206 */
[----:B------:R-:W2:Y:S01]  /*107f0*/  LDL.LU R0, [R1+0x5c] ;  /* 0x00005c0001007983 */ /* 0x000ea20000300800 */
[----:B------:R-:W-:Y:S02]  /*10800*/  ISETP.LT.AND P3, PT, R72, UR18, !P0 ;  /* 0x0000001248007c0c */ /* 0x000fe4000c761270 */
[----:B------:R-:W-:Y:S01]  /*10810*/  ISETP.LT.AND P6, PT, R89, UR4, !P0 ;  /* 0x0000000459007c0c */ /* 0x000fe2000c7c1270 */
[----:B------:R-:W-:Y:S01]  /*10820*/  IMAD.WIDE R12, R10, 0x2, R8 ;  /* 0x000000020a0c7825 */ /* 0x000fe200078e0208 */
[----:B------:R-:W-:Y:S01]  /*10830*/  ISETP.LT.AND P0, PT, R93, UR53, !P2 ;  /* 0x000000355d007c0c */ /* 0x000fe2000d701270 */
[----:B------:R-:W1:Y:S01]  /*10840*/  LDCU UR18, c[0x0][0x39c] ;  /* 0x00007380ff1277ac */ /* 0x000e620008000800 */
[----:B------:R-:W-:Y:S01]  /*10850*/  PRMT R18, R26, 0x7632, R18 ;  /* 0x000076321a127816 */ /* 0x000fe20000000012 */
[----:B------:R-:W3:Y:S06]  /*10860*/  LDCU UR4, c[0x0][0x398] ;  /* 0x00007300ff0477ac */ /* 0x000eec0008000800 */
[----:B------:R0:W-:Y:S01]  /*10870*/  @P3 STG.E.U16 desc[UR22][R16.64], R26 ;  /* 0x0000001a10003986 */ /* 0x0001e2000c101516 */
[----:B------:R-:W1:Y:S03]  /*10880*/  LDCU UR53, c[0x0][0x398] ;  /* 0x00007300ff3577ac */ /* 0x000e660008000800 */
[----:B------:R1:W-:Y:S04]  /*10890*/  @P6 STG.E.U16 desc[UR22][R14.64], R18 ;  /* 0x000000120e006986 */ /* 0x0003e8000c101516 */
[----:B------:R1:W-:Y:S04]  /*108a0*/  @P0 STG.E.U16 desc[UR22][R12.64], R11 ;  /* 0x0000000b0c000986 */ /* 0x0003e8000c101516 */
[----:B0-----:R-:W3:Y:S04]  /*108b0*/  LDL.LU R16, [R1+0x260] ;  /* 0x0002600001107983 */ /* 0x001ee80000300800 */
[----:B------:R-:W3:Y:S01]  /*108c0*/  LDL.LU R26, [R1+0x2b4] ;  /* 0x0002b400011a7983 */ /* 0x000ee20000300800 */
[----:B--2---:R-:W-:Y:S01]  /*108d0*/  F2FP.F16.F32.PACK_AB R27, R27, R0 ;  /* 0x000000001b1b723e */ /* 0x004fe200000000ff */
[----:B------:R-:W-:-:S05]  /*108e0*/  VIADD R0, R92, 0x1b ;  /* 0x0000001b5c007836 */ /* 0x000fca0000000000 */
[----:B------:R-:W-:Y:S02]  /*108f0*/  ISETP.GE.AND P0, PT, R0, UR77, PT ;  /* 0x0000004d00007c0c */ /* 0x000fe4000bf06270 */
[----:B------:R-:W-:Y:S01]  /*10900*/  ISETP.LT.AND P6, PT, R76, UR41, !P2 ;  /* 0x000000294c007c0c */ /* 0x000fe2000d7c1270 */
[----:B------:R-:W3:Y:S01]  /*10910*/  LDL.LU R0, [R1+0x160] ;  /* 0x0001600001007983 */ /* 0x000ee20000300800 */
[----:B------:R-:W-:Y:S01]  /*10920*/  ISETP.LT.AND P3, PT, R72, UR39, !P2 ;  /* 0x0000002748007c0c */ /* 0x000fe2000d761270 */
[C---:B-1----:R-:W-:Y:S01]  /*10930*/  IMAD.WIDE R14, R10.reuse, 0x2, R2 ;  /* 0x000000020a0e7825 */ /* 0x042fe200078e0202 */
[----:B------:R-:W-:Y:S01]  /*10940*/  PRMT R11, R11, 0x7632, R11 ;  /* 0x000076320b0b7816 */ /* 0x000fe2000000000b */
[----:B------:R-:W0:Y:S02]  /*10950*/  LDCU UR41, c[0x0][0x398] ;  /* 0x00007300ff2977ac */ /* 0x000e240008000800 */
[C---:B------:R-:W-:Y:S01]  /*10960*/  IMAD.WIDE R12, R10.reuse, 0x2, R6 ;  /* 0x000000020a0c7825 */ /* 0x040fe200078e0206 */
[----:B------:R-:W-:Y:S01]  /*10970*/  ISETP.LT.AND P2, PT, R89, UR51, !P2 ;  /* 0x0000003359007c0c */ /* 0x000fe2000d741270 */
[----:B------:R-:W1:Y:S04]  /*10980*/  LDCU UR39, c[0x0][0x398] ;  /* 0x00007300ff2777ac */ /* 0x000e680008000800 */
[----:B------:R2:W-:Y:S01]  /*10990*/  @P6 STG.E.U16 desc[UR22][R14.64], R11 ;  /* 0x0000000b0e006986 */ /* 0x0005e2000c101516 */
[----:B------:R-:W-:Y:S01]  /*109a0*/  PRMT R19, R27, 0x7632, R19 ;  /* 0x000076321b137816 */ /* 0x000fe20000000013 */
[----:B------:R-:W0:Y:S02]  /*109b0*/  LDCU UR51, c[0x0][0x398] ;  /* 0x00007300ff3377ac */ /* 0x000e240008000800 */
[----:B------:R1:W-:Y:S01]  /*109c0*/  @P3 STG.E.U16 desc[UR22][R12.64], R27 ;  /* 0x0000001b0c003986 */ /* 0x0003e2000c101516 */
[----:B------:R-:W-:Y:S01]  /*109d0*/  ISETP.LT.AND P3, PT, R93, UR38, !P4 ;  /* 0x000000265d007c0c */ /* 0x000fe2000e761270 */
[----:B------:R-:W0:Y:S01]  /*109e0*/  LDCU UR38, c[0x0][0x398] ;  /* 0x00007300ff2677ac */ /* 0x000e220008000800 */
[----:B------:R-:W0:Y:S01]  /*109f0*/  LDCU UR77, c[0x0][0x398] ;  /* 0x00007300ff4d77ac */ /* 0x000e220008000800 */
[----:B--2---:R-:W-:Y:S01]  /*10a00*/  IMAD.WIDE R14, R10, 0x2, R4 ;  /* 0x000000020a0e7825 */ /* 0x004fe200078e0204 */
[----:B-1----:R-:W2:Y:S04]  /*10a10*/  LDL.LU R27, [R1+0x1b4] ;  /* 0x0001b400011b7983 */ /* 0x002ea80000300800 */
[----:B------:R1:W-:Y:S01]  /*10a20*/  @P2 STG.E.U16 desc[UR22][R14.64], R19 ;  /* 0x000000130e002986 */ /* 0x0003e2000c101516 */
[----:B------:R-:W-:Y:S01]  /*10a30*/  ISETP.LT.AND P6, PT, R76, UR9, !P4 ;  /* 0x000000094c007c0c */ /* 0x000fe2000e7c1270 */
[----:B------:R-:W0:Y:S02]  /*10a40*/  LDCU UR9, c[0x0][0x398] ;  /* 0x00007300ff0977ac */ /* 0x000e240008000800 */
[----:B-1----:R-:W2:Y:S04]  /*10a50*/  LDL.LU R14, [R1+0x264] ;  /* 0x00026400010e7983 */ /* 0x002ea80000300800 */
[----:B------:R-:W2:Y:S01]  /*10a60*/  LDL.LU R15, [R1+0x60] ;  /* 0x00006000010f7983 */ /* 0x000ea20000300800 */
[----:B---3--:R-:W-:Y:S01]  /*10a70*/  F2FP.F16.F32.PACK_AB R11, R0, R16 ;  /* 0x00000010000b723e */ /* 0x008fe200000000ff */
[----:B------:R-:W-:-:S03]  /*10a80*/  VIADD R0, R10, UR32 ;  /* 0x000000200a007c36 */ /* 0x000fc60008000000 */
[----:B------:R-:W-:Y:S01]  /*10a90*/  PRMT R18, R11, 0x7610, R18 ;  /* 0x000076100b127816 */ /* 0x000fe20000000012 */
[----:B------:R-:W-:-:S05]  /*10aa0*/  IMAD.WIDE R12, R0, 0x2, R8 ;  /* 0x00000002000c7825 */ /* 0x000fca00078e0208 */
[----:B------:R1:W-:Y:S01]  /*10ab0*/  @P3 STG.E.U16 desc[UR22][R12.64], R18 ;  /* 0x000000120c003986 */ /* 0x0003e2000c101516 */
[----:B------:R-:W-:-:S03]  /*10ac0*/  PRMT R17, R11, 0x7632, R17 ;  /* 0x000076320b117816 */ /* 0x000fc60000000011 */
[----:B-1----:R-:W3:Y:S01]  /*10ad0*/  LDL.LU R13, [R1+0x164] ;  /* 0x00016400010d7983 */ /* 0x002ee20000300800 */
[----:B------:R-:W-:-:S05]  /*10ae0*/  IMAD.WIDE R10, R0, 0x2, R2 ;  /* 0x00000002000a7825 */ /* 0x000fca00078e0202 */
[----:B------:R1:W-:Y:S04]  /*10af0*/  @P6 STG.E.U16 desc[UR22][R10.64], R17 ;  /* 0x000000110a006986 */ /* 0x0003e8000c101516 */
[----:B-1----:R-:W4:Y:S01]  /*10b00*/  LDL.LU R17, [R1+0x64] ;  /* 0x0000640001117983 */ /* 0x002f220000300800 */
[----:B------:R-:W-:Y:S01]  /*10b10*/  ISETP.LT.AND P3, PT, R72, UR75, !P4 ;  /* 0x0000004b48007c0c */ /* 0x000fe2000e761270 */
[----:B------:R-:W-:Y:S01]  /*10b20*/  VIADD R16, R92, 0x1c ;  /* 0x0000001c5c107836 */ /* 0x000fe20000000000 */
[----:B------:R-:W-:Y:S01]  /*10b30*/  ISETP.LT.AND P6, PT, R89, UR74, !P4 ;  /* 0x0000004a59007c0c */ /* 0x000fe2000e7c1270 */
[----:B------:R-:W-:Y:S01]  /*10b40*/  VIADD R10, R0, UR32 ;  /* 0x00000020000a7c36 */ /* 0x000fe20008000000 */
[----:B------:R-:W-:Y:S01]  /*10b50*/  ISETP.LT.AND P4, PT, R93, UR76, !P1 ;  /* 0x0000004c5d007c0c */ /* 0x000fe2000cf81270 */
[----:B------:R-:W1:Y:S01]  /*10b60*/  LDCU UR74, c[0x0][0x39c] ;  /* 0x00007380ff4a77ac */ /* 0x000e620008000800 */
[----:B--2---:R-:W-:-:S02]  /*10b70*/  F2FP.F16.F32.PACK_AB R28, R28, R15 ;  /* 0x0000000f1c1c723e */ /* 0x004fc400000000ff */
[----:B------:R-:W-:Y:S01]  /*10b80*/  ISETP.GE.AND P2, PT, R16, UR48, PT ;  /* 0x0000003010007c0c */ /* 0x000fe2000bf46270 */
[----:B------:R-:W2:Y:S01]  /*10b90*/  LDCU UR48, c[0x0][0x398] ;  /* 0x00007300ff3077ac */ /* 0x000ea20008000800 */
[----:B------:R-:W-:Y:S01]  /*10ba0*/  PRMT R16, R28, 0x7632, R16 ;  /* 0x000076321c107816 */ /* 0x000fe20000000010 */
[----:B------:R-:W0:Y:S01]  /*10bb0*/  LDCU UR76, c[0x0][0x398] ;  /* 0x00007300ff4c77ac */ /* 0x000e220008000800 */
[----:B------:R-:W0:Y:S01]  /*10bc0*/  LDCU UR75, c[0x0][0x398] ;  /* 0x00007300ff4b77ac */ /* 0x000e220008000800 */
[----:B---3--:R-:W-:Y:S01]  /*10bd0*/  F2FP.F16.F32.PACK_AB R11, R13, R14 ;  /* 0x0000000e0d0b723e */ /* 0x008fe200000000ff */
[----:B------:R-:W-:-:S04]  /*10be0*/  IMAD.WIDE R12, R0, 0x2, R6 ;  /* 0x00000002000c7825 */ /* 0x000fc800078e0206 */
[----:B------:R-:W-:Y:S01]  /*10bf0*/  IMAD.WIDE R14, R0, 0x2, R4 ;  /* 0x00000002000e7825 */ /* 0x000fe200078e0204 */
[----:B------:R3:W-:Y:S04]  /*10c00*/  @P3 STG.E.U16 desc[UR22][R12.64], R28 ;  /* 0x0000001c0c003986 */ /* 0x0007e8000c101516 */
[----:B------:R0:W-:Y:S01]  /*10c10*/  @P6 STG.E.U16 desc[UR22][R14.64], R16 ;  /* 0x000000100e006986 */ /* 0x0001e2000c101516 */
[----:B------:R-:W-:Y:S02]  /*10c20*/  ISETP.LT.AND P6, PT, R76, UR67, !P1 ;  /* 0x000000434c007c0c */ /* 0x000fe4000cfc1270 */
[----:B----4-:R-:W-:Y:S01]  /*10c30*/  F2FP.F16.F32.PACK_AB R29, R29, R17 ;  /* 0x000000111d1d723e */ /* 0x010fe200000000ff */
[----:B---3--:R-:W-:Y:S01]  /*10c40*/  IMAD.WIDE R12, R10, 0x2, R8 ;  /* 0x000000020a0c7825 */ /* 0x008fe200078e0208 */
[----:B------:R-:W3:Y:S01]  /*10c50*/  LDL.LU R28, [R1+0xbc] ;  /* 0x0000bc00011c7983 */ /* 0x000ee20000300800 */
[----:B------:R-:W4:Y:S03]  /*10c60*/  LDCU UR67, c[0x0][0x398] ;  /* 0x00007300ff4377ac */ /* 0x000f260008000800 */
[----:B------:R1:W-:Y:S01]  /*10c70*/  @P4 STG.E.U16 desc[UR22][R12.64], R11 ;  /* 0x0000000b0c004986 */ /* 0x0003e2000c101516 */
[----:B------:R-:W-:Y:S01]  /*10c80*/  ISETP.LT.AND P4, PT, R72, UR73, !P1 ;  /* 0x0000004948007c0c */ /* 0x000fe2000cf81270 */
[----:B0-----:R-:W-:-:S04]  /*10c90*/  IMAD.WIDE R16, R10, 0x2, R2 ;  /* 0x000000020a107825 */ /* 0x001fc800078e0202 */
[----:B------:R-:W-:Y:S01]  /*10ca0*/  IMAD.WIDE R14, R10, 0x2, R6 ;  /* 0x000000020a0e7825 */ /* 0x000fe200078e0206 */
[----:B-1----:R-:W-:-:S03]  /*10cb0*/  PRMT R11, R11, 0x7632, R11 ;  /* 0x000076320b0b7816 */ /* 0x002fc6000000000b */
[----:B------:R-:W-:Y:S01]  /*10cc0*/  VIADD R0, R92, 0x1d ;  /* 0x0000001d5c007836 */ /* 0x000fe20000000000 */
[----:B------:R-:W0:Y:S01]  /*10cd0*/  LDCU UR73, c[0x0][0x398] ;  /* 0x00007300ff4977ac */ /* 0x000e220008000800 */
[----:B------:R1:W-:Y:S04]  /*10ce0*/  @P6 STG.E.U16 desc[UR22][R16.64], R11 ;  /* 0x0000000b10006986 */ /* 0x0003e8000c101516 */
[----:B------:R0:W-:Y:S04]  /*10cf0*/  @P4 STG.E.U16 desc[UR22][R14.64], R29 ;  /* 0x0000001d0e004986 */ /* 0x0001e8000c101516 */
[----:B-1----:R-:W2:Y:S04]  /*10d00*/  LDL.LU R16, [R1+0x268] ;  /* 0x0002680001107983 */ /* 0x002ea80000300800 */
[----:B------:R-:W2:Y:S04]  /*10d10*/  LDL.LU R17, [R1+0x68] ;  /* 0x0000680001117983 */ /* 0x000ea80000300800 */
[----:B0-----:R-:W3:Y:S01]  /*10d20*/  LDL.LU R15, [R1+0x168] ;  /* 0x00016800010f7983 */ /* 0x001ee20000300800 */
[----:B------:R-:W-:Y:S01]  /*10d30*/  ISETP.LT.AND P1, PT, R89, UR71, !P1 ;  /* 0x0000004759007c0c */ /* 0x000fe2000cf21270 */
[----:B------:R-:W-:Y:S01]  /*10d40*/  IMAD.WIDE R12, R10, 0x2, R4 ;  /* 0x000000020a0c7825 */ /* 0x000fe200078e0204 */
[----:B------:R-:W-:Y:S01]  /*10d50*/  ISETP.GE.AND P3, PT, R0, UR52, PT ;  /* 0x0000003400007c0c */ /* 0x000fe2000bf66270 */
[----:B------:R-:W0:Y:S01]  /*10d60*/  LDCU UR71, c[0x0][0x39c] ;  /* 0x00007380ff4777ac */ /* 0x000e220008000800 */
[----:B------:R-:W-:-:S02]  /*10d70*/  PRMT R0, R29, 0x7632, R0 ;  /* 0x000076321d007816 */ /* 0x000fc40000000000 */
[----:B------:R-:W-:Y:S02]  /*10d80*/  ISETP.LT.AND P4, PT, R93, UR63, !P5 ;  /* 0x0000003f5d007c0c */ /* 0x000fe4000ef81270 */
[----:B------:R-:W-:Y:S01]  /*10d90*/  ISETP.LT.AND P6, PT, R76, UR66, !P5 ;  /* 0x000000424c007c0c */ /* 0x000fe2000efc1270 */
[----:B------:R-:W-:Y:S01]  /*10da0*/  VIADD R10, R10, UR32 ;  /* 0x000000200a0a7c36 */ /* 0x000fe20008000000 */
[----:B------:R-:W4:Y:S01]  /*10db0*/  LDL.LU R29, [R1+0x2b8] ;  /* 0x0002b800011d7983 */ /* 0x000f220000300800 */
[----:B------:R-:W1:Y:S03]  /*10dc0*/  LDCU UR52, c[0x0][0x398] ;  /* 0x00007300ff3477ac */ /* 0x000e660008000800 */
[----:B------:R3:W-:Y:S01]  /*10dd0*/  @P1 STG.E.U16 desc[UR22][R12.64], R0 ;  /* 0x000000000c001986 */ /* 0x0007e2000c101516 */
[----:B------:R-:W0:Y:S01]  /*10de0*/  LDCU UR63, c[0x0][0x398] ;  /* 0x00007300ff3f77ac */ /* 0x000e220008000800 */
[----:B------:R-:W0:Y:S01]  /*10df0*/  LDCU UR66, c[0x0][0x398] ;  /* 0x00007300ff4277ac */ /* 0x000e220008000800 */
[----:B--2---:R-:W-:-:S02]  /*10e00*/  F2FP.F16.F32.PACK_AB R30, R30, R17 ;  /* 0x000000111e1e723e */ /* 0x004fc400000000ff */
        /* <DEDUP_REMOVED lines=24> */
[----:B------:R-:W-:Y:S01]  /*10f90*/  PRMT R18, R14, 0x7632, R18 ;  /* 0x000076320e127816 */ /* 0x000fe20000000012 */
[----:B------:R-:W0:Y:S02]  /*10fa0*/  LDCU UR64, c[0x0][0x39c] ;  /* 0x00007380ff4077ac */ /* 0x000e240008000800 */
[----:B------:R-:W-:Y:S01]  /*10fb0*/  IMAD.WIDE R10, R0, 0x2, R8 ;  /* 0x00000002000a7825 */ /* 0x000fe200078e0208 */
[----:B------:R-:W0:Y:S03]  /*10fc0*/  LDCU UR7, c[0x0][0x398] ;  /* 0x00007300ff0777ac */ /* 0x000e260008000800 */
[----:B------:R1:W-:Y:S01]  /*10fd0*/  @P5 STG.E.U16 desc[UR22][R12.64], R16 ;  /* 0x000000100c005986 */ /* 0x0003e2000c101516 */
[----:B------:R-:W0:Y:S03]  /*10fe0*/  LDCU UR72, c[0x0][0x398] ;  /* 0x00007300ff4877ac */ /* 0x000e260008000800 */
[----:B------:R0:W-:Y:S01]  /*10ff0*/  @P4 STG.E.U16 desc[UR22][R10.64], R14 ;  /* 0x0000000e0a004986 */ /* 0x0001e2000c101516 */
[----:B------:R-:W-:Y:S01]  /*11000*/  ISETP.LT.AND P5, PT, R72, UR65, !P0 ;  /* 0x0000004148007c0c */ /* 0x000fe2000c7a1270 */
[----:B------:R-:W0:Y:S01]  /*11010*/  LDCU UR44, c[0x0][0x398] ;  /* 0x00007300ff2c77ac */ /* 0x000e220008000800 */
[----:B------:R-:W-:Y:S01]  /*11020*/  ISETP.LT.AND P4, PT, R89, UR14, !P0 ;  /* 0x0000000e59007c0c */ /* 0x000fe2000c781270 */
[----:B------:R-:W0:Y:S01]  /*11030*/  LDCU UR14, c[0x0][0x39c] ;  /* 0x00007380ff0e77ac */ /* 0x000e220008000800 */
[----:B-1----:R-:W-:-:S05]  /*11040*/  VIADD R16, R92, 0x1f ;  /* 0x0000001f5c107836 */ /* 0x002fca0000000000 */
[----:B------:R-:W-:Y:S02]  /*11050*/  ISETP.GE.AND P0, PT, R16, UR43, PT ;  /* 0x0000002b10007c0c */ /* 0x000fe4000bf06270 */
[----:B--2---:R-:W-:Y:S01]  /*11060*/  F2FP.F16.F32.PACK_AB R31, R31, R15 ;  /* 0x0000000f1f1f723e */ /* 0x004fe200000000ff */
[C---:B0-----:R-:W-:Y:S01]  /*11070*/  IMAD.WIDE R14, R0.reuse, 0x2, R2 ;  /* 0x00000002000e7825 */ /* 0x041fe200078e0202 */
[----:B------:R-:W2:Y:S01]  /*11080*/  LDL.LU R16, [R1+0x70] ;  /* 0x0000700001107983 */ /* 0x000ea20000300800 */
[----:B------:R-:W0:Y:S03]  /*11090*/  LDCU UR43, c[0x0][0x398] ;  /* 0x00007300ff2b77ac */ /* 0x000e260008000800 */
[----:B------:R1:W-:Y:S04]  /*110a0*/  @P6 STG.E.U16 desc[UR22][R14.64], R18 ;  /* 0x000000120e006986 */ /* 0x0003e8000c101516 */
[----:B-1----:R-:W3:Y:S04]  /*110b0*/  LDL.LU R14, [R1+0x170] ;  /* 0x00017000010e7983 */ /* 0x002ee80000300800 */
[----:B------:R-:W3:Y:S01]  /*110c0*/  LDL.LU R15, [R1+0x270] ;  /* 0x00027000010f7983 */ /* 0x000ee20000300800 */
[----:B------:R-:W-:Y:S01]  /*110d0*/  IMAD.WIDE R12, R0, 0x2, R6 ;  /* 0x00000002000c7825 */ /* 0x000fe200078e0206 */
[----:B------:R-:W-:-:S03]  /*110e0*/  PRMT R17, R31, 0x7632, R17 ;  /* 0x000076321f117816 */ /* 0x000fc60000000011 */
[----:B------:R-:W-:Y:S01]  /*110f0*/  IMAD.WIDE R10, R0, 0x2, R4 ;  /* 0x00000002000a7825 */ /* 0x000fe200078e0204 */
[----:B------:R1:W-:Y:S01]  /*11100*/  @P5 STG.E.U16 desc[UR22][R12.64], R31 ;  /* 0x0000001f0c005986 */ /* 0x0003e2000c101516 */
[----:B------:R-:W-:Y:S01]  /*11110*/  ISETP.LT.AND P6, PT, R93, UR46, !P2 ;  /* 0x0000002e5d007c0c */ /* 0x000fe2000d7c1270 */
[----:B------:R-:W0:Y:S01]  /*11120*/  LDCU UR46, c[0x0][0x398] ;  /* 0x00007300ff2e77ac */ /* 0x000e220008000800 */
[----:B------:R-:W-:Y:S01]  /*11130*/  ISETP.LT.AND P5, PT, R76, UR37, !P2 ;  /* 0x000000254c007c0c */ /* 0x000fe2000d7a1270 */
[----:B------:R0:W-:Y:S01]  /*11140*/  @P4 STG.E.U16 desc[UR22][R10.64], R17 ;  /* 0x000000110a004986 */ /* 0x0001e2000c101516 */
[----:B------:R-:W-:Y:S01]  /*11150*/  VIADD R0, R0, UR32 ;  /* 0x0000002000007c36 */ /* 0x000fe20008000000 */
[----:B------:R-:W0:Y:S02]  /*11160*/  LDCU UR37, c[0x0][0x398] ;  /* 0x00007300ff2577ac */ /* 0x000e240008000800 */
[----:B-1----:R-:W4:Y:S01]  /*11170*/  LDL.LU R31, [R1+0xb0] ;  /* 0x0000b000011f7983 */ /* 0x002f220000300800 */
[----:B--2---:R-:W-:Y:S01]  /*11180*/  F2FP.F16.F32.PACK_AB R32, R32, R16 ;  /* 0x000000102020723e */ /* 0x004fe200000000ff */
[----:B0-----:R-:W-:Y:S01]  /*11190*/  IMAD.WIDE R16, R0, 0x2, R8 ;  /* 0x0000000200107825 */ /* 0x001fe200078e0208 */
[----:B---3--:R-:W-:-:S03]  /*111a0*/  F2FP.F16.F32.PACK_AB R10, R14, R15 ;  /* 0x0000000f0e0a723e */ /* 0x008fc600000000ff */
[----:B------:R-:W-:Y:S01]  /*111b0*/  IMAD.WIDE R14, R0, 0x2, R2 ;  /* 0x00000002000e7825 */ /* 0x000fe200078e0202 */
[C---:B------:R-:W-:Y:S02]  /*111c0*/  PRMT R20, R10.reuse, 0x7610, R20 ;  /* 0x000076100a147816 */ /* 0x040fe40000000014 */
[----:B------:R-:W-:-:S03]  /*111d0*/  PRMT R19, R10, 0x7632, R19 ;  /* 0x000076320a137816 */ /* 0x000fc60000000013 */
[----:B------:R0:W-:Y:S04]  /*111e0*/  @P6 STG.E.U16 desc[UR22][R16.64], R20 ;  /* 0x0000001410006986 */ /* 0x0001e8000c101516 */
[----:B------:R1:W-:Y:S04]  /*111f0*/  @P5 STG.E.U16 desc[UR22][R14.64], R19 ;  /* 0x000000130e005986 */ /* 0x0003e8000c101516 */
[----:B0-----:R-:W2:Y:S04]  /*11200*/  LDL.LU R16, [R1+0x74] ;  /* 0x0000740001107983 */ /* 0x001ea80000300800 */
[----:B-1----:R-:W3:Y:S04]  /*11210*/  LDL.LU R14, [R1+0x174] ;  /* 0x00017400010e7983 */ /* 0x002ee80000300800 */
[----:B------:R-:W3:Y:S01]  /*11220*/  LDL.LU R15, [R1+0x274] ;  /* 0x00027400010f7983 */ /* 0x000ee20000300800 */
[----:B------:R-:W-:Y:S01]  /*11230*/  ISETP.LT.AND P4, PT, R72, UR34, !P2 ;  /* 0x0000002248007c0c */ /* 0x000fe2000d781270 */
[----:B------:R-:W-:Y:S01]  /*11240*/  IMAD.WIDE R12, R0, 0x2, R6 ;  /* 0x00000002000c7825 */ /* 0x000fe200078e0206 */
[----:B------:R-:W-:Y:S01]  /*11250*/  ISETP.LT.AND P2, PT, R89, UR45, !P2 ;  /* 0x0000002d59007c0c */ /* 0x000fe2000d741270 */
[----:B------:R-:W0:Y:S01]  /*11260*/  LDCU UR45, c[0x0][0x39c] ;  /* 0x00007380ff2d77ac */ /* 0x000e220008000800 */
[----:B------:R-:W-:Y:S01]  /*11270*/  PRMT R18, R32, 0x7632, R18 ;  /* 0x0000763220127816 */ /* 0x000fe20000000012 */
[----:B------:R-:W-:Y:S01]  /*11280*/  IMAD.WIDE R10, R0, 0x2, R4 ;  /* 0x00000002000a7825 */ /* 0x000fe200078e0204 */
[----:B------:R-:W-:Y:S01]  /*11290*/  ISETP.LT.AND P5, PT, R76, UR49, !P3 ;  /* 0x000000314c007c0c */ /* 0x000fe2000dfa1270 */
[----:B------:R-:W1:Y:S06]  /*112a0*/  LDCU UR34, c[0x0][0x398] ;  /* 0x00007300ff2277ac */ /* 0x000e6c0008000800 */
[----:B------:R0:W-:Y:S01]  /*112b0*/  @P4 STG.E.U16 desc[UR22][R12.64], R32 ;  /* 0x000000200c004986 */ /* 0x0001e2000c101516 */
[----:B------:R-:W-:Y:S01]  /*112c0*/  ISETP.LT.AND P4, PT, R93, UR16, !P3 ;  /* 0x000000105d007c0c */ /* 0x000fe2000df81270 */
[----:B------:R-:W-:Y:S01]  /*112d0*/  VIADD R0, R0, UR32 ;  /* 0x0000002000007c36 */ /* 0x000fe20008000000 */
[----:B------:R-:W-:Y:S01]  /*112e0*/  ISETP.LT.AND P6, PT, R72, UR24, !P3 ;  /* 0x0000001848007c0c */ /* 0x000fe2000dfc1270 */
[----:B------:R3:W-:Y:S01]  /*112f0*/  @P2 STG.E.U16 desc[UR22][R10.64], R18 ;  /* 0x000000120a002986 */ /* 0x0007e2000c101516 */
[----:B------:R-:W1:Y:S01]  /*11300*/  LDCU UR16, c[0x0][0x398] ;  /* 0x00007300ff1077ac */ /* 0x000e620008000800 */
[----:B------:R-:W1:Y:S02]  /*11310*/  LDCU UR24, c[0x0][0x398] ;  /* 0x00007300ff1877ac */ /* 0x000e640008000800 */
[----:B0-----:R-:W4:Y:S01]  /*11320*/  LDL.LU R32, [R1+0xa4] ;  /* 0x0000a40001207983 */ /* 0x001f220000300800 */
[----:B------:R-:W0:Y:S01]  /*11330*/  LDCU UR49, c[0x0][0x398] ;  /* 0x00007300ff3177ac */ /* 0x000e220008000800 */
[----:B--2---:R-:W-:Y:S01]  /*11340*/  F2FP.F16.F32.PACK_AB R33, R33, R16 ;  /* 0x000000102121723e */ /* 0x004fe200000000ff */
[----:B------:R-:W-:Y:S01]  /*11350*/  VIADD R16, R92, 0x20 ;  /* 0x000000205c107836 */ /* 0x000fe20000000000 */
[----:B---3--:R-:W-:Y:S01]  /*11360*/  F2FP.F16.F32.PACK_AB R10, R14, R15 ;  /* 0x0000000f0e0a723e */ /* 0x008fe200000000ff */
[----:B------:R-:W-:-:S03]  /*11370*/  IMAD.WIDE R14, R0, 0x2, R8 ;  /* 0x00000002000e7825 */ /* 0x000fc600078e0208 */
[----:B------:R-:W-:Y:S02]  /*11380*/  PRMT R18, R10, 0x7610, R18 ;  /* 0x000076100a127816 */ /* 0x000fe40000000012 */
[----:B------:R-:W-:Y:S02]  /*11390*/  ISETP.GE.AND P2, PT, R16, UR59, PT ;  /* 0x0000003b10007c0c */ /* 0x000fe4000bf46270 */
[----:B------:R-:W2:Y:S04]  /*113a0*/  LDL.LU R16, [R1+0x278] ;  /* 0x0002780001107983 */ /* 0x000ea80000300800 */
[----:B------:R3:W-:Y:S04]  /*113b0*/  @P4 STG.E.U16 desc[UR22][R14.64], R18 ;  /* 0x000000120e004986 */ /* 0x0007e8000c101516 */
[----:B---3--:R-:W2:Y:S01]  /*113c0*/  LDL.LU R15, [R1+0x178] ;  /* 0x00017800010f7983 */ /* 0x008ea20000300800 */
[----:B------:R-:W-:Y:S01]  /*113d0*/  PRMT R17, R10, 0x7632, R17 ;  /* 0x000076320a117816 */ /* 0x000fe20000000011 */
[----:B------:R-:W-:Y:S01]  /*113e0*/  IMAD.WIDE R12, R0, 0x2, R2 ;  /* 0x00000002000c7825 */ /* 0x000fe200078e0202 */
[----:B------:R-:W-:-:S03]  /*113f0*/  ISETP.LT.AND P4, PT, R89, UR61, !P3 ;  /* 0x0000003d59007c0c */ /* 0x000fc6000df81270 */
[----:B------:R-:W-:Y:S01]  /*11400*/  IMAD.WIDE R10, R0, 0x2, R6 ;  /* 0x00000002000a7825 */ /* 0x000fe200078e0206 */
[----:B------:R-:W-:Y:S01]  /*11410*/  @P5 STG.E.U16 desc[UR22][R12.64], R17 ;  /* 0x000000110c005986 */ /* 0x000fe2000c101516 */
[----:B------:R-:W-:-:S03]  /*11420*/  PRMT R19, R33, 0x7632, R19 ;  /* 0x0000763221137816 */ /* 0x000fc60000000013 */
[----:B------:R3:W-:Y:S04]  /*11430*/  @P6 STG.E.U16 desc[UR22][R10.64], R33 ;  /* 0x000000210a006986 */ /* 0x0007e8000c101516 */
[----:B---3--:R-:W3:Y:S01]  /*11440*/  LDL.LU R33, [R1+0x2a4] ;  /* 0x0002a40001217983 */ /* 0x008ee20000300800 */
[----:B--2---:R-:W-:Y:S01]  /*11450*/  F2FP.F16.F32.PACK_AB R11, R15, R16 ;  /* 0x000000100f0b723e */ /* 0x004fe200000000ff */
[----:B------:R-:W-:-:S05]  /*11460*/  IMAD.WIDE R16, R0, 0x2, R4 ;  /* 0x0000000200107825 */ /* 0x000fca00078e0204 */
[----:B------:R2:W-:Y:S04]  /*11470*/  @P4 STG.E.U16 desc[UR22][R16.64], R19 ;  /* 0x0000001310004986 */ /* 0x0005e8000c101516 */
[----:B--2---:R-:W2:Y:S01]  /*11480*/  LDL.LU R17, [R1+0x78] ;  /* 0x0000780001117983 */ /* 0x004ea20000300800 */
[----:B------:R-:W-:Y:S01]  /*11490*/  ISETP.LT.AND P5, PT, R93, UR35, !P1 ;  /* 0x000000235d007c0c */ /* 0x000fe2000cfa1270 */
[----:B------:R-:W-:Y:S01]  /*114a0*/  VIADD R10, R0, UR32 ;  /* 0x00000020000a7c36 */ /* 0x000fe20008000000 */
[----:B------:R-:W-:Y:S01]  /*114b0*/  ISETP.LT.AND P6, PT, R76, UR20, !P1 ;  /* 0x000000144c007c0c */ /* 0x000fe2000cfc1270 */
[----:B------:R-:W-:Y:S01]  /*114c0*/  VIADD R18, R92, 0x21 ;  /* 0x000000215c127836 */ /* 0x000fe20000000000 */
[----:B------:R-:W-:Y:S01]  /*114d0*/  ISETP.LT.AND P4, PT, R89, UR33, !P1 ;  /* 0x0000002159007c0c */ /* 0x000fe2000cf81270 */
[C---:B------:R-:W-:Y:S01]  /*114e0*/  IMAD.WIDE R14, R10.reuse, 0x2, R8 ;  /* 0x000000020a0e7825 */ /* 0x040fe200078e0208 */
[----:B------:R-:W-:Y:S01]  /*114f0*/  PRMT R0, R11, 0x7632, R0 ;  /* 0x000076320b007816 */ /* 0x000fe20000000000 */
[----:B------:R-:W0:Y:S02]  /*11500*/  LDCU UR35, c[0x0][0x398] ;  /* 0x00007300ff2377ac */ /* 0x000e240008000800 */
[----:B------:R-:W-:Y:S01]  /*11510*/  IMAD.WIDE R12, R10, 0x2, R2 ;  /* 0x000000020a0c7825 */ /* 0x000fe200078e0202 */
[----:B--2---:R-:W-:-:S03]  /*11520*/  F2FP.F16.F32.PACK_AB R34, R34, R17 ;  /* 0x000000112222723e */ /* 0x004fc600000000ff */
[----:B------:R2:W-:Y:S01]  /*11530*/  @P5 STG.E.U16 desc[UR22][R14.64], R11 ;  /* 0x0000000b0e005986 */ /* 0x0005e2000c101516 */
[----:B------:R-:W-:Y:S01]  /*11540*/  ISETP.GE.AND P3, PT, R18, UR55, PT ;  /* 0x0000003712007c0c */ /* 0x000fe2000bf66270 */
[----:B------:R-:W-:Y:S01]  /*11550*/  VIADD R17, R92, 0x22 ;  /* 0x000000225c117836 */ /* 0x000fe20000000000 */
[----:B----4-:R-:W-:Y:S01]  /*11560*/  F2FP.F16.F32.PACK_AB R45, R45, R32 ;  /* 0x000000202d2d723e */ /* 0x010fe200000000ff */
[----:B------:R-:W4:Y:S01]  /*11570*/  LDCU UR20, c[0x0][0x398] ;  /* 0x00007300ff1477ac */ /* 0x000f220008000800 */
[----:B------:R-:W0:Y:S01]  /*11580*/  LDCU UR33, c[0x0][0x398] ;  /* 0x00007300ff2177ac */ /* 0x000e220008000800 */
[----:B--2---:R-:W2:Y:S01]  /*11590*/  LDL.LU R14, [R1+0x17c] ;  /* 0x00017c00010e7983 */ /* 0x004ea20000300800 */
[----:B------:R-:W-:Y:S01]  /*115a0*/  ISETP.LT.AND P5, PT, R72, UR30, !P1 ;  /* 0x0000001e48007c0c */ /* 0x000fe2000cfa1270 */
[----:B------:R-:W0:Y:S02]  /*115b0*/  LDCU UR55, c[0x0][0x39c] ;  /* 0x00007380ff3777ac */ /* 0x000e240008000800 */
[----:B------:R-:W2:Y:S01]  /*115c0*/  LDL.LU R15, [R1+0x27c] ;  /* 0x00027c00010f7983 */ /* 0x000ea20000300800 */
[----:B------:R-:W-:Y:S01]  /*115d0*/  ISETP.GE.AND P1, PT, R17, UR54, PT ;  /* 0x0000003611007c0c */ /* 0x000fe2000bf26270 */
[----:B------:R-:W0:Y:S02]  /*115e0*/  LDCU UR30, c[0x0][0x398] ;  /* 0x00007300ff1e77ac */ /* 0x000e240008000800 */
[----:B------:R-:W3:Y:S01]  /*115f0*/  LDL.LU R17, [R1+0x7c] ;  /* 0x00007c0001117983 */ /* 0x000ee20000300800 */
[----:B------:R-:W0:Y:S03]  /*11600*/  LDCU UR54, c[0x0][0x39c] ;  /* 0x00007380ff3677ac */ /* 0x000e260008000800 */
[----:B------:R1:W-:Y:S01]  /*11610*/  @P6 STG.E.U16 desc[UR22][R12.64], R0 ;  /* 0x000000000c006986 */ /* 0x0003e2000c101516 */
[----:B------:R-:W-:Y:S01]  /*11620*/  ISETP.LT.AND P6, PT, R93, UR50, !P0 ;  /* 0x000000325d007c0c */ /* 0x000fe2000c7c1270 */
[----:B------:R-:W0:Y:S01]  /*11630*/  LDCU UR50, c[0x0][0x398] ;  /* 0x00007300ff3277ac */ /* 0x000e220008000800 */
[----:B-1----:R-:W-:-:S04]  /*11640*/  IMAD.WIDE R12, R10, 0x2, R4 ;  /* 0x000000020a0c7825 */ /* 0x002fc800078e0204 */
[----:B------:R-:W-:Y:S01]  /*11650*/  VIADD R0, R10, UR32 ;  /* 0x000000200a007c36 */ /* 0x000fe20008000000 */
[----:B--2---:R-:W-:Y:S01]  /*11660*/  F2FP.F16.F32.PACK_AB R16, R14, R15 ;  /* 0x0000000f0e10723e */ /* 0x004fe200000000ff */
[----:B------:R-:W-:-:S03]  /*11670*/  IMAD.WIDE R14, R10, 0x2, R6 ;  /* 0x000000020a0e7825 */ /* 0x000fc600078e0206 */
[----:B------:R-:W-:Y:S02]  /*11680*/  PRMT R18, R16, 0x7610, R18 ;  /* 0x0000761010127816 */ /* 0x000fe40000000012 */
[----:B------:R-:W-:Y:S01]  /*11690*/  PRMT R16, R34, 0x7632, R16 ;  /* 0x0000763222107816 */ /* 0x000fe20000000010 */
[----:B------:R1:W-:Y:S01]  /*116a0*/  @P5 STG.E.U16 desc[UR22][R14.64], R34 ;  /* 0x000000220e005986 */ /* 0x0003e2000c101516 */
[----:B------:R-:W-:-:S03]  /*116b0*/  IMAD.WIDE R10, R0, 0x2, R8 ;  /* 0x00000002000a7825 */ /* 0x000fc600078e0208 */
[----:B------:R2:W-:Y:S01]  /*116c0*/  @P4 STG.E.U16 desc[UR22][R12.64], R16 ;  /* 0x000000100c004986 */ /* 0x0005e2000c101516 */
[----:B------:R-:W-:Y:S01]  /*116d0*/  ISETP.LT.AND P4, PT, R76, UR47, !P0 ;  /* 0x0000002f4c007c0c */ /* 0x000fe2000c781270 */
[----:B------:R-:W0:Y:S01]  /*116e0*/  LDCU UR47, c[0x0][0x39c] ;  /* 0x00007380ff2f77ac */ /* 0x000e220008000800 */
[----:B---3--:R-:W-:Y:S01]  /*116f0*/  F2FP.F16.F32.PACK_AB R35, R35, R17 ;  /* 0x000000112323723e */ /* 0x008fe200000000ff */
[----:B------:R3:W-:Y:S01]  /*11700*/  @P6 STG.E.U16 desc[UR22][R10.64], R18 ;  /* 0x000000120a006986 */ /* 0x0007e2000c101516 */
[----:B------:R-:W-:Y:S02]  /*11710*/  VIADD R17, R92, 0x23 ;  /* 0x000000235c117836 */ /* 0x000fe40000000000 */
[----:B-1----:R-:W-:Y:S01]  /*11720*/  IMAD.WIDE R14, R0, 0x2, R2 ;  /* 0x00000002000e7825 */ /* 0x002fe200078e0202 */
[----:B------:R-:W-:Y:S01]  /*11730*/  ISETP.LT.AND P5, PT, R72, UR6, !P0 ;  /* 0x0000000648007c0c */ /* 0x000fe2000c7a1270 */
[----:B------:R-:W4:Y:S01]  /*11740*/  LDL.LU R34, [R1+0xac] ;  /* 0x0000ac0001227983 */ /* 0x000f220000300800 */
[----:B------:R-:W-:Y:S01]  /*11750*/  ISETP.LT.AND P6, PT, R89, UR36, !P0 ;  /* 0x0000002459007c0c */ /* 0x000fe2000c7c1270 */
[----:B--2---:R-:W-:Y:S01]  /*11760*/  IMAD.WIDE R12, R0, 0x2, R6 ;  /* 0x00000002000c7825 */ /* 0x004fe200078e0206 */
[----:B---3--:R-:W-:-:S03]  /*11770*/  PRMT R18, R16, 0x7632, R18 ;  /* 0x0000763210127816 */ /* 0x008fc60000000012 */
[----:B------:R-:W-:Y:S01]  /*11780*/  IMAD.WIDE R10, R0, 0x2, R4 ;  /* 0x00000002000a7825 */ /* 0x000fe200078e0204 */
[----:B------:R-:W-:Y:S01]  /*11790*/  ISETP.GE.AND P0, PT, R17, UR18, PT ;  /* 0x0000001211007c0c */ /* 0x000fe2000bf06270 */
[----:B------:R-:W1:Y:S01]  /*117a0*/  LDCU UR18, c[0x0][0x39c] ;  /* 0x00007380ff1277ac */ /* 0x000e620008000800 */
[----:B------:R-:W2:Y:S01]  /*117b0*/  LDL.LU R17, [R1+0x80] ;  /* 0x0000800001117983 */ /* 0x000ea20000300800 */
[----:B------:R-:W3:Y:S03]  /*117c0*/  LDCU UR6, c[0x0][0x398] ;  /* 0x00007300ff0677ac */ /* 0x000ee60008000800 */
[----:B------:R0:W-:Y:S01]  /*117d0*/  @P4 STG.E.U16 desc[UR22][R14.64], R18 ;  /* 0x000000120e004986 */ /* 0x0001e2000c101516 */
[----:B------:R-:W1:Y:S03]  /*117e0*/  LDCU UR36, c[0x0][0x398] ;  /* 0x00007300ff2477ac */ /* 0x000e660008000800 */
[----:B0-----:R-:W3:Y:S04]  /*117f0*/  LDL.LU R14, [R1+0x180] ;  /* 0x00018000010e7983 */ /* 0x001ee80000300800 */
[----:B------:R-:W3:Y:S01]  /*11800*/  LDL.LU R15, [R1+0x280] ;  /* 0x00028000010f7983 */ /* 0x000ee20000300800 */
[----:B------:R-:W-:-:S03]  /*11810*/  PRMT R16, R35, 0x7632, R16 ;  /* 0x0000763223107816 */ /* 0x000fc60000000010 */
[----:B------:R0:W-:Y:S01]  /*11820*/  @P5 STG.E.U16 desc[UR22][R12.64], R35 ;  /* 0x000000230c005986 */ /* 0x0001e2000c101516 */
[----:B------:R-:W-:Y:S01]  /*11830*/  ISETP.LT.AND P5, PT, R76, UR40, !P2 ;  /* 0x000000284c007c0c */ /* 0x000fe2000d7a1270 */
[----:B------:R-:W-:Y:S01]  /*11840*/  VIADD R0, R0, UR32 ;  /* 0x0000002000007c36 */ /* 0x000fe20008000000 */
[----:B--2---:R-:W-:Y:S01]  /*11850*/  F2FP.F16.F32.PACK_AB R36, R36, R17 ;  /* 0x000000112424723e */ /* 0x004fe200000000ff */
[----:B------:R2:W-:Y:S01]  /*11860*/  @P6 STG.E.U16 desc[UR22][R10.64], R16 ;  /* 0x000000100a006986 */ /* 0x0005e2000c101516 */
[----:B------:R-:W-:Y:S01]  /*11870*/  ISETP.LT.AND P6, PT, R93, UR57, !P2 ;  /* 0x000000395d007c0c */ /* 0x000fe2000d7c1270 */
[----:B------:R-:W1:Y:S02]  /*11880*/  LDCU UR40, c[0x0][0x398] ;  /* 0x00007300ff2877ac */ /* 0x000e640008000800 */
[----:B0-----:R-:W4:Y:S01]  /*11890*/  LDL.LU R35, [R1+0x1a4] ;  /* 0x0001a40001237983 */ /* 0x001f220000300800 */
[----:B--2---:R-:W-:Y:S01]  /*118a0*/  IMAD.WIDE R16, R0, 0x2, R8 ;  /* 0x0000000200107825 */ /* 0x004fe200078e0208 */
[----:B---3--:R-:W-:-:S03]  /*118b0*/  F2FP.F16.F32.PACK_AB R10, R14, R15 ;  /* 0x0000000f0e0a723e */ /* 0x008fc600000000ff */
[----:B------:R-:W-:Y:S01]  /*118c0*/  IMAD.WIDE R14, R0, 0x2, R2 ;  /* 0x00000002000e7825 */ /* 0x000fe200078e0202 */
[C---:B------:R-:W-:Y:S02]  /*118d0*/  PRMT R20, R10.reuse, 0x7610, R20 ;  /* 0x000076100a147816 */ /* 0x040fe40000000014 */
[----:B------:R-:W-:-:S03]  /*118e0*/  PRMT R19, R10, 0x7632, R19 ;  /* 0x000076320a137816 */ /* 0x000fc60000000013 */
[----:B------:R0:W-:Y:S04]  /*118f0*/  @P6 STG.E.U16 desc[UR22][R16.64], R20 ;  /* 0x0000001410006986 */ /* 0x0001e8000c101516 */
[----:B------:R2:W-:Y:S04]  /*11900*/  @P5 STG.E.U16 desc[UR22][R14.64], R19 ;  /* 0x000000130e005986 */ /* 0x0005e8000c101516 */
[----:B0-----:R-:W3:Y:S04]  /*11910*/  LDL.LU R16, [R1+0x84] ;  /* 0x0000840001107983 */ /* 0x001ee80000300800 */
[----:B--2---:R-:W2:Y:S04]  /*11920*/  LDL.LU R14, [R1+0x184] ;  /* 0x00018400010e7983 */ /* 0x004ea80000300800 */
[----:B------:R-:W2:Y:S01]  /*11930*/  LDL.LU R15, [R1+0x284] ;  /* 0x00028400010f7983 */ /* 0x000ea20000300800 */
[----:B------:R-:W-:Y:S01]  /*11940*/  ISETP.LT.AND P4, PT, R72, UR26, !P2 ;  /* 0x0000001a48007c0c */ /* 0x000fe2000d781270 */
[----:B------:R-:W-:Y:S01]  /*11950*/  IMAD.WIDE R12, R0, 0x2, R6 ;  /* 0x00000002000c7825 */ /* 0x000fe200078e0206 */
[----:B------:R-:W-:Y:S01]  /*11960*/  ISETP.LT.AND P2, PT, R89, UR56, !P2 ;  /* 0x0000003859007c0c */ /* 0x000fe2000d741270 */
[----:B------:R-:W0:Y:S01]  /*11970*/  LDCU UR26, c[0x0][0x398] ;  /* 0x00007300ff1a77ac */ /* 0x000e220008000800 */
[----:B------:R-:W-:Y:S01]  /*11980*/  PRMT R18, R36, 0x7632, R18 ;  /* 0x0000763224127816 */ /* 0x000fe20000000012 */
[----:B------:R-:W-:-:S08]  /*11990*/  IMAD.WIDE R10, R0, 0x2, R4 ;  /* 0x00000002000a7825 */ /* 0x000fd000078e0204 */
[----:B------:R0:W-:Y:S01]  /*119a0*/  @P4 STG.E.U16 desc[UR22][R12.64], R36 ;  /* 0x000000240c004986 */ /* 0x0001e2000c101516 */
[----:B------:R-:W-:Y:S01]  /*119b0*/  ISETP.LT.AND P4, PT, R93, UR60, !P3 ;  /* 0x0000003c5d007c0c */ /* 0x000fe2000df81270 */
[----:B------:R-:W-:Y:S02]  /*119c0*/  VIADD R0, R0, UR32 ;  /* 0x0000002000007c36 */ /* 0x000fe40008000000 */
[----:B------:R2:W-:Y:S04]  /*119d0*/  @P2 STG.E.U16 desc[UR22][R10.64], R18 ;  /* 0x000000120a002986 */ /* 0x0005e8000c101516 */
[----:B0-----:R-:W4:Y:S01]  /*119e0*/  LDL.LU R36, [R1+0x2a8] ;  /* 0x0002a80001247983 */ /* 0x001f220000300800 */
[----:B---3--:R-:W-:Y:S01]  /*119f0*/  F2FP.F16.F32.PACK_AB R37, R37, R16 ;  /* 0x000000102525723e */ /* 0x008fe200000000ff */
[----:B------:R-:W-:Y:S01]  /*11a00*/  VIADD R16, R92, 0x24 ;  /* 0x000000245c107836 */ /* 0x000fe20000000000 */
[----:B--2---:R-:W-:Y:S01]  /*11a10*/  F2FP.F16.F32.PACK_AB R10, R14, R15 ;  /* 0x0000000f0e0a723e */ /* 0x004fe200000000ff */
[----:B------:R-:W-:-:S03]  /*11a20*/  IMAD.WIDE R14, R0, 0x2, R8 ;  /* 0x00000002000e7825 */ /* 0x000fc600078e0208 */
[----:B------:R-:W-:Y:S02]  /*11a30*/  PRMT R18, R10, 0x7610, R18 ;  /* 0x000076100a127816 */ /* 0x000fe40000000012 */
[----:B------:R-:W-:Y:S02]  /*11a40*/  ISETP.GE.AND P2, PT, R16, UR70, PT ;  /* 0x0000004610007c0c */ /* 0x000fe4000bf46270 */
[----:B------:R-:W2:Y:S04]  /*11a50*/  LDL.LU R16, [R1+0x288] ;  /* 0x0002880001107983 */ /* 0x000ea80000300800 */
[----:B------:R0:W-:Y:S04]  /*11a60*/  @P4 STG.E.U16 desc[UR22][R14.64], R18 ;  /* 0x000000120e004986 */ /* 0x0001e8000c101516 */
[----:B0-----:R-:W2:Y:S01]  /*11a70*/  LDL.LU R15, [R1+0x188] ;  /* 0x00018800010f7983 */ /* 0x001ea20000300800 */
[----:B------:R-:W-:-:S02]  /*11a80*/  ISETP.LT.AND P5, PT, R76, UR28, !P3 ;  /* 0x0000001c4c007c0c */ /* 0x000fc4000dfa1270 */
[----:B------:R-:W-:Y:S01]  /*11a90*/  ISETP.LT.AND P6, PT, R72, UR62, !P3 ;  /* 0x0000003e48007c0c */ /* 0x000fe2000dfc1270 */
[----:B------:R-:W-:Y:S01]  /*11aa0*/  IMAD.WIDE R12, R0, 0x2, R2 ;  /* 0x00000002000c7825 */ /* 0x000fe200078e0202 */
[----:B------:R-:W-:Y:S01]  /*11ab0*/  PRMT R17, R10, 0x7632, R17 ;  /* 0x000076320a117816 */ /* 0x000fe20000000011 */
[----:B------:R-:W0:Y:S01]  /*11ac0*/  LDCU UR28, c[0x0][0x398] ;  /* 0x00007300ff1c77ac */ /* 0x000e220008000800 */
[----:B------:R-:W-:Y:S01]  /*11ad0*/  ISETP.LT.AND P4, PT, R89, UR10, !P3 ;  /* 0x0000000a59007c0c */ /* 0x000fe2000df81270 */
[C---:B------:R-:W-:Y:S01]  /*11ae0*/  IMAD.WIDE R10, R0.reuse, 0x2, R6 ;  /* 0x00000002000a7825 */ /* 0x040fe200078e0206 */
[----:B------:R-:W-:Y:S01]  /*11af0*/  PRMT R19, R37, 0x7632, R19 ;  /* 0x0000763225137816 */ /* 0x000fe20000000013 */
[----:B------:R-:W3:Y:S04]  /*11b00*/  LDCU UR10, c[0x0][0x398] ;  /* 0x00007300ff0a77ac */ /* 0x000ee80008000800 */
[----:B------:R-:W-:Y:S04]  /*11b10*/  @P5 STG.E.U16 desc[UR22][R12.64], R17 ;  /* 0x000000110c005986 */ /* 0x000fe8000c101516 */
[----:B------:R0:W-:Y:S04]  /*11b20*/  @P6 STG.E.U16 desc[UR22][R10.64], R37 ;  /* 0x000000250a006986 */ /* 0x0001e8000c101516 */
[----:B0-----:R-:W3:Y:S01]  /*11b30*/  LDL.LU R37, [R1+0x1a8] ;  /* 0x0001a80001257983 */ /* 0x001ee20000300800 */
[----:B--2---:R-:W-:Y:S01]  /*11b40*/  F2FP.F16.F32.PACK_AB R11, R15, R16 ;  /* 0x000000100f0b723e */ /* 0x004fe200000000ff */
[----:B------:R-:W-:-:S05]  /*11b50*/  IMAD.WIDE R16, R0, 0x2, R4 ;  /* 0x0000000200107825 */ /* 0x000fca00078e0204 */
[----:B------:R0:W-:Y:S04]  /*11b60*/  @P4 STG.E.U16 desc[UR22][R16.64], R19 ;  /* 0x0000001310004986 */ /* 0x0001e8000c101516 */
[----:B0-----:R-:W2:Y:S01]  /*11b70*/  LDL.LU R17, [R1+0x88] ;  /* 0x0000880001117983 */ /* 0x001ea20000300800 */
[----:B------:R-:W-:Y:S01]  /*11b80*/  ISETP.LT.AND P5, PT, R93, UR42, !P1 ;  /* 0x0000002a5d007c0c */ /* 0x000fe2000cfa1270 */
[----:B------:R-:W-:Y:S01]  /*11b90*/  VIADD R10, R0, UR32 ;  /* 0x00000020000a7c36 */ /* 0x000fe20008000000 */
[----:B------:R-:W-:Y:S01]  /*11ba0*/  ISETP.LT.AND P6, PT, R76, UR58, !P1 ;  /* 0x0000003a4c007c0c */ /* 0x000fe2000cfc1270 */
[----:B------:R-:W-:Y:S01]  /*11bb0*/  VIADD R18, R92, 0x25 ;  /* 0x000000255c127836 */ /* 0x000fe20000000000 */
[----:B------:R-:W-:Y:S01]  /*11bc0*/  ISETP.LT.AND P4, PT, R89, UR69, !P1 ;  /* 0x0000004559007c0c */ /* 0x000fe2000cf81270 */
[----:B------:R-:W-:Y:S01]  /*11bd0*/  IMAD.WIDE R14, R10, 0x2, R8 ;  /* 0x000000020a0e7825 */ /* 0x000fe200078e0208 */
[----:B------:R-:W0:Y:S07]  /*11be0*/  LDCU UR42, c[0x0][0x398] ;  /* 0x00007300ff2a77ac */ /* 0x000e2e0008000800 */
[----:B------:R0:W-:Y:S04]  /*11bf0*/  @P5 STG.E.U16 desc[UR22][R14.64], R11 ;  /* 0x0000000b0e005986 */ /* 0x0001e8000c101516 */
[----:B0-----:R-:W3:Y:S04]  /*11c00*/  LDL.LU R14, [R1+0x18c] ;  /* 0x00018c00010e7983 */ /* 0x001ee80000300800 */
[----:B------:R-:W3:Y:S01]  /*11c10*/  LDL.LU R15, [R1+0x28c] ;  /* 0x00028c00010f7983 */ /* 0x000ee20000300800 */
[----:B------:R-:W-:-:S02]  /*11c20*/  ISETP.LT.AND P5, PT, R72, UR12, !P1 ;  /* 0x0000000c48007c0c */ /* 0x000fc4000cfa1270 */
[----:B--2---:R-:W-:Y:S01]  /*11c30*/  F2FP.F16.F32.PACK_AB R38, R38, R17 ;  /* 0x000000112626723e */ /* 0x004fe200000000ff */
[----:B------:R-:W-:Y:S01]  /*11c40*/  VIADD R17, R92, 0x26 ;  /* 0x000000265c117836 */ /* 0x000fe20000000000 */
[----:B------:R-:W-:Y:S01]  /*11c50*/  PRMT R0, R11, 0x7632, R0 ;  /* 0x000076320b007816 */ /* 0x000fe20000000000 */
[----:B------:R-:W-:Y:S01]  /*11c60*/  IMAD.WIDE R12, R10, 0x2, R2 ;  /* 0x000000020a0c7825 */ /* 0x000fe200078e0202 */
[----:B------:R-:W-:Y:S01]  /*11c70*/  ISETP.GE.AND P3, PT, R18, UR74, PT ;  /* 0x0000004a12007c0c */ /* 0x000fe2000bf66270 */
[----:B------:R-:W0:Y:S01]  /*11c80*/  LDCU UR12, c[0x0][0x39c] ;  /* 0x00007380ff0c77ac */ /* 0x000e220008000800 */
[----:B------:R-:W-:Y:S02]  /*11c90*/  ISETP.GE.AND P1, PT, R17, UR71, PT ;  /* 0x0000004711007c0c */ /* 0x000fe4000bf26270 */
[----:B------:R-:W2:Y:S04]  /*11ca0*/  LDL.LU R17, [R1+0x8c] ;  /* 0x00008c0001117983 */ /* 0x000ea80000300800 */
[----:B------:R0:W-:Y:S01]  /*11cb0*/  @P6 STG.E.U16 desc[UR22][R12.64], R0 ;  /* 0x000000000c006986 */ /* 0x0001e2000c101516 */
[----:B------:R-:W-:Y:S01]  /*11cc0*/  ISETP.LT.AND P6, PT, R93, UR4, !P0 ;  /* 0x000000045d007c0c */ /* 0x000fe2000c7c1270 */
[----:B------:R-:W1:Y:S01]  /*11cd0*/  LDCU UR4, c[0x0][0x398] ;  /* 0x00007300ff0477ac */ /* 0x000e620008000800 */
[----:B0-----:R-:W-:Y:S01]  /*11ce0*/  IMAD.WIDE R12, R10, 0x2, R4 ;  /* 0x000000020a0c7825 */ /* 0x001fe200078e0204 */
[----:B---3--:R-:W-:-:S03]  /*11cf0*/  F2FP.F16.F32.PACK_AB R16, R14, R15 ;  /* 0x0000000f0e10723e */ /* 0x008fc600000000ff */
[----:B------:R-:W-:Y:S01]  /*11d00*/  IMAD.WIDE R14, R10, 0x2, R6 ;  /* 0x000000020a0e7825 */ /* 0x000fe200078e0206 */
[----:B------:R-:W-:Y:S02]  /*11d10*/  PRMT R18, R16, 0x7610, R18 ;  /* 0x0000761010127816 */ /* 0x000fe40000000012 */
[----:B------:R-:W-:Y:S01]  /*11d20*/  PRMT R16, R38, 0x7632, R16 ;  /* 0x0000763226107816 */ /* 0x000fe20000000010 */
[----:B------:R-:W-:Y:S01]  /*11d30*/  VIADD R0, R10, UR32 ;  /* 0x000000200a007c36 */ /* 0x000fe20008000000 */
[----:B------:R0:W-:Y:S04]  /*11d40*/  @P5 STG.E.U16 desc[UR22][R14.64], R38 ;  /* 0x000000260e005986 */ /* 0x0001e8000c101516 */
[----:B------:R-:W-:Y:S01]  /*11d50*/  @P4 STG.E.U16 desc[UR22][R12.64], R16 ;  /* 0x000000100c004986 */ /* 0x000fe2000c101516 */
[----:B------:R-:W-:Y:S01]  /*11d60*/  ISETP.LT.AND P4, PT, R76, UR53, !P0 ;  /* 0x000000354c007c0c */ /* 0x000fe2000c781270 */
[----:B------:R-:W-:Y:S01]  /*11d70*/  IMAD.WIDE R10, R0, 0x2, R8 ;  /* 0x00000002000a7825 */ /* 0x000fe200078e0208 */
[----:B------:R-:W-:Y:S01]  /*11d80*/  ISETP.LT.AND P5, PT, R72, UR41, !P0 ;  /* 0x0000002948007c0c */ /* 0x000fe2000c7a1270 */
[----:B------:R-:W3:Y:S03]  /*11d90*/  LDCU UR41, c[0x0][0x398] ;  /* 0x00007300ff2977ac */ /* 0x000ee60008000800 */
[----:B------:R1:W-:Y:S01]  /*11da0*/  @P6 STG.E.U16 desc[UR22][R10.64], R18 ;  /* 0x000000120a006986 */ /* 0x0003e2000c101516 */
[----:B0-----:R-:W-:Y:S01]  /*11db0*/  IMAD.WIDE R14, R0, 0x2, R2 ;  /* 0x00000002000e7825 */ /* 0x001fe200078e0202 */
[----:B------:R-:W-:Y:S01]  /*11dc0*/  ISETP.LT.AND P6, PT, R89, UR39, !P0 ;  /* 0x0000002759007c0c */ /* 0x000fe2000c7c1270 */
[----:B------:R-:W0:Y:S01]  /*11dd0*/  LDCU UR39, c[0x0][0x398] ;  /* 0x00007300ff2777ac */ /* 0x000e220008000800 */
[----:B------:R-:W3:Y:S01]  /*11de0*/  LDL.LU R38, [R1+0xa0] ;  /* 0x0000a00001267983 */ /* 0x000ee20000300800 */
[----:B--2---:R-:W-:Y:S01]  /*11df0*/  F2FP.F16.F32.PACK_AB R39, R39, R17 ;  /* 0x000000112727723e */ /* 0x004fe200000000ff */
[----:B------:R-:W-:Y:S01]  /*11e00*/  VIADD R17, R92, 0x27 ;  /* 0x000000275c117836 */ /* 0x000fe20000000000 */
[----:B-1----:R-:W-:Y:S01]  /*11e10*/  PRMT R18, R16, 0x7632, R18 ;  /* 0x0000763210127816 */ /* 0x002fe20000000012 */
[C---:B------:R-:W-:Y:S01]  /*11e20*/  IMAD.WIDE R12, R0.reuse, 0x2, R6 ;  /* 0x00000002000c7825 */ /* 0x040fe200078e0206 */
[----:B----4-:R-:W-:Y:S01]  /*11e30*/  F2FP.F16.F32.PACK_AB R47, R47, R34 ;  /* 0x000000222f2f723e */ /* 0x010fe200000000ff */
[----:B------:R-:W1:Y:S01]  /*11e40*/  LDCU UR53, c[0x0][0x398] ;  /* 0x00007300ff3577ac */ /* 0x000e620008000800 */
[----:B------:R-:W-:Y:S01]  /*11e50*/  ISETP.GE.AND P0, PT, R17, UR64, PT ;  /* 0x0000004011007c0c */ /* 0x000fe2000bf06270 */
[----:B------:R2:W-:Y:S04]  /*11e60*/  @P4 STG.E.U16 desc[UR22][R14.64], R18 ;  /* 0x000000120e004986 */ /* 0x0005e8000c101516 */
[----:B------:R-:W4:Y:S04]  /*11e70*/  LDL.LU R17, [R1+0x90] ;  /* 0x0000900001117983 */ /* 0x000f280000300800 */
[----:B--2---:R-:W2:Y:S04]  /*11e80*/  LDL.LU R14, [R1+0x190] ;  /* 0x00019000010e7983 */ /* 0x004ea80000300800 */
[----:B------:R-:W2:Y:S01]  /*11e90*/  LDL.LU R15, [R1+0x290] ;  /* 0x00029000010f7983 */ /* 0x000ea20000300800 */
[----:B------:R-:W-:Y:S01]  /*11ea0*/  PRMT R16, R39, 0x7632, R16 ;  /* 0x0000763227107816 */ /* 0x000fe20000000010 */
[----:B------:R-:W-:-:S02]  /*11eb0*/  IMAD.WIDE R10, R0, 0x2, R4 ;  /* 0x00000002000a7825 */ /* 0x000fc400078e0204 */
[----:B------:R0:W-:Y:S01]  /*11ec0*/  @P5 STG.E.U16 desc[UR22][R12.64], R39 ;  /* 0x000000270c005986 */ /* 0x0001e2000c101516 */
[----:B------:R-:W-:Y:S01]  /*11ed0*/  ISETP.LT.AND P5, PT, R76, UR38, !P2 ;  /* 0x000000264c007c0c */ /* 0x000fe2000d7a1270 */
[----:B------:R-:W-:Y:S01]  /*11ee0*/  VIADD R0, R0, UR32 ;  /* 0x0000002000007c36 */ /* 0x000fe20008000000 */
[----:B------:R-:W-:Y:S01]  /*11ef0*/  ISETP.LT.AND P4, PT, R72, UR9, !P2 ;  /* 0x0000000948007c0c */ /* 0x000fe2000d781270 */
[----:B------:R1:W-:Y:S01]  /*11f00*/  @P6 STG.E.U16 desc[UR22][R10.64], R16 ;  /* 0x000000100a006986 */ /* 0x0003e2000c101516 */
[----:B------:R-:W-:Y:S01]  /*11f10*/  ISETP.LT.AND P6, PT, R93, UR51, !P2 ;  /* 0x000000335d007c0c */ /* 0x000fe2000d7c1270 */
[----:B------:R-:W1:Y:S01]  /*11f20*/  LDCU UR38, c[0x0][0x39c] ;  /* 0x00007380ff2677ac */ /* 0x000e620008000800 */
[----:B------:R-:W-:Y:S02]  /*11f30*/  F2FP.F16.F32.PACK_AB R48, R48, R31 ;  /* 0x0000001f3030723e */ /* 0x000fe400000000ff */
[----:B------:R-:W-:Y:S01]  /*11f40*/  F2FP.F16.F32.PACK_AB R49, R49, R21 ;  /* 0x000000153131723e */ /* 0x000fe200000000ff */
[----:B------:R-:W1:Y:S01]  /*11f50*/  LDCU UR9, c[0x0][0x398] ;  /* 0x00007300ff0977ac */ /* 0x000e620008000800 */
[----:B0-----:R-:W3:Y:S01]  /*11f60*/  LDL.LU R39, [R1+0x94] ;  /* 0x0000940001277983 */ /* 0x001ee20000300800 */
[----:B----4-:R-:W-:Y:S01]  /*11f70*/  F2FP.F16.F32.PACK_AB R40, R40, R17 ;  /* 0x000000112828723e */ /* 0x010fe200000000ff */
[----:B-1----:R-:W-:Y:S01]  /*11f80*/  IMAD.WIDE R16, R0, 0x2, R8 ;  /* 0x0000000200107825 */ /* 0x002fe200078e0208 */
[----:B--2---:R-:W-:-:S03]  /*11f90*/  F2FP.F16.F32.PACK_AB R10, R14, R15 ;  /* 0x0000000f0e0a723e */ /* 0x004fc600000000ff */
[----:B------:R-:W-:Y:S01]  /*11fa0*/  IMAD.WIDE R14, R0, 0x2, R2 ;  /* 0x00000002000e7825 */ /* 0x000fe200078e0202 */
[----:B---3--:R-:W-:Y:S01]  /*11fb0*/  F2FP.F16.F32.PACK_AB R44, R44, R38 ;  /* 0x000000262c2c723e */ /* 0x008fe200000000ff */
[----:B------:R-:W0:Y:S01]  /*11fc0*/  LDCU UR51, c[0x0][0x398] ;  /* 0x00007300ff3377ac */ /* 0x000e220008000800 */
[C---:B------:R-:W-:Y:S02]  /*11fd0*/  PRMT R20, R10.reuse, 0x7610, R20 ;  /* 0x000076100a147816 */ /* 0x040fe40000000014 */
[----:B------:R-:W-:-:S03]  /*11fe0*/  PRMT R19, R10, 0x7632, R19 ;  /* 0x000076320a137816 */ /* 0x000fc60000000013 */
[----:B------:R1:W-:Y:S04]  /*11ff0*/  @P6 STG.E.U16 desc[UR22][R16.64], R20 ;  /* 0x0000001410006986 */ /* 0x0003e8000c101516 */
[----:B------:R2:W-:Y:S04]  /*12000*/  @P5 STG.E.U16 desc[UR22][R14.64], R19 ;  /* 0x000000130e005986 */ /* 0x0005e8000c101516 */
[----:B-1----:R-:W3:Y:S04]  /*12010*/  LDL.LU R16, [R1+0x294] ;  /* 0x0002940001107983 */ /* 0x002ee80000300800 */
[----:B--2---:R-:W3:Y:S01]  /*12020*/  LDL.LU R15, [R1+0x194] ;  /* 0x00019400010f7983 */ /* 0x004ee20000300800 */
[----:B------:R-:W-:Y:S01]  /*12030*/  ISETP.LT.AND P2, PT, R89, UR48, !P2 ;  /* 0x0000003059007c0c */ /* 0x000fe2000d741270 */
[----:B------:R-:W-:Y:S01]  /*12040*/  IMAD.WIDE R12, R0, 0x2, R6 ;  /* 0x00000002000c7825 */ /* 0x000fe200078e0206 */
[----:B------:R-:W-:Y:S01]  /*12050*/  PRMT R18, R40, 0x7632, R18 ;  /* 0x0000763228127816 */ /* 0x000fe20000000012 */
[----:B------:R-:W1:Y:S02]  /*12060*/  LDCU UR48, c[0x0][0x398] ;  /* 0x00007300ff3077ac */ /* 0x000e640008000800 */
[----:B------:R-:W-:Y:S01]  /*12070*/  IMAD.WIDE R10, R0, 0x2, R4 ;  /* 0x00000002000a7825 */ /* 0x000fe200078e0204 */
[----:B------:R2:W-:Y:S01]  /*12080*/  @P4 STG.E.U16 desc[UR22][R12.64], R40 ;  /* 0x000000280c004986 */ /* 0x0005e2000c101516 */
[----:B------:R-:W-:-:S02]  /*12090*/  ISETP.LT.AND P4, PT, R93, UR76, !P3 ;  /* 0x0000004c5d007c0c */ /* 0x000fc4000df81270 */
[----:B------:R-:W-:-:S04]  /*120a0*/  VIADD R0, R0, UR32 ;  /* 0x0000002000007c36 */ /* 0x000fc80008000000 */
[----:B------:R3:W-:Y:S01]  /*120b0*/  @P2 STG.E.U16 desc[UR22][R10.64], R18 ;  /* 0x000000120a002986 */ /* 0x0007e2000c101516 */
[----:B------:R-:W-:-:S03]  /*120c0*/  F2FP.F16.F32.PACK_AB R41, R41, R39 ;  /* 0x000000272929723e */ /* 0x000fc600000000ff */
[----:B--2---:R-:W2:Y:S04]  /*120d0*/  LDL.LU R40, [R1+0x19c] ;  /* 0x00019c0001287983 */ /* 0x004ea80000300800 */
[----:B------:R-:W2:Y:S01]  /*120e0*/  LDL.LU R39, [R1+0x29c] ;  /* 0x00029c0001277983 */ /* 0x000ea20000300800 */
[----:B---3--:R-:W-:Y:S01]  /*120f0*/  F2FP.F16.F32.PACK_AB R10, R15, R16 ;  /* 0x000000100f0a723e */ /* 0x008fe200000000ff */
[----:B------:R-:W-:Y:S02]  /*12100*/  VIADD R16, R92, 0x28 ;  /* 0x000000285c107836 */ /* 0x000fe40000000000 */
[----:B------:R-:W-:Y:S01]  /*12110*/  IMAD.WIDE R14, R0, 0x2, R8 ;  /* 0x00000002000e7825 */ /* 0x000fe200078e0208 */
[----:B------:R-:W-:Y:S02]  /*12120*/  PRMT R18, R10, 0x7610, R18 ;  /* 0x000076100a127816 */ /* 0x000fe40000000012 */
[----:B------:R-:W-:-:S02]  /*12130*/  ISETP.GE.AND P2, PT, R16, UR14, PT ;  /* 0x0000000e10007c0c */ /* 0x000fc4000bf46270 */
[----:B------:R-:W-:Y:S01]  /*12140*/  ISETP.LT.AND P5, PT, R76, UR75, !P3 ;  /* 0x0000004b4c007c0c */ /* 0x000fe2000dfa1270 */
[----:B------:R-:W3:Y:S01]  /*12150*/  LDL.LU R16, [R1+0x298] ;  /* 0x0002980001107983 */ /* 0x000ee20000300800 */
[----:B------:R-:W-:Y:S01]  /*12160*/  ISETP.LT.AND P6, PT, R72, UR67, !P3 ;  /* 0x0000004348007c0c */ /* 0x000fe2000dfc1270 */
[----:B------:R-:W-:Y:S01]  /*12170*/  IMAD.WIDE R12, R0, 0x2, R2 ;  /* 0x00000002000c7825 */ /* 0x000fe200078e0202 */
[----:B------:R-:W-:Y:S01]  /*12180*/  PRMT R17, R10, 0x7632, R17 ;  /* 0x000076320a117816 */ /* 0x000fe20000000011 */
[----:B------:R4:W-:Y:S01]  /*12190*/  @P4 STG.E.U16 desc[UR22][R14.64], R18 ;  /* 0x000000120e004986 */ /* 0x0009e2000c101516 */
[----:B------:R-:W-:Y:S01]  /*121a0*/  PRMT R19, R41, 0x7632, R19 ;  /* 0x0000763229137816 */ /* 0x000fe20000000013 */
[----:B------:R-:W0:Y:S02]  /*121b0*/  LDCU UR14, c[0x0][0x398] ;  /* 0x00007300ff0e77ac */ /* 0x000e240008000800 */
[----:B----4-:R-:W3:Y:S01]  /*121c0*/  LDL.LU R15, [R1+0x198] ;  /* 0x00019800010f7983 */ /* 0x010ee20000300800 */
[----:B------:R-:W-:Y:S01]  /*121d0*/  ISETP.LT.AND P4, PT, R89, UR73, !P3 ;  /* 0x0000004959007c0c */ /* 0x000fe2000df81270 */
[----:B------:R-:W-:-:S02]  /*121e0*/  IMAD.WIDE R10, R0, 0x2, R6 ;  /* 0x00000002000a7825 */ /* 0x000fc400078e0206 */
[----:B------:R-:W-:Y:S04]  /*121f0*/  @P5 STG.E.U16 desc[UR22][R12.64], R17 ;  /* 0x000000110c005986 */ /* 0x000fe8000c101516 */
[----:B------:R4:W-:Y:S04]  /*12200*/  @P6 STG.E.U16 desc[UR22][R10.64], R41 ;  /* 0x000000290a006986 */ /* 0x0009e8000c101516 */
[----:B----4-:R-:W4:Y:S01]  /*12210*/  LDL.LU R41, [R1+0x9c] ;  /* 0x00009c0001297983 */ /* 0x010f220000300800 */
[----:B---3--:R-:W-:Y:S01]  /*12220*/  F2FP.F16.F32.PACK_AB R11, R15, R16 ;  /* 0x000000100f0b723e */ /* 0x008fe200000000ff */
[----:B------:R-:W-:-:S05]  /*12230*/  IMAD.WIDE R16, R0, 0x2, R4 ;  /* 0x0000000200107825 */ /* 0x000fca00078e0204 */
[----:B------:R3:W-:Y:S04]  /*12240*/  @P4 STG.E.U16 desc[UR22][R16.64], R19 ;  /* 0x0000001310004986 */ /* 0x0007e8000c101516 */
[----:B---3--:R-:W3:Y:S01]  /*12250*/  LDL.LU R17, [R1+0x98] ;  /* 0x0000980001117983 */ /* 0x008ee20000300800 */
[----:B--2---:R-:W-:-:S03]  /*12260*/  F2FP.F16.F32.PACK_AB R16, R40, R39 ;  /* 0x000000272810723e */ /* 0x004fc600000000ff */
[----:B------:R-:W2:Y:S04]  /*12270*/  LDL.LU R40, [R1+0x1a0] ;  /* 0x0001a00001287983 */ /* 0x000ea80000300800 */
[----:B------:R-:W2:Y:S01]  /*12280*/  LDL.LU R39, [R1+0x2a0] ;  /* 0x0002a00001277983 */ /* 0x000ea20000300800 */
        /* <DEDUP_REMOVED lines=8> */
[----:B------:R-:W-:-:S04]  /*12310*/  IMAD.WIDE R12, R10, 0x2, R2 ;  /* 0x000000020a0c7825 */ /* 0x000fc800078e0202 */
[----:B------:R0:W-:Y:S01]  /*12320*/  @P5 STG.E.U16 desc[UR22][R14.64], R11 ;  /* 0x0000000b0e005986 */ /* 0x0001e2000c101516 */
[----:B------:R-:W-:-:S03]  /*12330*/  ISETP.LT.AND P5, PT, R72, UR66, !P1 ;  /* 0x0000004248007c0c */ /* 0x000fc6000cfa1270 */
[----:B------:R1:W-:Y:S01]  /*12340*/  @P6 STG.E.U16 desc[UR22][R12.64], R0 ;  /* 0x000000000c006986 */ /* 0x0003e2000c101516 */
[----:B------:R-:W-:Y:S01]  /*12350*/  ISETP.LT.AND P6, PT, R93, UR7, !P0 ;  /* 0x000000075d007c0c */ /* 0x000fe2000c7c1270 */
[----:B------:R-:W2:Y:S01]  /*12360*/  LDCU UR7, c[0x0][0x398] ;  /* 0x00007300ff0777ac */ /* 0x000ea20008000800 */
[----:B------:R-:W-:Y:S02]  /*12370*/  ISETP.GE.AND P3, PT, R18, UR45, PT ;  /* 0x0000002d12007c0c */ /* 0x000fe4000bf66270 */
[----:B------:R-:W-:Y:S01]  /*12380*/  PRMT R18, R16, 0x7610, R18 ;  /* 0x0000761010127816 */ /* 0x000fe20000000012 */
[----:B------:R-:W2:Y:S01]  /*12390*/  LDCU UR45, c[0x0][0x398] ;  /* 0x00007300ff2d77ac */ /* 0x000ea20008000800 */
[----:B0-----:R-:W-:-:S04]  /*123a0*/  IMAD.WIDE R14, R10, 0x2, R6 ;  /* 0x000000020a0e7825 */ /* 0x001fc800078e0206 */
[C---:B-1----:R-:W-:Y:S02]  /*123b0*/  VIADD R0, R10.reuse, UR32 ;  /* 0x000000200a007c36 */ /* 0x042fe40008000000 */
[----:B------:R-:W-:-:S04]  /*123c0*/  IMAD.WIDE R12, R10, 0x2, R4 ;  /* 0x000000020a0c7825 */ /* 0x000fc800078e0204 */
[----:B------:R-:W-:Y:S01]  /*123d0*/  IMAD.WIDE R10, R0, 0x2, R8 ;  /* 0x00000002000a7825 */ /* 0x000fe200078e0208 */
[----:B----4-:R-:W-:Y:S02]  /*123e0*/  F2FP.F16.F32.PACK_AB R43, R43, R41 ;  /* 0x000000292b2b723e */ /* 0x010fe400000000ff */
[----:B---3--:R-:W-:-:S04]  /*123f0*/  F2FP.F16.F32.PACK_AB R42, R42, R17 ;  /* 0x000000112a2a723e */ /* 0x008fc800000000ff */
[----:B------:R-:W-:Y:S01]  /*12400*/  PRMT R16, R42, 0x7632, R16 ;  /* 0x000076322a107816 */ /* 0x000fe20000000010 */
[----:B------:R0:W-:Y:S01]  /*12410*/  @P5 STG.E.U16 desc[UR22][R14.64], R42 ;  /* 0x0000002a0e005986 */ /* 0x0001e2000c101516 */
[----:B------:R-:W-:-:S03]  /*12420*/  ISETP.LT.AND P5, PT, R72, UR77, !P0 ;  /* 0x0000004d48007c0c */ /* 0x000fc6000c7a1270 */
[----:B------:R1:W-:Y:S01]  /*12430*/  @P4 STG.E.U16 desc[UR22][R12.64], R16 ;  /* 0x000000100c004986 */ /* 0x0003e2000c101516 */
[----:B------:R-:W-:-:S03]  /*12440*/  ISETP.LT.AND P4, PT, R76, UR72, !P0 ;  /* 0x000000484c007c0c */ /* 0x000fc6000c781270 */
[----:B------:R3:W-:Y:S01]  /*12450*/  @P6 STG.E.U16 desc[UR22][R10.64], R18 ;  /* 0x000000120a006986 */ /* 0x0007e2000c101516 */
[----:B------:R-:W-:Y:S01]  /*12460*/  ISETP.LT.AND P6, PT, R89, UR44, !P0 ;  /* 0x0000002c59007c0c */ /* 0x000fe2000c7c1270 */
[----:B------:R-:W-:Y:S01]  /*12470*/  VIADD R17, R92, 0x2a ;  /* 0x0000002a5c117836 */ /* 0x000fe20000000000 */
[----:B------:R-:W4:Y:S01]  /*12480*/  LDCU UR44, c[0x0][0x398] ;  /* 0x00007300ff2c77ac */ /* 0x000f220008000800 */
[----:B0-----:R-:W-:-:S04]  /*12490*/  IMAD.WIDE R14, R0, 0x2, R2 ;  /* 0x00000002000e7825 */ /* 0x001fc800078e0202 */
[----:B-1----:R-:W-:Y:S01]  /*124a0*/  IMAD.WIDE R12, R0, 0x2, R6 ;  /* 0x00000002000c7825 */ /* 0x002fe200078e0206 */
[----:B---3--:R-:W-:-:S03]  /*124b0*/  PRMT R18, R16, 0x7632, R18 ;  /* 0x0000763210127816 */ /* 0x008fc60000000012 */
[----:B------:R-:W-:Y:S01]  /*124c0*/  IMAD.WIDE R10, R0, 0x2, R4 ;  /* 0x00000002000a7825 */ /* 0x000fe200078e0204 */
[----:B------:R-:W-:Y:S01]  /*124d0*/  PRMT R16, R43, 0x7632, R16 ;  /* 0x000076322b107816 */ /* 0x000fe20000000010 */
[----:B------:R0:W-:Y:S01]  /*124e0*/  @P4 STG.E.U16 desc[UR22][R14.64], R18 ;  /* 0x000000120e004986 */ /* 0x0001e2000c101516 */
[----:B------:R-:W-:-:S03]  /*124f0*/  ISETP.GE.AND P1, PT, R17, UR55, PT ;  /* 0x0000003711007c0c */ /* 0x000fc6000bf26270 */
[----:B------:R-:W-:Y:S01]  /*12500*/  @P5 STG.E.U16 desc[UR22][R12.64], R43 ;  /* 0x0000002b0c005986 */ /* 0x000fe2000c101516 */
[----:B------:R-:W-:Y:S01]  /*12510*/  ISETP.LT.AND P5, PT, R76, UR46, !P2 ;  /* 0x0000002e4c007c0c */ /* 0x000fe2000d7a1270 */
[----:B------:R-:W-:Y:S01]  /*12520*/  VIADD R17, R92, 0x2b ;  /* 0x0000002b5c117836 */ /* 0x000fe20000000000 */
[----:B------:R-:W-:Y:S01]  /*12530*/  ISETP.LT.AND P4, PT, R72, UR37, !P2 ;  /* 0x0000002548007c0c */ /* 0x000fe2000d781270 */
[----:B------:R2:W-:Y:S01]  /*12540*/  @P6 STG.E.U16 desc[UR22][R10.64], R16 ;  /* 0x000000100a006986 */ /* 0x0005e2000c101516 */
[----:B------:R-:W-:Y:S01]  /*12550*/  ISETP.LT.AND P6, PT, R93, UR43, !P2 ;  /* 0x0000002b5d007c0c */ /* 0x000fe2000d7c1270 */
[----:B------:R-:W-:Y:S01]  /*12560*/  VIADD R0, R0, UR32 ;  /* 0x0000002000007c36 */ /* 0x000fe20008000000 */
[----:B------:R-:W-:Y:S01]  /*12570*/  ISETP.LT.AND P2, PT, R89, UR34, !P2 ;  /* 0x0000002259007c0c */ /* 0x000fe2000d741270 */
[----:B------:R-:W1:Y:S01]  /*12580*/  LDCU UR55, c[0x0][0x398] ;  /* 0x00007300ff3777ac */ /* 0x000e620008000800 */
[----:B------:R-:W-:Y:S01]  /*12590*/  ISETP.GE.AND P0, PT, R17, UR18, PT ;  /* 0x0000001211007c0c */ /* 0x000fe2000bf06270 */
[----:B0-----:R-:W-:Y:S01]  /*125a0*/  IMAD.WIDE R14, R0, 0x2, R2 ;  /* 0x00000002000e7825 */ /* 0x001fe200078e0202 */
[----:B------:R-:W-:Y:S01]  /*125b0*/  PRMT R18, R44, 0x7632, R18 ;  /* 0x000076322c127816 */ /* 0x000fe20000000012 */
[----:B------:R-:W0:Y:S01]  /*125c0*/  LDCU UR18, c[0x0][0x39c] ;  /* 0x00007380ff1277ac */ /* 0x000e220008000800 */
[----:B--2---:R-:W-:Y:S01]  /*125d0*/  F2FP.F16.F32.PACK_AB R10, R40, R39 ;  /* 0x00000027280a723e */ /* 0x004fe200000000ff */
[----:B------:R-:W-:Y:S01]  /*125e0*/  IMAD.WIDE R16, R0, 0x2, R8 ;  /* 0x0000000200107825 */ /* 0x000fe200078e0208 */
[----:B------:R-:W-:Y:S01]  /*125f0*/  F2FP.F16.F32.PACK_AB R53, R53, R71 ;  /* 0x000000473535723e */ /* 0x000fe200000000ff */
[----:B------:R-:W2:Y:S01]  /*12600*/  LDCU UR34, c[0x0][0x398] ;  /* 0x00007300ff2277ac */ /* 0x000ea20008000800 */
[----:B------:R-:W-:Y:S01]  /*12610*/  PRMT R20, R10, 0x7610, R20 ;  /* 0x000076100a147816 */ /* 0x000fe20000000014 */
[----:B------:R-:W-:Y:S01]  /*12620*/  IMAD.WIDE R12, R0, 0x2, R6 ;  /* 0x00000002000c7825 */ /* 0x000fe200078e0206 */
[----:B------:R-:W-:Y:S01]  /*12630*/  PRMT R19, R10, 0x7632, R19 ;  /* 0x000076320a137816 */ /* 0x000fe20000000013 */
[----:B------:R-:W3:Y:S02]  /*12640*/  LDCU UR37, c[0x0][0x398] ;  /* 0x00007300ff2577ac */ /* 0x000ee40008000800 */
[----:B------:R-:W-:Y:S01]  /*12650*/  IMAD.WIDE R10, R0, 0x2, R4 ;  /* 0x00000002000a7825 */ /* 0x000fe200078e0204 */
[----:B------:R-:W-:Y:S01]  /*12660*/  @P6 STG.E.U16 desc[UR22][R16.64], R20 ;  /* 0x0000001410006986 */ /* 0x000fe2000c101516 */
[----:B------:R-:W-:Y:S01]  /*12670*/  F2FP.F16.F32.PACK_AB R51, R51, R28 ;  /* 0x0000001c3333723e */ /* 0x000fe200000000ff */
[----:B------:R-:W0:Y:S02]  /*12680*/  LDCU UR43, c[0x0][0x398] ;  /* 0x00007300ff2b77ac */ /* 0x000e240008000800 */
[----:B------:R-:W-:Y:S04]  /*12690*/  @P5 STG.E.U16 desc[UR22][R14.64], R19 ;  /* 0x000000130e005986 */ /* 0x000fe8000c101516 */
[----:B------:R-:W-:Y:S04]  /*126a0*/  @P4 STG.E.U16 desc[UR22][R12.64], R44 ;  /* 0x0000002c0c004986 */ /* 0x000fe8000c101516 */
[----:B------:R0:W-:Y:S02]  /*126b0*/  @P2 STG.E.U16 desc[UR22][R10.64], R18 ;  /* 0x000000120a002986 */ /* 0x0001e4000c101516 */
[----:B0-----:R-:W-:-:S02]  /*126c0*/  F2FP.F16.F32.PACK_AB R10, R35, R33 ;  /* 0x00000021230a723e */ /* 0x001fc400000000ff */
[----:B------:R-:W2:Y:S04]  /*126d0*/  LDL.LU R33, [R1+0x1ac] ;  /* 0x0001ac0001217983 */ /* 0x000ea80000300800 */
[----:B------:R-:W2:Y:S01]  /*126e0*/  LDL.LU R32, [R1+0x2ac] ;  /* 0x0002ac0001207983 */ /* 0x000ea20000300800 */
[----:B------:R-:W-:Y:S01]  /*126f0*/  ISETP.LT.AND P4, PT, R93, UR16, !P3 ;  /* 0x000000105d007c0c */ /* 0x000fe2000df81270 */
[----:B------:R-:W-:Y:S01]  /*12700*/  VIADD R0, R0, UR32 ;  /* 0x0000002000007c36 */ /* 0x000fe20008000000 */
[----:B------:R-:W-:Y:S01]  /*12710*/  ISETP.LT.AND P5, PT, R76, UR24, !P3 ;  /* 0x000000184c007c0c */ /* 0x000fe2000dfa1270 */
[----:B------:R-:W3:Y:S01]  /*12720*/  LDL.LU R35, [R1+0xa8] ;  /* 0x0000a80001237983 */ /* 0x000ee20000300800 */
[----:B------:R-:W-:Y:S01]  /*12730*/  PRMT R18, R10, 0x7610, R18 ;  /* 0x000076100a127816 */ /* 0x000fe20000000012 */
[----:B------:R-:W-:Y:S01]  /*12740*/  IMAD.WIDE R14, R0, 0x2, R8 ;  /* 0x00000002000e7825 */ /* 0x000fe200078e0208 */
[----:B------:R-:W-:Y:S01]  /*12750*/  ISETP.LT.AND P6, PT, R72, UR49, !P3 ;  /* 0x0000003148007c0c */ /* 0x000fe2000dfc1270 */
[----:B------:R-:W0:Y:S01]  /*12760*/  LDCU UR16, c[0x0][0x39c] ;  /* 0x00007380ff1077ac */ /* 0x000e220008000800 */
[----:B------:R-:W-:Y:S01]  /*12770*/  PRMT R17, R10, 0x7632, R17 ;  /* 0x000076320a117816 */ /* 0x000fe20000000011 */
[----:B------:R-:W-:-:S02]  /*12780*/  VIADD R16, R92, 0x2c ;  /* 0x0000002c5c107836 */ /* 0x000fc40000000000 */
[C---:B------:R-:W-:Y:S01]  /*12790*/  IMAD.WIDE R12, R0.reuse, 0x2, R2 ;  /* 0x00000002000c7825 */ /* 0x040fe200078e0202 */
[----:B------:R-:W-:Y:S01]  /*127a0*/  PRMT R19, R45, 0x7632, R19 ;  /* 0x000076322d137816 */ /* 0x000fe20000000013 */
[----:B------:R-:W-:Y:S01]  /*127b0*/  @P4 STG.E.U16 desc[UR22][R14.64], R18 ;  /* 0x000000120e004986 */ /* 0x000fe2000c101516 */
[----:B------:R-:W-:Y:S01]  /*127c0*/  ISETP.LT.AND P4, PT, R89, UR35, !P3 ;  /* 0x0000002359007c0c */ /* 0x000fe2000df81270 */
[----:B------:R-:W-:Y:S01]  /*127d0*/  IMAD.WIDE R10, R0, 0x2, R6 ;  /* 0x00000002000a7825 */ /* 0x000fe200078e0206 */
[----:B------:R-:W-:Y:S01]  /*127e0*/  ISETP.GE.AND P2, PT, R16, UR47, PT ;  /* 0x0000002f10007c0c */ /* 0x000fe2000bf46270 */
[----:B------:R0:W-:Y:S01]  /*127f0*/  @P5 STG.E.U16 desc[UR22][R12.64], R17 ;  /* 0x000000110c005986 */ /* 0x0001e2000c101516 */
[----:B------:R-:W1:Y:S03]  /*12800*/  LDCU UR24, c[0x0][0x398] ;  /* 0x00007300ff1877ac */ /* 0x000e660008000800 */
[----:B------:R1:W-:Y:S01]  /*12810*/  @P6 STG.E.U16 desc[UR22][R10.64], R45 ;  /* 0x0000002d0a006986 */ /* 0x0003e2000c101516 */
[----:B------:R-:W-:Y:S01]  /*12820*/  F2FP.F16.F32.PACK_AB R52, R52, R25 ;  /* 0x000000193434723e */ /* 0x000fe200000000ff */
[----:B------:R-:W2:Y:S01]  /*12830*/  LDCU UR35, c[0x0][0x398] ;  /* 0x00007300ff2377ac */ /* 0x000ea20008000800 */
[----:B0-----:R-:W-:-:S05]  /*12840*/  IMAD.WIDE R16, R0, 0x2, R4 ;  /* 0x0000000200107825 */ /* 0x001fca00078e0204 */
[----:B------:R2:W-:Y:S01]  /*12850*/  @P4 STG.E.U16 desc[UR22][R16.64], R19 ;  /* 0x0000001310004986 */ /* 0x0005e2000c101516 */
[----:B------:R-:W-:Y:S01]  /*12860*/  ISETP.LT.AND P5, PT, R93, UR20, !P1 ;  /* 0x000000145d007c0c */ /* 0x000fe2000cfa1270 */
[----:B-1----:R-:W-:Y:S01]  /*12870*/  VIADD R10, R0, UR32 ;  /* 0x00000020000a7c36 */ /* 0x002fe20008000000 */
[----:B------:R-:W-:Y:S01]  /*12880*/  ISETP.LT.AND P6, PT, R76, UR33, !P1 ;  /* 0x000000214c007c0c */ /* 0x000fe2000cfc1270 */
[----:B------:R-:W-:Y:S01]  /*12890*/  VIADD R18, R92, 0x2d ;  /* 0x0000002d5c127836 */ /* 0x000fe20000000000 */
[----:B------:R-:W-:Y:S02]  /*128a0*/  F2FP.F16.F32.PACK_AB R11, R37, R36 ;  /* 0x00000024250b723e */ /* 0x000fe400000000ff */
[----:B--2---:R-:W-:Y:S01]  /*128b0*/  F2FP.F16.F32.PACK_AB R16, R33, R32 ;  /* 0x000000202110723e */ /* 0x004fe200000000ff */
[C---:B------:R-:W-:Y:S01]  /*128c0*/  IMAD.WIDE R14, R10.reuse, 0x2, R8 ;  /* 0x000000020a0e7825 */ /* 0x040fe200078e0208 */
[----:B------:R-:W2:Y:S01]  /*128d0*/  LDL.LU R33, [R1+0x1b0] ;  /* 0x0001b00001217983 */ /* 0x000ea20000300800 */
[----:B------:R-:W-:Y:S01]  /*128e0*/  ISETP.LT.AND P4, PT, R89, UR6, !P1 ;  /* 0x0000000659007c0c */ /* 0x000fe2000cf81270 */
[----:B------:R-:W0:Y:S02]  /*128f0*/  LDCU UR6, c[0x0][0x39c] ;  /* 0x00007380ff0677ac */ /* 0x000e240008000800 */
[----:B------:R-:W2:Y:S01]  /*12900*/  LDL.LU R32, [R1+0x2b0] ;  /* 0x0002b00001207983 */ /* 0x000ea20000300800 */
[----:B------:R-:W-:Y:S01]  /*12910*/  PRMT R0, R11, 0x7632, R0 ;  /* 0x000076320b007816 */ /* 0x000fe20000000000 */
[----:B------:R-:W-:Y:S01]  /*12920*/  IMAD.WIDE R12, R10, 0x2, R2 ;  /* 0x000000020a0c7825 */ /* 0x000fe200078e0202 */
[----:B---3--:R-:W-:Y:S01]  /*12930*/  F2FP.F16.F32.PACK_AB R46, R46, R35 ;  /* 0x000000232e2e723e */ /* 0x008fe200000000ff */
[----:B------:R1:W-:Y:S01]  /*12940*/  @P5 STG.E.U16 desc[UR22][R14.64], R11 ;  /* 0x0000000b0e005986 */ /* 0x0003e2000c101516 */
[----:B------:R-:W-:Y:S01]  /*12950*/  ISETP.LT.AND P5, PT, R72, UR30, !P1 ;  /* 0x0000001e48007c0c */ /* 0x000fe2000cfa1270 */
[----:B------:R-:W-:Y:S01]  /*12960*/  VIADD R17, R92, 0x2e ;  /* 0x0000002e5c117836 */ /* 0x000fe20000000000 */
[----:B------:R-:W-:Y:S01]  /*12970*/  ISETP.GE.AND P3, PT, R18, UR12, PT ;  /* 0x0000000c12007c0c */ /* 0x000fe2000bf66270 */
[----:B------:R3:W-:Y:S01]  /*12980*/  @P6 STG.E.U16 desc[UR22][R12.64], R0 ;  /* 0x000000000c006986 */ /* 0x0007e2000c101516 */
[----:B------:R-:W-:Y:S01]  /*12990*/  ISETP.LT.AND P6, PT, R93, UR36, !P0 ;  /* 0x000000245d007c0c */ /* 0x000fe2000c7c1270 */
[----:B------:R-:W0:Y:S01]  /*129a0*/  LDCU UR12, c[0x0][0x398] ;  /* 0x00007300ff0c77ac */ /* 0x000e220008000800 */
[----:B------:R-:W-:-:S02]  /*129b0*/  PRMT R18, R16, 0x7610, R18 ;  /* 0x0000761010127816 */ /* 0x000fc40000000012 */
[----:B------:R-:W-:Y:S01]  /*129c0*/  PRMT R16, R46, 0x7632, R16 ;  /* 0x000076322e107816 */ /* 0x000fe20000000010 */
[----:B------:R-:W0:Y:S01]  /*129d0*/  LDCU UR20, c[0x0][0x398] ;  /* 0x00007300ff1477ac */ /* 0x000e220008000800 */
[C---:B-1----:R-:W-:Y:S01]  /*129e0*/  IMAD.WIDE R14, R10.reuse, 0x2, R6 ;  /* 0x000000020a0e7825 */ /* 0x042fe200078e0206 */
[----:B------:R-:W-:Y:S01]  /*129f0*/  ISETP.GE.AND P1, PT, R17, UR38, PT ;  /* 0x0000002611007c0c */ /* 0x000fe2000bf26270 */
[----:B------:R-:W1:Y:S02]  /*12a00*/  LDCU UR30, c[0x0][0x398] ;  /* 0x00007300ff1e77ac */ /* 0x000e640008000800 */
[C---:B---3--:R-:W-:Y:S02]  /*12a10*/  VIADD R0, R10.reuse, UR32 ;  /* 0x000000200a007c36 */ /* 0x048fe40008000000 */
[----:B------:R-:W-:Y:S01]  /*12a20*/  IMAD.WIDE R12, R10, 0x2, R4 ;  /* 0x000000020a0c7825 */ /* 0x000fe200078e0204 */
[----:B------:R3:W-:Y:S01]  /*12a30*/  @P5 STG.E.U16 desc[UR22][R14.64], R46 ;  /* 0x0000002e0e005986 */ /* 0x0007e2000c101516 */
[----:B------:R-:W0:Y:S02]  /*12a40*/  LDCU UR33, c[0x0][0x398] ;  /* 0x00007300ff2177ac */ /* 0x000e240008000800 */
[----:B------:R-:W-:Y:S01]  /*12a50*/  IMAD.WIDE R10, R0, 0x2, R8 ;  /* 0x00000002000a7825 */ /* 0x000fe200078e0208 */
[----:B------:R1:W-:Y:S01]  /*12a60*/  @P4 STG.E.U16 desc[UR22][R12.64], R16 ;  /* 0x000000100c004986 */ /* 0x0003e2000c101516 */
[----:B------:R-:W-:Y:S01]  /*12a70*/  ISETP.LT.AND P4, PT, R76, UR26, !P0 ;  /* 0x0000001a4c007c0c */ /* 0x000fe2000c781270 */
[----:B------:R-:W0:Y:S01]  /*12a80*/  LDCU UR26, c[0x0][0x398] ;  /* 0x00007300ff1a77ac */ /* 0x000e220008000800 */
[----:B------:R-:W-:Y:S01]  /*12a90*/  ISETP.LT.AND P5, PT, R72, UR40, !P0 ;  /* 0x0000002848007c0c */ /* 0x000fe2000c7a1270 */
[----:B------:R4:W-:Y:S01]  /*12aa0*/  @P6 STG.E.U16 desc[UR22][R10.64], R18 ;  /* 0x000000120a006986 */ /* 0x0009e2000c101516 */
[----:B------:R-:W-:Y:S01]  /*12ab0*/  ISETP.LT.AND P6, PT, R89, UR28, !P0 ;  /* 0x0000001c59007c0c */ /* 0x000fe2000c7c1270 */
[----:B------:R-:W-:Y:S01]  /*12ac0*/  VIADD R17, R92, 0x2f ;  /* 0x0000002f5c117836 */ /* 0x000fe20000000000 */
[----:B------:R-:W0:Y:S01]  /*12ad0*/  LDCU UR28, c[0x0][0x398] ;  /* 0x00007300ff1c77ac */ /* 0x000e220008000800 */
[C---:B---3--:R-:W-:Y:S01]  /*12ae0*/  IMAD.WIDE R14, R0.reuse, 0x2, R2 ;  /* 0x00000002000e7825 */ /* 0x048fe200078e0202 */
[----:B------:R-:W-:Y:S01]  /*12af0*/  F2FP.F16.F32.PACK_AB R57, R57, R83 ;  /* 0x000000533939723e */ /* 0x000fe200000000ff */
[----:B------:R-:W3:Y:S02]  /*12b00*/  LDCU UR36, c[0x0][0x398] ;  /* 0x00007300ff2477ac */ /* 0x000ee40008000800 */
[----:B-1----:R-:W-:Y:S01]  /*12b10*/  IMAD.WIDE R12, R0, 0x2, R6 ;  /* 0x00000002000c7825 */ /* 0x002fe200078e0206 */
[----:B------:R-:W-:Y:S01]  /*12b20*/  F2FP.F16.F32.PACK_AB R55, R55, R69 ;  /* 0x000000453737723e */ /* 0x000fe200000000ff */
[----:B------:R-:W1:Y:S01]  /*12b30*/  LDCU UR38, c[0x0][0x398] ;  /* 0x00007300ff2677ac */ /* 0x000e620008000800 */
[----:B----4-:R-:W-:Y:S01]  /*12b40*/  PRMT R18, R16, 0x7632, R18 ;  /* 0x0000763210127816 */ /* 0x010fe20000000012 */
[----:B------:R-:W-:Y:S01]  /*12b50*/  IMAD.WIDE R10, R0, 0x2, R4 ;  /* 0x00000002000a7825 */ /* 0x000fe200078e0204 */
[----:B------:R-:W-:-:S03]  /*12b60*/  PRMT R16, R47, 0x7632, R16 ;  /* 0x000076322f107816 */ /* 0x000fc60000000010 */
[----:B------:R4:W-:Y:S04]  /*12b70*/  @P4 STG.E.U16 desc[UR22][R14.64], R18 ;  /* 0x000000120e004986 */ /* 0x0009e8000c101516 */
[----:B------:R-:W-:Y:S01]  /*12b80*/  @P5 STG.E.U16 desc[UR22][R12.64], R47 ;  /* 0x0000002f0c005986 */ /* 0x000fe2000c101516 */
[----:B------:R-:W-:-:S03]  /*12b90*/  ISETP.LT.AND P5, PT, R76, UR42, !P2 ;  /* 0x0000002a4c007c0c */ /* 0x000fc6000d7a1270 */
[----:B------:R0:W-:Y:S01]  /*12ba0*/  @P6 STG.E.U16 desc[UR22][R10.64], R16 ;  /* 0x000000100a006986 */ /* 0x0001e2000c101516 */
[----:B------:R-:W-:Y:S01]  /*12bb0*/  ISETP.LT.AND P6, PT, R93, UR10, !P2 ;  /* 0x0000000a5d007c0c */ /* 0x000fe2000d7c1270 */
[----:B------:R-:W-:Y:S01]  /*12bc0*/  VIADD R0, R0, UR32 ;  /* 0x0000002000007c36 */ /* 0x000fe20008000000 */
[----:B------:R-:W-:Y:S01]  /*12bd0*/  ISETP.LT.AND P4, PT, R72, UR50, !P2 ;  /* 0x0000003248007c0c */ /* 0x000fe2000d781270 */
[----:B------:R-:W1:Y:S01]  /*12be0*/  LDCU UR10, c[0x0][0x398] ;  /* 0x00007300ff0a77ac */ /* 0x000e620008000800 */
[----:B------:R-:W-:Y:S02]  /*12bf0*/  ISETP.LT.AND P2, PT, R89, UR4, !P2 ;  /* 0x0000000459007c0c */ /* 0x000fe4000d741270 */
[----:B------:R-:W-:Y:S01]  /*12c00*/  ISETP.GE.AND P0, PT, R17, UR54, PT ;  /* 0x0000003611007c0c */ /* 0x000fe2000bf06270 */
[----:B----4-:R-:W-:Y:S01]  /*12c10*/  IMAD.WIDE R14, R0, 0x2, R2 ;  /* 0x00000002000e7825 */ /* 0x010fe200078e0202 */
[----:B------:R-:W-:Y:S01]  /*12c20*/  PRMT R18, R48, 0x7632, R18 ;  /* 0x0000763230127816 */ /* 0x000fe20000000012 */
[----:B------:R-:W4:Y:S02]  /*12c30*/  LDCU UR4, c[0x0][0x39c] ;  /* 0x00007380ff0477ac */ /* 0x000f240008000800 */
[----:B0-----:R-:W-:-:S04]  /*12c40*/  IMAD.WIDE R16, R0, 0x2, R8 ;  /* 0x0000000200107825 */ /* 0x001fc800078e0208 */
[----:B------:R-:W-:Y:S01]  /*12c50*/  IMAD.WIDE R12, R0, 0x2, R6 ;  /* 0x00000002000c7825 */ /* 0x000fe200078e0206 */
[----:B--2---:R-:W-:-:S04]  /*12c60*/  F2FP.F16.F32.PACK_AB R10, R33, R32 ;  /* 0x00000020210a723e */ /* 0x004fc800000000ff */
[C---:B------:R-:W-:Y:S02]  /*12c70*/  PRMT R20, R10.reuse, 0x7610, R20 ;  /* 0x000076100a147816 */ /* 0x040fe40000000014 */
[----:B------:R-:W-:Y:S01]  /*12c80*/  PRMT R19, R10, 0x7632, R19 ;  /* 0x000076320a137816 */ /* 0x000fe20000000013 */
[----:B------:R-:W-:Y:S02]  /*12c90*/  IMAD.WIDE R10, R0, 0x2, R4 ;  /* 0x00000002000a7825 */ /* 0x000fe400078e0204 */
[----:B------:R-:W-:Y:S04]  /*12ca0*/  @P6 STG.E.U16 desc[UR22][R16.64], R20 ;  /* 0x0000001410006986 */ /* 0x000fe8000c101516 */
[----:B------:R-:W-:Y:S04]  /*12cb0*/  @P5 STG.E.U16 desc[UR22][R14.64], R19 ;  /* 0x000000130e005986 */ /* 0x000fe8000c101516 */
[----:B------:R-:W-:Y:S04]  /*12cc0*/  @P4 STG.E.U16 desc[UR22][R12.64], R48 ;  /* 0x000000300c004986 */ /* 0x000fe8000c101516 */
[----:B------:R0:W-:Y:S02]  /*12cd0*/  @P2 STG.E.U16 desc[UR22][R10.64], R18 ;  /* 0x000000120a002986 */ /* 0x0001e4000c101516 */
[----:B0-----:R-:W-:-:S02]  /*12ce0*/  F2FP.F16.F32.PACK_AB R11, R27, R26 ;  /* 0x0000001a1b0b723e */ /* 0x001fc400000000ff */
[----:B------:R-:W2:Y:S04]  /*12cf0*/  LDL.LU R27, [R1+0x1bc] ;  /* 0x0001bc00011b7983 */ /* 0x000ea80000300800 */
[----:B------:R-:W2:Y:S04]  /*12d00*/  LDL.LU R26, [R1+0x2bc] ;  /* 0x0002bc00011a7983 */ /* 0x000ea80000300800 */
[----:B------:R-:W3:Y:S01]  /*12d10*/  LDL.LU R21, [R1+0xb8] ;  /* 0x0000b80001157983 */ /* 0x000ee20000300800 */
[----:B------:R-:W-:Y:S02]  /*12d20*/  ISETP.LT.AND P4, PT, R93, UR39, !P3 ;  /* 0x000000275d007c0c */ /* 0x000fe4000df81270 */
[----:B------:R-:W-:Y:S01]  /*12d30*/  ISETP.LT.AND P5, PT, R76, UR41, !P3 ;  /* 0x000000294c007c0c */ /* 0x000fe2000dfa1270 */
[----:B------:R-:W-:Y:S01]  /*12d40*/  VIADD R0, R0, UR32 ;  /* 0x0000002000007c36 */ /* 0x000fe20008000000 */
[----:B------:R-:W-:-:S02]  /*12d50*/  ISETP.LT.AND P6, PT, R72, UR53, !P3 ;  /* 0x0000003548007c0c */ /* 0x000fc4000dfc1270 */
[C---:B------:R-:W-:Y:S01]  /*12d60*/  PRMT R18, R11.reuse, 0x7610, R18 ;  /* 0x000076100b127816 */ /* 0x040fe20000000012 */
[----:B------:R-:W-:Y:S01]  /*12d70*/  IMAD.WIDE R14, R0, 0x2, R8 ;  /* 0x00000002000e7825 */ /* 0x000fe200078e0208 */
[----:B------:R-:W-:-:S03]  /*12d80*/  PRMT R17, R11, 0x7632, R17 ;  /* 0x000076320b117816 */ /* 0x000fc60000000011 */
[----:B------:R-:W-:Y:S02]  /*12d90*/  IMAD.WIDE R12, R0, 0x2, R2 ;  /* 0x00000002000c7825 */ /* 0x000fe400078e0202 */
[----:B------:R0:W-:Y:S01]  /*12da0*/  @P4 STG.E.U16 desc[UR22][R14.64], R18 ;  /* 0x000000120e004986 */ /* 0x0001e2000c101516 */
[----:B------:R-:W-:Y:S01]  /*12db0*/  ISETP.LT.AND P4, PT, R89, UR9, !P3 ;  /* 0x0000000959007c0c */ /* 0x000fe2000df81270 */
[----:B------:R-:W-:Y:S01]  /*12dc0*/  VIADD R16, R92, 0x30 ;  /* 0x000000305c107836 */ /* 0x000fe20000000000 */
[----:B------:R-:W-:Y:S01]  /*12dd0*/  PRMT R19, R49, 0x7632, R19 ;  /* 0x0000763231137816 */ /* 0x000fe20000000013 */
[----:B------:R-:W-:Y:S01]  /*12de0*/  IMAD.WIDE R10, R0, 0x2, R6 ;  /* 0x00000002000a7825 */ /* 0x000fe200078e0206 */
[----:B------:R1:W-:Y:S01]  /*12df0*/  @P5 STG.E.U16 desc[UR22][R12.64], R17 ;  /* 0x000000110c005986 */ /* 0x0003e2000c101516 */
[----:B------:R-:W-:Y:S01]  /*12e00*/  ISETP.LT.AND P5, PT, R93, UR14, !P1 ;  /* 0x0000000e5d007c0c */ /* 0x000fe2000cfa1270 */
[----:B------:R-:W1:Y:S01]  /*12e10*/  LDCU UR9, c[0x0][0x398] ;  /* 0x00007300ff0977ac */ /* 0x000e620008000800 */
[----:B------:R-:W-:Y:S01]  /*12e20*/  ISETP.GE.AND P2, PT, R16, UR18, PT ;  /* 0x0000001210007c0c */ /* 0x000fe2000bf46270 */
[----:B------:R1:W-:Y:S01]  /*12e30*/  @P6 STG.E.U16 desc[UR22][R10.64], R49 ;  /* 0x000000310a006986 */ /* 0x0003e2000c101516 */
[----:B------:R-:W-:Y:S01]  /*12e40*/  VIADD R16, R0, UR32 ;  /* 0x0000002000107c36 */ /* 0x000fe20008000000 */
[----:B------:R-:W-:Y:S01]  /*12e50*/  ISETP.LT.AND P6, PT, R76, UR48, !P1 ;  /* 0x000000304c007c0c */ /* 0x000fe2000cfc1270 */
[----:B0-----:R-:W-:Y:S01]  /*12e60*/  IMAD.WIDE R14, R0, 0x2, R4 ;  /* 0x00000002000e7825 */ /* 0x001fe200078e0204 */
[----:B------:R-:W0:Y:S01]  /*12e70*/  LDCU UR18, c[0x0][0x398] ;  /* 0x00007300ff1277ac */ /* 0x000e220008000800 */
[----:B--2---:R-:W-:-:S02]  /*12e80*/  F2FP.F16.F32.PACK_AB R20, R27, R26 ;  /* 0x0000001a1b14723e */ /* 0x004fc400000000ff */
[----:B-1----:R-:W-:Y:S01]  /*12e90*/  VIADD R17, R92, 0x31 ;  /* 0x000000315c117836 */ /* 0x002fe20000000000 */
[----:B------:R-:W2:Y:S01]  /*12ea0*/  LDL.LU R27, [R1+0x1c0] ;  /* 0x0001c000011b7983 */ /* 0x000ea20000300800 */
[----:B------:R-:W1:Y:S03]  /*12eb0*/  LDCU UR14, c[0x0][0x398] ;  /* 0x00007300ff0e77ac */ /* 0x000e660008000800 */
[----:B------:R-:W2:Y:S01]  /*12ec0*/  LDL.LU R26, [R1+0x2c0] ;  /* 0x0002c000011a7983 */ /* 0x000ea20000300800 */
[----:B------:R-:W-:Y:S01]  /*12ed0*/  F2FP.F16.F32.PACK_AB R11, R30, R29 ;  /* 0x0000001d1e0b723e */ /* 0x000fe200000000ff */
[----:B------:R-:W-:-:S03]  /*12ee0*/  IMAD.WIDE R12, R16, 0x2, R8 ;  /* 0x00000002100c7825 */ /* 0x000fc600078e0208 */
[C---:B------:R-:W-:Y:S01]  /*12ef0*/  PRMT R18, R11.reuse, 0x7610, R18 ;  /* 0x000076100b127816 */ /* 0x040fe20000000012 */
[----:B------:R0:W-:Y:S01]  /*12f00*/  @P4 STG.E.U16 desc[UR22][R14.64], R19 ;  /* 0x000000130e004986 */ /* 0x0001e2000c101516 */
[----:B------:R-:W-:-:S03]  /*12f10*/  PRMT R0, R11, 0x7632, R0 ;  /* 0x000076320b007816 */ /* 0x000fc60000000000 */
[----:B------:R1:W-:Y:S01]  /*12f20*/  @P5 STG.E.U16 desc[UR22][R12.64], R18 ;  /* 0x000000120c005986 */ /* 0x0003e2000c101516 */
[----:B------:R-:W-:Y:S01]  /*12f30*/  ISETP.LT.AND P5, PT, R72, UR51, !P1 ;  /* 0x0000003348007c0c */ /* 0x000fe2000cfa1270 */
[----:B------:R-:W-:Y:S01]  /*12f40*/  IMAD.WIDE R10, R16, 0x2, R2 ;  /* 0x00000002100a7825 */ /* 0x000fe200078e0202 */
[----:B------:R-:W-:Y:S02]  /*12f50*/  ISETP.LT.AND P4, PT, R89, UR45, !P1 ;  /* 0x0000002d59007c0c */ /* 0x000fe4000cf81270 */
[----:B---3--:R-:W-:Y:S02]  /*12f60*/  F2FP.F16.F32.PACK_AB R50, R50, R21 ;  /* 0x000000153232723e */ /* 0x008fe400000000ff */
[----:B------:R3:W-:Y:S01]  /*12f70*/  @P6 STG.E.U16 desc[UR22][R10.64], R0 ;  /* 0x000000000a006986 */ /* 0x0007e2000c101516 */
[----:B------:R-:W-:Y:S01]  /*12f80*/  ISETP.GE.AND P3, PT, R17, UR16, PT ;  /* 0x0000001011007c0c */ /* 0x000fe2000bf66270 */
[----:B0-----:R-:W-:Y:S01]  /*12f90*/  VIADD R15, R16, UR32 ;  /* 0x00000020100f7c36 */ /* 0x001fe20008000000 */
[----:B------:R-:W-:-:S02]  /*12fa0*/  ISETP.LT.AND P6, PT, R93, UR52, !P0 ;  /* 0x000000345d007c0c */ /* 0x000fc4000c7c1270 */
[----:B-1----:R-:W-:Y:S02]  /*12fb0*/  PRMT R18, R20, 0x7632, R18 ;  /* 0x0000763214127816 */ /* 0x002fe40000000012 */
[----:B------:R-:W-:Y:S01]  /*12fc0*/  PRMT R14, R50, 0x7632, R14 ;  /* 0x00007632320e7816 */ /* 0x000fe2000000000e */
[C---:B---3--:R-:W-:Y:S01]  /*12fd0*/  IMAD.WIDE R10, R16.reuse, 0x2, R6 ;  /* 0x00000002100a7825 */ /* 0x048fe200078e0206 */
[----:B------:R-:W0:Y:S03]  /*12fe0*/  LDCU UR16, c[0x0][0x398] ;  /* 0x00007300ff1077ac */ /* 0x000e260008000800 */
[----:B------:R-:W-:Y:S01]  /*12ff0*/  IMAD.WIDE R16, R16, 0x2, R4 ;  /* 0x0000000210107825 */ /* 0x000fe200078e0204 */
[----:B------:R1:W-:Y:S04]  /*13000*/  @P5 STG.E.U16 desc[UR22][R10.64], R50 ;  /* 0x000000320a005986 */ /* 0x0003e8000c101516 */
[----:B------:R-:W-:Y:S01]  /*13010*/  @P4 STG.E.U16 desc[UR22][R16.64], R14 ;  /* 0x0000000e10004986 */ /* 0x000fe2000c101516 */
[----:B------:R-:W-:Y:S01]  /*13020*/  ISETP.LT.AND P4, PT, R76, UR7, !P0 ;  /* 0x000000074c007c0c */ /* 0x000fe2000c781270 */
[----:B------:R-:W-:-:S04]  /*13030*/  IMAD.WIDE R12, R15, 0x2, R8 ;  /* 0x000000020f0c7825 */ /* 0x000fc800078e0208 */
[----:B------:R-:W-:Y:S01]  /*13040*/  VIADD R0, R92, 0x33 ;  /* 0x000000335c007836 */ /* 0x000fe20000000000 */
[----:B------:R3:W-:Y:S01]  /*13050*/  @P6 STG.E.U16 desc[UR22][R12.64], R20 ;  /* 0x000000140c006986 */ /* 0x0007e2000c101516 */
[----:B------:R-:W-:Y:S01]  /*13060*/  ISETP.LT.AND P5, PT, R72, UR44, !P0 ;  /* 0x0000002c48007c0c */ /* 0x000fe2000c7a1270 */
[----:B-1----:R-:W-:Y:S01]  /*13070*/  IMAD.WIDE R10, R15, 0x2, R2 ;  /* 0x000000020f0a7825 */ /* 0x002fe200078e0202 */
[----:B------:R-:W-:Y:S01]  /*13080*/  ISETP.LT.AND P6, PT, R89, UR55, !P0 ;  /* 0x0000003759007c0c */ /* 0x000fe2000c7c1270 */
[----:B------:R-:W1:Y:S01]  /*13090*/  LDCU UR7, c[0x0][0x398] ;  /* 0x00007300ff0777ac */ /* 0x000e620008000800 */
[----:B----4-:R-:W-:Y:S02]  /*130a0*/  ISETP.GE.AND P0, PT, R0, UR4, PT ;  /* 0x0000000400007c0c */ /* 0x010fe4000bf06270 */
[----:B------:R4:W-:Y:S01]  /*130b0*/  @P4 STG.E.U16 desc[UR22][R10.64], R18 ;  /* 0x000000120a004986 */ /* 0x0009e2000c101516 */
[----:B--2---:R-:W-:Y:S01]  /*130c0*/  F2FP.F16.F32.PACK_AB R0, R27, R26 ;  /* 0x0000001a1b00723e */ /* 0x004fe200000000ff */
[----:B---3--:R-:W-:Y:S01]  /*130d0*/  IMAD.WIDE R12, R15, 0x2, R6 ;  /* 0x000000020f0c7825 */ /* 0x008fe200078e0206 */
[----:B------:R-:W-:Y:S01]  /*130e0*/  PRMT R14, R51, 0x7632, R14 ;  /* 0x00007632330e7816 */ /* 0x000fe2000000000e */
[----:B------:R-:W2:Y:S01]  /*130f0*/  LDCU UR4, c[0x0][0x398] ;  /* 0x00007300ff0477ac */ /* 0x000ea20008000800 */
[----:B----4-:R-:W-:-:S02]  /*13100*/  PRMT R18, R0, 0x7610, R18 ;  /* 0x0000761000127816 */ /* 0x010fc40000000012 */
[----:B------:R-:W-:Y:S02]  /*13110*/  PRMT R20, R0, 0x7632, R20 ;  /* 0x0000763200147816 */ /* 0x000fe40000000014 */
[----:B------:R-:W-:Y:S02]  /*13120*/  F2FP.F16.F32.PACK_AB R0, R68, R70 ;  /* 0x000000464400723e */ /* 0x000fe400000000ff */
[----:B------:R-:W3:Y:S04]  /*13130*/  LDL.LU R70, [R1+0x1cc] ;  /* 0x0001cc0001467983 */ /* 0x000ee80000300800 */
[----:B------:R-:W3:Y:S01]  /*13140*/  LDL.LU R71, [R1+0x2cc] ;  /* 0x0002cc0001477983 */ /* 0x000ee20000300800 */
[----:B------:R-:W-:-:S03]  /*13150*/  IMAD.WIDE R16, R15, 0x2, R4 ;  /* 0x000000020f107825 */ /* 0x000fc600078e0204 */
[----:B------:R4:W-:Y:S01]  /*13160*/  @P5 STG.E.U16 desc[UR22][R12.64], R51 ;  /* 0x000000330c005986 */ /* 0x0009e2000c101516 */
[----:B------:R-:W-:-:S03]  /*13170*/  ISETP.LT.AND P5, PT, R76, UR37, !P2 ;  /* 0x000000254c007c0c */ /* 0x000fc6000d7a1270 */
[----:B------:R0:W-:Y:S01]  /*13180*/  @P6 STG.E.U16 desc[UR22][R16.64], R14 ;  /* 0x0000000e10006986 */ /* 0x0001e2000c101516 */
[----:B------:R-:W-:Y:S01]  /*13190*/  ISETP.LT.AND P6, PT, R93, UR34, !P2 ;  /* 0x000000225d007c0c */ /* 0x000fe2000d7c1270 */
[----:B------:R-:W-:Y:S01]  /*131a0*/  VIADD R19, R15, UR32 ;  /* 0x000000200f137c36 */ /* 0x000fe20008000000 */
[----:B------:R-:W-:Y:S01]  /*131b0*/  ISETP.LT.AND P4, PT, R72, UR24, !P2 ;  /* 0x0000001848007c0c */ /* 0x000fe2000d781270 */
[----:B------:R-:W-:Y:S01]  /*131c0*/  VIADD R21, R92, 0x32 ;  /* 0x000000325c157836 */ /* 0x000fe20000000000 */
[----:B------:R-:W2:Y:S01]  /*131d0*/  LDL.LU R68, [R1+0xc8] ;  /* 0x0000c80001447983 */ /* 0x000ea20000300800 */
[C---:B------:R-:W-:Y:S01]  /*131e0*/  IMAD.WIDE R10, R19.reuse, 0x2, R8 ;  /* 0x00000002130a7825 */ /* 0x040fe200078e0208 */
[----:B------:R-:W-:Y:S01]  /*131f0*/  PRMT R22, R0, 0x7632, R22 ;  /* 0x0000763200167816 */ /* 0x000fe20000000016 */
[----:B------:R-:W1:Y:S02]  /*13200*/  LDCU UR24, c[0x0][0x398] ;  /* 0x00007300ff1877ac */ /* 0x000e640008000800 */
[C---:B----4-:R-:W-:Y:S01]  /*13210*/  IMAD.WIDE R12, R19.reuse, 0x2, R2 ;  /* 0x00000002130c7825 */ /* 0x050fe200078e0202 */
[----:B------:R-:W4:Y:S03]  /*13220*/  LDCU UR34, c[0x0][0x398] ;  /* 0x00007300ff2277ac */ /* 0x000f260008000800 */
[----:B0-----:R-:W-:Y:S01]  /*13230*/  IMAD.WIDE R14, R19, 0x2, R6 ;  /* 0x00000002130e7825 */ /* 0x001fe200078e0206 */
[----:B------:R0:W-:Y:S01]  /*13240*/  @P6 STG.E.U16 desc[UR22][R10.64], R18 ;  /* 0x000000120a006986 */ /* 0x0001e2000c101516 */
[----:B------:R-:W-:-:S03]  /*13250*/  ISETP.LT.AND P2, PT, R89, UR43, !P2 ;  /* 0x0000002b59007c0c */ /* 0x000fc6000d741270 */
[----:B------:R0:W-:Y:S04]  /*13260*/  @P5 STG.E.U16 desc[UR22][R12.64], R20 ;  /* 0x000000140c005986 */ /* 0x0001e8000c101516 */
[----:B------:R1:W-:Y:S01]  /*13270*/  @P4 STG.E.U16 desc[UR22][R14.64], R52 ;  /* 0x000000340e004986 */ /* 0x0003e2000c101516 */
[----:B------:R-:W-:Y:S01]  /*13280*/  ISETP.LT.AND P4, PT, R93, UR12, !P3 ;  /* 0x0000000c5d007c0c */ /* 0x000fe2000df81270 */
[----:B------:R-:W-:Y:S01]  /*13290*/  IMAD.WIDE R16, R19, 0x2, R4 ;  /* 0x0000000213107825 */ /* 0x000fe200078e0204 */
[----:B------:R-:W-:Y:S01]  /*132a0*/  ISETP.GE.AND P1, PT, R21, UR6, PT ;  /* 0x0000000615007c0c */ /* 0x000fe2000bf26270 */
[----:B------:R-:W4:Y:S02]  /*132b0*/  LDCU UR6, c[0x0][0x39c] ;  /* 0x00007380ff0677ac */ /* 0x000f240008000800 */
[----:B------:R-:W-:Y:S01]  /*132c0*/  VIADD R19, R19, UR32 ;  /* 0x0000002013137c36 */ /* 0x000fe20008000000 */
[----:B------:R-:W-:Y:S01]  /*132d0*/  PRMT R21, R52, 0x7632, R21 ;  /* 0x0000763234157816 */ /* 0x000fe20000000015 */
[----:B0-----:R-:W-:Y:S01]  /*132e0*/  VIADD R18, R92, 0x34 ;  /* 0x000000345c127836 */ /* 0x001fe20000000000 */
[----:B------:R-:W-:Y:S01]  /*132f0*/  PRMT R20, R0, 0x7610, R20 ;  /* 0x0000761000147816 */ /* 0x000fe20000000014 */
[C---:B------:R-:W-:Y:S01]  /*13300*/  IMAD.WIDE R10, R19.reuse, 0x2, R8 ;  /* 0x00000002130a7825 */ /* 0x040fe200078e0208 */
[----:B------:R-:W-:Y:S01]  /*13310*/  F2FP.F16.F32.PACK_AB R0, R24, R23 ;  /* 0x000000171800723e */ /* 0x000fe200000000ff */
[----:B------:R0:W-:Y:S01]  /*13320*/  @P2 STG.E.U16 desc[UR22][R16.64], R21 ;  /* 0x0000001510002986 */ /* 0x0001e2000c101516 */
[----:B------:R-:W-:Y:S01]  /*13330*/  ISETP.LT.AND P5, PT, R76, UR20, !P3 ;  /* 0x000000144c007c0c */ /* 0x000fe2000dfa1270 */
[C---:B------:R-:W-:Y:S01]  /*13340*/  IMAD.WIDE R12, R19.reuse, 0x2, R2 ;  /* 0x00000002130c7825 */ /* 0x040fe200078e0202 */
[----:B------:R-:W-:Y:S01]  /*13350*/  ISETP.LT.AND P6, PT, R72, UR30, !P3 ;  /* 0x0000001e48007c0c */ /* 0x000fe2000dfc1270 */
[----:B------:R2:W-:Y:S01]  /*13360*/  @P4 STG.E.U16 desc[UR22][R10.64], R20 ;  /* 0x000000140a004986 */ /* 0x0005e2000c101516 */
[----:B------:R-:W-:Y:S01]  /*13370*/  F2FP.F16.F32.PACK_AB R56, R56, R88 ;  /* 0x000000583838723e */ /* 0x000fe200000000ff */
[----:B-1----:R-:W-:Y:S01]  /*13380*/  IMAD.WIDE R14, R19, 0x2, R6 ;  /* 0x00000002130e7825 */ /* 0x002fe200078e0206 */
[----:B------:R-:W1:Y:S01]  /*13390*/  LDCU UR12, c[0x0][0x398] ;  /* 0x00007300ff0c77ac */ /* 0x000e620008000800 */
[----:B0-----:R-:W-:-:S02]  /*133a0*/  PRMT R21, R0, 0x7632, R21 ;  /* 0x0000763200157816 */ /* 0x001fc40000000015 */
[C---:B------:R-:W-:Y:S01]  /*133b0*/  VIADD R17, R19.reuse, UR32 ;  /* 0x0000002013117c36 */ /* 0x040fe20008000000 */
[----:B----4-:R-:W-:Y:S02]  /*133c0*/  ISETP.GE.AND P2, PT, R18, UR6, PT ;  /* 0x0000000612007c0c */ /* 0x010fe4000bf46270 */
[----:B--2---:R-:W-:Y:S01]  /*133d0*/  F2FP.F16.F32.PACK_AB R54, R54, R68 ;  /* 0x000000443636723e */ /* 0x004fe200000000ff */
[----:B------:R-:W-:Y:S01]  /*133e0*/  VIADD R16, R92, 0x35 ;  /* 0x000000355c107836 */ /* 0x000fe20000000000 */
[----:B------:R-:W-:Y:S01]  /*133f0*/  PRMT R20, R0, 0x7610, R20 ;  /* 0x0000761000147816 */ /* 0x000fe20000000014 */
[----:B------:R0:W-:Y:S01]  /*13400*/  @P5 STG.E.U16 desc[UR22][R12.64], R22 ;  /* 0x000000160c005986 */ /* 0x0001e2000c101516 */
[----:B---3--:R-:W-:Y:S01]  /*13410*/  F2FP.F16.F32.PACK_AB R0, R70, R71 ;  /* 0x000000474600723e */ /* 0x008fe200000000ff */
[----:B------:R-:W-:Y:S01]  /*13420*/  IMAD.WIDE R10, R19, 0x2, R4 ;  /* 0x00000002130a7825 */ /* 0x000fe200078e0204 */
[----:B------:R-:W-:Y:S01]  /*13430*/  ISETP.LT.AND P4, PT, R89, UR33, !P3 ;  /* 0x0000002159007c0c */ /* 0x000fe2000df81270 */
[----:B------:R-:W2:Y:S01]  /*13440*/  LDL.LU R70, [R1+0x1d0] ;  /* 0x0001d00001467983 */ /* 0x000ea20000300800 */
[----:B------:R-:W-:Y:S01]  /*13450*/  PRMT R18, R53, 0x7632, R18 ;  /* 0x0000763235127816 */ /* 0x000fe20000000012 */
[----:B------:R-:W3:Y:S02]  /*13460*/  LDCU UR6, c[0x0][0x398] ;  /* 0x00007300ff0677ac */ /* 0x000ee40008000800 */
[----:B------:R-:W2:Y:S01]  /*13470*/  LDL.LU R71, [R1+0x2d0] ;  /* 0x0002d00001477983 */ /* 0x000ea20000300800 */
[----:B------:R-:W-:Y:S01]  /*13480*/  ISETP.LT.AND P5, PT, R93, UR26, !P1 ;  /* 0x0000001a5d007c0c */ /* 0x000fe2000cfa1270 */
[----:B------:R-:W4:Y:S01]  /*13490*/  LDCU UR20, c[0x0][0x398] ;  /* 0x00007300ff1477ac */ /* 0x000f220008000800 */
[----:B0-----:R-:W-:Y:S01]  /*134a0*/  IMAD.WIDE R12, R17, 0x2, R8 ;  /* 0x00000002110c7825 */ /* 0x001fe200078e0208 */
[----:B------:R0:W-:Y:S01]  /*134b0*/  @P6 STG.E.U16 desc[UR22][R14.64], R53 ;  /* 0x000000350e006986 */ /* 0x0001e2000c101516 */
[----:B------:R-:W-:Y:S01]  /*134c0*/  ISETP.LT.AND P6, PT, R76, UR28, !P1 ;  /* 0x0000001c4c007c0c */ /* 0x000fe2000cfc1270 */
[----:B------:R-:W1:Y:S02]  /*134d0*/  LDCU UR26, c[0x0][0x398] ;  /* 0x00007300ff1a77ac */ /* 0x000e640008000800 */
[----:B------:R3:W-:Y:S01]  /*134e0*/  @P4 STG.E.U16 desc[UR22][R10.64], R18 ;  /* 0x000000120a004986 */ /* 0x0007e2000c101516 */
[----:B------:R-:W-:-:S05]  /*134f0*/  ISETP.LT.AND P4, PT, R89, UR35, !P1 ;  /* 0x0000002359007c0c */ /* 0x000fca000cf81270 */
[----:B------:R1:W-:Y:S01]  /*13500*/  @P5 STG.E.U16 desc[UR22][R12.64], R20 ;  /* 0x000000140c005986 */ /* 0x0003e2000c101516 */
[----:B------:R-:W-:Y:S01]  /*13510*/  ISETP.LT.AND P5, PT, R72, UR10, !P1 ;  /* 0x0000000a48007c0c */ /* 0x000fe2000cfa1270 */
[C---:B------:R-:W-:Y:S01]  /*13520*/  VIADD R19, R17.reuse, UR32 ;  /* 0x0000002011137c36 */ /* 0x040fe20008000000 */
[----:B------:R-:W-:Y:S01]  /*13530*/  ISETP.GE.AND P3, PT, R16, UR11, PT ;  /* 0x0000000b10007c0c */ /* 0x000fe2000bf66270 */
[C---:B0-----:R-:W-:Y:S01]  /*13540*/  IMAD.WIDE R14, R17.reuse, 0x2, R2 ;  /* 0x00000002110e7825 */ /* 0x041fe200078e0202 */
[----:B------:R-:W-:Y:S01]  /*13550*/  PRMT R22, R56, 0x7632, R22 ;  /* 0x0000763238167816 */ /* 0x000fe20000000016 */
[----:B------:R-:W0:Y:S01]  /*13560*/  LDCU UR11, c[0x0][0x398] ;  /* 0x00007300ff0b77ac */ /* 0x000e220008000800 */
[----:B---3--:R-:W-:Y:S01]  /*13570*/  PRMT R18, R0, 0x7610, R18 ;  /* 0x0000761000127816 */ /* 0x008fe20000000012 */
[----:B------:R-:W-:Y:S01]  /*13580*/  IMAD.WIDE R10, R17, 0x2, R6 ;  /* 0x00000002110a7825 */ /* 0x000fe200078e0206 */
[----:B------:R-:W-:-:S03]  /*13590*/  PRMT R0, R54, 0x7632, R0 ;  /* 0x0000763236007816 */ /* 0x000fc60000000000 */
[----:B-1----:R-:W-:Y:S01]  /*135a0*/  IMAD.WIDE R12, R17, 0x2, R4 ;  /* 0x00000002110c7825 */ /* 0x002fe200078e0204 */
[----:B------:R1:W-:Y:S01]  /*135b0*/  @P6 STG.E.U16 desc[UR22][R14.64], R21 ;  /* 0x000000150e006986 */ /* 0x0003e2000c101516 */
[----:B------:R-:W-:Y:S01]  /*135c0*/  PRMT R17, R0, 0x7632, R17 ;  /* 0x0000763200117816 */ /* 0x000fe20000000011 */
[----:B------:R-:W3:Y:S02]  /*135d0*/  LDCU UR10, c[0x0][0x398] ;  /* 0x00007300ff0a77ac */ /* 0x000ee40008000800 */
[----:B------:R-:W-:Y:S04]  /*135e0*/  @P5 STG.E.U16 desc[UR22][R10.64], R54 ;  /* 0x000000360a005986 */ /* 0x000fe8000c101516 */
[----:B------:R2:W-:Y:S01]  /*135f0*/  @P4 STG.E.U16 desc[UR22][R12.64], R0 ;  /* 0x000000000c004986 */ /* 0x0005e2000c101516 */
[----:B------:R-:W-:Y:S01]  /*13600*/  ISETP.LT.AND P6, PT, R93, UR18, !P0 ;  /* 0x000000125d007c0c */ /* 0x000fe2000c7c1270 */
[----:B------:R-:W-:-:S02]  /*13610*/  VIADD R16, R92, 0x36 ;  /* 0x000000365c107836 */ /* 0x000fc40000000000 */
[----:B-1----:R-:W-:Y:S01]  /*13620*/  IMAD.WIDE R14, R19, 0x2, R8 ;  /* 0x00000002130e7825 */ /* 0x002fe200078e0208 */
[----:B------:R-:W-:Y:S01]  /*13630*/  ISETP.LT.AND P4, PT, R76, UR9, !P0 ;  /* 0x000000094c007c0c */ /* 0x000fe2000c781270 */
[----:B------:R-:W1:Y:S01]  /*13640*/  LDCU UR9, c[0x0][0x398] ;  /* 0x00007300ff0977ac */ /* 0x000e620008000800 */
[----:B------:R-:W-:Y:S02]  /*13650*/  ISETP.LT.AND P5, PT, R72, UR14, !P0 ;  /* 0x0000000e48007c0c */ /* 0x000fe4000c7a1270 */
[----:B--2---:R-:W-:-:S05]  /*13660*/  F2FP.F16.F32.PACK_AB R0, R70, R71 ;  /* 0x000000474600723e */ /* 0x004fca00000000ff */
[----:B------:R2:W-:Y:S01]  /*13670*/  @P6 STG.E.U16 desc[UR22][R14.64], R18 ;  /* 0x000000120e006986 */ /* 0x0005e2000c101516 */
[----:B------:R-:W-:-:S04]  /*13680*/  IMAD.WIDE R10, R19, 0x2, R2 ;  /* 0x00000002130a7825 */ /* 0x000fc800078e0202 */
[----:B------:R-:W-:Y:S01]  /*13690*/  IMAD.WIDE R12, R19, 0x2, R6 ;  /* 0x00000002130c7825 */ /* 0x000fe200078e0206 */
[C---:B------:R-:W-:Y:S01]  /*136a0*/  PRMT R20, R0.reuse, 0x7610, R20 ;  /* 0x0000761000147816 */ /* 0x040fe20000000014 */
[----:B------:R-:W0:Y:S01]  /*136b0*/  LDCU UR14, c[0x0][0x398] ;  /* 0x00007300ff0e77ac */ /* 0x000e220008000800 */
[----:B------:R-:W-:Y:S02]  /*136c0*/  PRMT R21, R0, 0x7632, R21 ;  /* 0x0000763200157816 */ /* 0x000fe40000000015 */
[----:B------:R-:W-:Y:S01]  /*136d0*/  F2FP.F16.F32.PACK_AB R0, R84, R82 ;  /* 0x000000525400723e */ /* 0x000fe200000000ff */
[----:B------:R-:W0:Y:S01]  /*136e0*/  LDCU UR18, c[0x0][0x398] ;  /* 0x00007300ff1277ac */ /* 0x000e220008000800 */
[----:B------:R-:W3:Y:S04]  /*136f0*/  LDL.LU R82, [R1+0x1dc] ;  /* 0x0001dc0001527983 */ /* 0x000ee80000300800 */
[----:B------:R-:W3:Y:S01]  /*13700*/  LDL.LU R83, [R1+0x2dc] ;  /* 0x0002dc0001537983 */ /* 0x000ee20000300800 */
[----:B------:R-:W-:Y:S01]  /*13710*/  ISETP.LT.AND P6, PT, R89, UR16, !P0 ;  /* 0x0000001059007c0c */ /* 0x000fe2000c7c1270 */
[----:B--2---:R-:W-:Y:S01]  /*13720*/  IMAD.WIDE R14, R19, 0x2, R4 ;  /* 0x00000002130e7825 */ /* 0x004fe200078e0204 */
[----:B------:R-:W-:Y:S01]  /*13730*/  PRMT R18, R55, 0x7632, R18 ;  /* 0x0000763237127816 */ /* 0x000fe20000000012 */
[----:B------:R2:W-:Y:S01]  /*13740*/  @P4 STG.E.U16 desc[UR22][R10.64], R17 ;  /* 0x000000110a004986 */ /* 0x0005e2000c101516 */
[----:B------:R-:W-:Y:S01]  /*13750*/  ISETP.GE.AND P1, PT, R16, UR15, PT ;  /* 0x0000000f10007c0c */ /* 0x000fe2000bf26270 */
[----:B------:R-:W0:Y:S02]  /*13760*/  LDCU UR16, c[0x0][0x398] ;  /* 0x00007300ff1077ac */ /* 0x000e240008000800 */
[----:B------:R1:W-:Y:S01]  /*13770*/  @P5 STG.E.U16 desc[UR22][R12.64], R55 ;  /* 0x000000370c005986 */ /* 0x0003e2000c101516 */
[----:B------:R-:W-:-:S02]  /*13780*/  ISETP.LT.AND P5, PT, R76, UR7, !P2 ;  /* 0x000000074c007c0c */ /* 0x000fc4000d7a1270 */
[----:B------:R-:W-:Y:S01]  /*13790*/  ISETP.LT.AND P4, PT, R72, UR4, !P2 ;  /* 0x0000000448007c0c */ /* 0x000fe2000d781270 */
[----:B------:R-:W-:Y:S01]  /*137a0*/  VIADD R19, R19, UR32 ;  /* 0x0000002013137c36 */ /* 0x000fe20008000000 */
[----:B------:R-:W4:Y:S01]  /*137b0*/  LDL.LU R84, [R1+0xd8] ;  /* 0x0000d80001547983 */ /* 0x000f220000300800 */
[----:B------:R-:W-:Y:S01]  /*137c0*/  VIADD R16, R92, 0x37 ;  /* 0x000000375c107836 */ /* 0x000fe20000000000 */
[----:B------:R-:W0:Y:S02]  /*137d0*/  LDCU UR15, c[0x0][0x398] ;  /* 0x00007300ff0f77ac */ /* 0x000e240008000800 */
[----:B------:R0:W-:Y:S01]  /*137e0*/  @P6 STG.E.U16 desc[UR22][R14.64], R18 ;  /* 0x000000120e006986 */ /* 0x0001e2000c101516 */
[----:B------:R-:W-:Y:S01]  /*137f0*/  ISETP.LT.AND P6, PT, R93, UR36, !P2 ;  /* 0x000000245d007c0c */ /* 0x000fe2000d7c1270 */
[C---:B--2---:R-:W-:Y:S01]  /*13800*/  IMAD.WIDE R10, R19.reuse, 0x2, R8 ;  /* 0x00000002130a7825 */ /* 0x044fe200078e0208 */
[----:B------:R-:W2:Y:S03]  /*13810*/  LDCU UR4, c[0x0][0x398] ;  /* 0x00007300ff0477ac */ /* 0x000ea60008000800 */
[----:B-1----:R-:W-:Y:S01]  /*13820*/  IMAD.WIDE R12, R19, 0x2, R2 ;  /* 0x00000002130c7825 */ /* 0x002fe200078e0202 */
[----:B------:R-:W-:Y:S01]  /*13830*/  ISETP.LT.AND P2, PT, R89, UR38, !P2 ;  /* 0x0000002659007c0c */ /* 0x000fe2000d741270 */
[----:B------:R-:W1:Y:S02]  /*13840*/  LDCU UR7, c[0x0][0x398] ;  /* 0x00007300ff0777ac */ /* 0x000e640008000800 */
[----:B0-----:R-:W-:-:S04]  /*13850*/  IMAD.WIDE R14, R19, 0x2, R6 ;  /* 0x00000002130e7825 */ /* 0x001fc800078e0206 */
[----:B------:R0:W-:Y:S04]  /*13860*/  @P6 STG.E.U16 desc[UR22][R10.64], R20 ;  /* 0x000000140a006986 */ /* 0x0001e8000c101516 */
[----:B------:R1:W-:Y:S01]  /*13870*/  @P5 STG.E.U16 desc[UR22][R12.64], R21 ;  /* 0x000000150c005986 */ /* 0x0003e2000c101516 */
[----:B------:R-:W-:-:S03]  /*13880*/  ISETP.LT.AND P5, PT, R76, UR34, !P3 ;  /* 0x000000224c007c0c */ /* 0x000fc6000dfa1270 */
[----:B------:R-:W-:Y:S01]  /*13890*/  @P4 STG.E.U16 desc[UR22][R14.64], R56 ;  /* 0x000000380e004986 */ /* 0x000fe2000c101516 */
[----:B------:R-:W-:Y:S02]  /*138a0*/  ISETP.LT.AND P4, PT, R93, UR24, !P3 ;  /* 0x000000185d007c0c */ /* 0x000fe4000df81270 */
[----:B------:R-:W-:Y:S01]  /*138b0*/  ISETP.GE.AND P0, PT, R16, UR13, PT ;  /* 0x0000000d10007c0c */ /* 0x000fe2000bf06270 */
[C---:B------:R-:W-:Y:S01]  /*138c0*/  IMAD.WIDE R16, R19.reuse, 0x2, R4 ;  /* 0x0000000213107825 */ /* 0x040fe200078e0204 */
[C---:B0-----:R-:W-:Y:S01]  /*138d0*/  PRMT R20, R0.reuse, 0x7610, R20 ;  /* 0x0000761000147816 */ /* 0x041fe20000000014 */
[----:B------:R-:W0:Y:S02]  /*138e0*/  LDCU UR13, c[0x0][0x398] ;  /* 0x00007300ff0d77ac */ /* 0x000e240008000800 */
[----:B------:R-:W-:Y:S01]  /*138f0*/  VIADD R19, R19, UR32 ;  /* 0x0000002013137c36 */ /* 0x000fe20008000000 */
[----:B-1----:R-:W-:-:S03]  /*13900*/  PRMT R21, R0, 0x7632, R21 ;  /* 0x0000763200157816 */ /* 0x002fc60000000015 */
[----:B------:R-:W-:Y:S01]  /*13910*/  IMAD.WIDE R10, R19, 0x2, R8 ;  /* 0x00000002130a7825 */ /* 0x000fe200078e0208 */
[----:B------:R-:W-:-:S03]  /*13920*/  F2FP.F16.F32.PACK_AB R0, R85, R87 ;  /* 0x000000575500723e */ /* 0x000fc600000000ff */
[----:B------:R-:W-:Y:S01]  /*13930*/  IMAD.WIDE R12, R19, 0x2, R2 ;  /* 0x00000002130c7825 */ /* 0x000fe200078e0202 */
[----:B------:R-:W-:Y:S04]  /*13940*/  @P2 STG.E.U16 desc[UR22][R16.64], R22 ;  /* 0x0000001610002986 */ /* 0x000fe8000c101516 */
[----:B------:R1:W-:Y:S04]  /*13950*/  @P4 STG.E.U16 desc[UR22][R10.64], R20 ;  /* 0x000000140a004986 */ /* 0x0003e8000c101516 */
[----:B------:R0:W-:Y:S01]  /*13960*/  @P5 STG.E.U16 desc[UR22][R12.64], R21 ;  /* 0x000000150c005986 */ /* 0x0001e2000c101516 */
[----:B-1----:R-:W-:-:S02]  /*13970*/  PRMT R20, R0, 0x7610, R20 ;  /* 0x0000761000147816 */ /* 0x002fc40000000014 */
[----:B0-----:R-:W-:Y:S02]  /*13980*/  PRMT R21, R0, 0x7632, R21 ;  /* 0x0000763200157816 */ /* 0x001fe40000000015 */
[----:B---3--:R-:W-:Y:S02]  /*13990*/  F2FP.F16.F32.PACK_AB R0, R82, R83 ;  /* 0x000000535200723e */ /* 0x008fe400000000ff */
[----:B------:R-:W3:Y:S04]  /*139a0*/  LDL.LU R82, [R1+0x1e0] ;  /* 0x0001e00001527983 */ /* 0x000ee80000300800 */
[----:B------:R-:W3:Y:S01]  /*139b0*/  LDL.LU R83, [R1+0x2e0] ;  /* 0x0002e00001537983 */ /* 0x000ee20000300800 */
[----:B------:R-:W-:Y:S01]  /*139c0*/  ISETP.LT.AND P6, PT, R72, UR6, !P3 ;  /* 0x0000000648007c0c */ /* 0x000fe2000dfc1270 */
[----:B------:R-:W-:Y:S01]  /*139d0*/  IMAD.WIDE R14, R19, 0x2, R6 ;  /* 0x00000002130e7825 */ /* 0x000fe200078e0206 */
[----:B------:R-:W-:Y:S01]  /*139e0*/  ISETP.LT.AND P4, PT, R89, UR12, !P3 ;  /* 0x0000000c59007c0c */ /* 0x000fe2000df81270 */
[----:B------:R-:W0:Y:S01]  /*139f0*/  LDCU UR6, c[0x0][0x398] ;  /* 0x00007300ff0677ac */ /* 0x000e220008000800 */
[----:B----4-:R-:W-:Y:S01]  /*13a00*/  ISETP.LT.AND P5, PT, R93, UR20, !P1 ;  /* 0x000000145d007c0c */ /* 0x010fe2000cfa1270 */
[----:B------:R-:W-:-:S02]  /*13a10*/  VIADD R18, R92, 0x38 ;  /* 0x000000385c127836 */ /* 0x000fc40000000000 */
[C---:B------:R-:W-:Y:S01]  /*13a20*/  VIADD R17, R19.reuse, UR32 ;  /* 0x0000002013117c36 */ /* 0x040fe20008000000 */
[----:B------:R-:W-:Y:S01]  /*13a30*/  F2FP.F16.F32.PACK_AB R58, R58, R84 ;  /* 0x000000543a3a723e */ /* 0x000fe200000000ff */
[----:B------:R-:W-:-:S04]  /*13a40*/  IMAD.WIDE R10, R19, 0x2, R4 ;  /* 0x00000002130a7825 */ /* 0x000fc800078e0204 */
[----:B------:R1:W-:Y:S01]  /*13a50*/  @P6 STG.E.U16 desc[UR22][R14.64], R57 ;  /* 0x000000390e006986 */ /* 0x0003e2000c101516 */
[----:B------:R-:W-:Y:S01]  /*13a60*/  ISETP.LT.AND P6, PT, R76, UR11, !P1 ;  /* 0x0000000b4c007c0c */ /* 0x000fe2000cfc1270 */
[----:B------:R-:W4:Y:S01]  /*13a70*/  LDCU UR12, c[0x0][0x398] ;  /* 0x00007300ff0c77ac */ /* 0x000f220008000800 */
[----:B------:R-:W-:Y:S01]  /*13a80*/  ISETP.GE.AND P2, PT, R18, UR31, PT ;  /* 0x0000001f12007c0c */ /* 0x000fe2000bf46270 */
[----:B------:R-:W-:Y:S01]  /*13a90*/  IMAD.WIDE R12, R17, 0x2, R8 ;  /* 0x00000002110c7825 */ /* 0x000fe200078e0208 */
[----:B------:R-:W-:Y:S01]  /*13aa0*/  PRMT R18, R57, 0x7632, R18 ;  /* 0x0000763239127816 */ /* 0x000fe20000000012 */
[----:B------:R-:W0:Y:S04]  /*13ab0*/  LDCU UR11, c[0x0][0x398] ;  /* 0x00007300ff0b77ac */ /* 0x000e280008000800 */
[----:B------:R2:W-:Y:S01]  /*13ac0*/  @P4 STG.E.U16 desc[UR22][R10.64], R18 ;  /* 0x000000120a004986 */ /* 0x0005e2000c101516 */
[----:B-1----:R-:W-:-:S03]  /*13ad0*/  IMAD.WIDE R14, R17, 0x2, R2 ;  /* 0x00000002110e7825 */ /* 0x002fc600078e0202 */
[----:B------:R1:W-:Y:S01]  /*13ae0*/  @P5 STG.E.U16 desc[UR22][R12.64], R20 ;  /* 0x000000140c005986 */ /* 0x0003e2000c101516 */
[----:B------:R-:W-:Y:S02]  /*13af0*/  ISETP.LT.AND P5, PT, R72, UR26, !P1 ;  /* 0x0000001a48007c0c */ /* 0x000fe4000cfa1270 */
[----:B------:R-:W-:Y:S01]  /*13b00*/  ISETP.LT.AND P4, PT, R89, UR10, !P1 ;  /* 0x0000000a59007c0c */ /* 0x000fe2000cf81270 */
[----:B------:R0:W-:Y:S01]  /*13b10*/  @P6 STG.E.U16 desc[UR22][R14.64], R21 ;  /* 0x000000150e006986 */ /* 0x0001e2000c101516 */
[----:B------:R-:W-:Y:S01]  /*13b20*/  ISETP.LT.AND P6, PT, R93, UR15, !P0 ;  /* 0x0000000f5d007c0c */ /* 0x000fe2000c7c1270 */
[----:B------:R-:W-:Y:S01]  /*13b30*/  VIADD R19, R17, UR32 ;  /* 0x0000002011137c36 */ /* 0x000fe20008000000 */
[----:B------:R-:W-:Y:S01]  /*13b40*/  F2FP.F16.F32.PACK_AB R59, R59, R86 ;  /* 0x000000563b3b723e */ /* 0x000fe200000000ff */
[C---:B--2---:R-:W-:Y:S01]  /*13b50*/  IMAD.WIDE R10, R17.reuse, 0x2, R6 ;  /* 0x00000002110a7825 */ /* 0x044fe200078e0206 */
[----:B------:R-:W-:Y:S01]  /*13b60*/  PRMT R18, R0, 0x7610, R18 ;  /* 0x0000761000127816 */ /* 0x000fe20000000012 */
[----:B------:R-:W2:Y:S01]  /*13b70*/  LDCU UR10, c[0x0][0x398] ;  /* 0x00007300ff0a77ac */ /* 0x000ea20008000800 */
[----:B------:R-:W-:Y:S01]  /*13b80*/  PRMT R0, R58, 0x7632, R0 ;  /* 0x000076323a007816 */ /* 0x000fe20000000000 */
[----:B-1----:R-:W-:Y:S01]  /*13b90*/  IMAD.WIDE R12, R17, 0x2, R4 ;  /* 0x00000002110c7825 */ /* 0x002fe200078e0204 */
[----:B------:R-:W-:Y:S01]  /*13ba0*/  F2FP.F16.F32.PACK_AB R61, R61, R80 ;  /* 0x000000503d3d723e */ /* 0x000fe200000000ff */
[----:B------:R-:W1:Y:S02]  /*13bb0*/  LDCU UR15, c[0x0][0x398] ;  /* 0x00007300ff0f77ac */ /* 0x000e640008000800 */
[----:B0-----:R-:W-:Y:S01]  /*13bc0*/  IMAD.WIDE R14, R19, 0x2, R8 ;  /* 0x00000002130e7825 */ /* 0x001fe200078e0208 */
[----:B------:R0:W-:Y:S01]  /*13bd0*/  @P5 STG.E.U16 desc[UR22][R10.64], R58 ;  /* 0x0000003a0a005986 */ /* 0x0001e2000c101516 */
[----:B------:R-:W-:Y:S01]  /*13be0*/  ISETP.LT.AND P5, PT, R76, UR9, !P0 ;  /* 0x000000094c007c0c */ /* 0x000fe2000c7a1270 */
[----:B------:R-:W1:Y:S02]  /*13bf0*/  LDCU UR9, c[0x0][0x398] ;  /* 0x00007300ff0977ac */ /* 0x000e640008000800 */
[----:B------:R2:W-:Y:S01]  /*13c00*/  @P4 STG.E.U16 desc[UR22][R12.64], R0 ;  /* 0x000000000c004986 */ /* 0x0005e2000c101516 */
[----:B------:R-:W-:-:S03]  /*13c10*/  PRMT R17, R0, 0x7632, R17 ;  /* 0x0000763200117816 */ /* 0x000fc60000000011 */
[----:B------:R1:W-:Y:S01]  /*13c20*/  @P6 STG.E.U16 desc[UR22][R14.64], R18 ;  /* 0x000000120e006986 */ /* 0x0003e2000c101516 */
[----:B------:R-:W-:Y:S01]  /*13c30*/  ISETP.LT.AND P6, PT, R72, UR13, !P0 ;  /* 0x0000000d48007c0c */ /* 0x000fe2000c7c1270 */
[----:B------:R-:W-:Y:S01]  /*13c40*/  VIADD R16, R92, 0x39 ;  /* 0x000000395c107836 */ /* 0x000fe20000000000 */
[----:B------:R-:W-:Y:S01]  /*13c50*/  ISETP.LT.AND P0, PT, R89, UR14, !P0 ;  /* 0x0000000e59007c0c */ /* 0x000fe2000c701270 */
[C---:B0-----:R-:W-:Y:S01]  /*13c60*/  IMAD.WIDE R10, R19.reuse, 0x2, R2 ;  /* 0x00000002130a7825 */ /* 0x041fe200078e0202 */
[----:B------:R-:W-:Y:S01]  /*13c70*/  F2FP.F16.F32.PACK_AB R60, R60, R78 ;  /* 0x0000004e3c3c723e */ /* 0x000fe200000000ff */
[----:B------:R-:W0:Y:S02]  /*13c80*/  LDCU UR13, c[0x0][0x398] ;  /* 0x00007300ff0d77ac */ /* 0x000e240008000800 */
[----:B--2---:R-:W-:Y:S01]  /*13c90*/  IMAD.WIDE R12, R19, 0x2, R6 ;  /* 0x00000002130c7825 */ /* 0x004fe200078e0206 */
[----:B------:R2:W-:Y:S01]  /*13ca0*/  @P5 STG.E.U16 desc[UR22][R10.64], R17 ;  /* 0x000000110a005986 */ /* 0x0005e2000c101516 */
[----:B-1----:R-:W-:-:S02]  /*13cb0*/  PRMT R18, R59, 0x7632, R18 ;  /* 0x000076323b127816 */ /* 0x002fc40000000012 */
[----:B------:R-:W-:Y:S02]  /*13cc0*/  IMAD.WIDE R14, R19, 0x2, R4 ;  /* 0x00000002130e7825 */ /* 0x000fe400078e0204 */
[----:B------:R1:W-:Y:S01]  /*13cd0*/  @P6 STG.E.U16 desc[UR22][R12.64], R59 ;  /* 0x0000003b0c006986 */ /* 0x0003e2000c101516 */
[----:B------:R-:W-:Y:S01]  /*13ce0*/  ISETP.LT.AND P6, PT, R93, UR4, !P2 ;  /* 0x000000045d007c0c */ /* 0x000fe2000d7c1270 */
[----:B------:R-:W0:Y:S01]  /*13cf0*/  LDCU UR4, c[0x0][0x398] ;  /* 0x00007300ff0477ac */ /* 0x000e220008000800 */
[----:B------:R-:W-:Y:S01]  /*13d00*/  ISETP.LT.AND P5, PT, R76, UR7, !P2 ;  /* 0x000000074c007c0c */ /* 0x000fe2000d7a1270 */
[----:B------:R4:W-:Y:S01]  /*13d10*/  @P0 STG.E.U16 desc[UR22][R14.64], R18 ;  /* 0x000000120e000986 */ /* 0x0009e2000c101516 */
[----:B------:R-:W-:Y:S01]  /*13d20*/  ISETP.LT.AND P0, PT, R72, UR6, !P2 ;  /* 0x0000000648007c0c */ /* 0x000fe2000d701270 */
[----:B------:R-:W-:Y:S01]  /*13d30*/  VIADD R19, R19, UR32 ;  /* 0x0000002013137c36 */ /* 0x000fe20008000000 */
[----:B------:R-:W-:Y:S01]  /*13d40*/  ISETP.GE.AND P3, PT, R16, UR29, PT ;  /* 0x0000001d10007c0c */ /* 0x000fe2000bf66270 */
[----:B------:R-:W-:Y:S01]  /*13d50*/  VIADD R16, R92, 0x3a ;  /* 0x0000003a5c107836 */ /* 0x000fe20000000000 */
[----:B------:R-:W-:Y:S01]  /*13d60*/  PRMT R22, R60, 0x7632, R22 ;  /* 0x000076323c167816 */ /* 0x000fe20000000016 */
[----:B--2---:R-:W-:Y:S01]  /*13d70*/  IMAD.WIDE R10, R19, 0x2, R8 ;  /* 0x00000002130a7825 */ /* 0x004fe200078e0208 */
[----:B------:R-:W-:Y:S01]  /*13d80*/  ISETP.LT.AND P2, PT, R89, UR16, !P2 ;  /* 0x0000001059007c0c */ /* 0x000fe2000d741270 */
[----:B------:R-:W2:Y:S02]  /*13d90*/  LDCU UR6, c[0x0][0x398] ;  /* 0x00007300ff0677ac */ /* 0x000ea40008000800 */
[C---:B-1----:R-:W-:Y:S01]  /*13da0*/  IMAD.WIDE R12, R19.reuse, 0x2, R2 ;  /* 0x00000002130c7825 */ /* 0x042fe200078e0202 */
[----:B------:R-:W-:Y:S01]  /*13db0*/  ISETP.GE.AND P1, PT, R16, UR27, PT ;  /* 0x0000001b10007c0c */ /* 0x000fe2000bf26270 */
[----:B------:R-:W1:Y:S02]  /*13dc0*/  LDCU UR7, c[0x0][0x398] ;  /* 0x00007300ff0777ac */ /* 0x000e640008000800 */
[----:B----4-:R-:W-:-:S04]  /*13dd0*/  IMAD.WIDE R14, R19, 0x2, R6 ;  /* 0x00000002130e7825 */ /* 0x010fc800078e0206 */
[----:B------:R-:W-:-:S05]  /*13de0*/  VIADD R16, R92, 0x3b ;  /* 0x0000003b5c107836 */ /* 0x000fca0000000000 */
[----:B------:R-:W-:Y:S01]  /*13df0*/  ISETP.GE.AND P4, PT, R16, UR5, PT ;  /* 0x0000000510007c0c */ /* 0x000fe2000bf86270 */
[C---:B------:R-:W-:Y:S01]  /*13e00*/  IMAD.WIDE R16, R19.reuse, 0x2, R4 ;  /* 0x0000000213107825 */ /* 0x040fe200078e0204 */
[----:B------:R-:W4:Y:S03]  /*13e10*/  LDCU UR5, c[0x0][0x398] ;  /* 0x00007300ff0577ac */ /* 0x000f260008000800 */
[----:B------:R-:W-:Y:S02]  /*13e20*/  VIADD R19, R19, UR32 ;  /* 0x0000002013137c36 */ /* 0x000fe40008000000 */
[----:B------:R-:W-:Y:S01]  /*13e30*/  VIADD R18, R92, 0x3c ;  /* 0x0000003c5c127836 */ /* 0x000fe20000000000 */
[----:B---3--:R-:W-:-:S04]  /*13e40*/  F2FP.F16.F32.PACK_AB R0, R82, R83 ;  /* 0x000000535200723e */ /* 0x008fc800000000ff */
[C---:B------:R-:W-:Y:S02]  /*13e50*/  PRMT R20, R0.reuse, 0x7610, R20 ;  /* 0x0000761000147816 */ /* 0x040fe40000000014 */
[----:B------:R-:W-:Y:S02]  /*13e60*/  PRMT R21, R0, 0x7632, R21 ;  /* 0x0000763200157816 */ /* 0x000fe40000000015 */
[----:B------:R-:W-:Y:S02]  /*13e70*/  F2FP.F16.F32.PACK_AB R0, R74, R73 ;  /* 0x000000494a00723e */ /* 0x000fe400000000ff */
[----:B------:R-:W3:Y:S04]  /*13e80*/  LDL.LU R74, [R1+0x1ec] ;  /* 0x0001ec00014a7983 */ /* 0x000ee80000300800 */
[----:B------:R-:W3:Y:S04]  /*13e90*/  LDL.LU R73, [R1+0x2ec] ;  /* 0x0002ec0001497983 */ /* 0x000ee80000300800 */
[----:B------:R-:W2:Y:S04]  /*13ea0*/  LDL.LU R80, [R1+0xe8] ;  /* 0x0000e80001507983 */ /* 0x000ea80000300800 */
[----:B------:R0:W-:Y:S04]  /*13eb0*/  @P6 STG.E.U16 desc[UR22][R10.64], R20 ;  /* 0x000000140a006986 */ /* 0x0001e8000c101516 */
[----:B------:R1:W-:Y:S04]  /*13ec0*/  @P5 STG.E.U16 desc[UR22][R12.64], R21 ;  /* 0x000000150c005986 */ /* 0x0003e8000c101516 */
[----:B------:R-:W-:Y:S01]  /*13ed0*/  @P0 STG.E.U16 desc[UR22][R14.64], R60 ;  /* 0x0000003c0e000986 */ /* 0x000fe2000c101516 */
[----:B------:R-:W-:Y:S01]  /*13ee0*/  ISETP.LT.AND P0, PT, R93, UR12, !P3 ;  /* 0x0000000c5d007c0c */ /* 0x000fe2000df01270 */
[----:B------:R-:W2:Y:S01]  /*13ef0*/  LDCU UR12, c[0x0][0x398] ;  /* 0x00007300ff0c77ac */ /* 0x000ea20008000800 */
[----:B0-----:R-:W-:-:S02]  /*13f00*/  PRMT R20, R0, 0x7610, R20 ;  /* 0x0000761000147816 */ /* 0x001fc40000000014 */
[----:B-1----:R-:W-:Y:S02]  /*13f10*/  PRMT R21, R0, 0x7632, R21 ;  /* 0x0000763200157816 */ /* 0x002fe40000000015 */
[----:B------:R-:W-:Y:S02]  /*13f20*/  F2FP.F16.F32.PACK_AB R0, R81, R77 ;  /* 0x0000004d5100723e */ /* 0x000fe400000000ff */
[----:B------:R-:W2:Y:S01]  /*13f30*/  LDL.LU R81, [R1+0x1f0] ;  /* 0x0001f00001517983 */ /* 0x000ea20000300800 */
[----:B------:R-:W-:-:S03]  /*13f40*/  IMAD.WIDE R10, R19, 0x2, R8 ;  /* 0x00000002130a7825 */ /* 0x000fc600078e0208 */
[----:B------:R-:W2:Y:S04]  /*13f50*/  LDL.LU R77, [R1+0x2f0] ;  /* 0x0002f000014d7983 */ /* 0x000ea80000300800 */
[----:B------:R0:W-:Y:S01]  /*13f60*/  @P2 STG.E.U16 desc[UR22][R16.64], R22 ;  /* 0x0000001610002986 */ /* 0x0001e2000c101516 */
[----:B------:R-:W-:Y:S02]  /*13f70*/  ISETP.LT.AND P2, PT, R76, UR11, !P3 ;  /* 0x0000000b4c007c0c */ /* 0x000fe4000df41270 */
[----:B------:R-:W-:Y:S01]  /*13f80*/  ISETP.LT.AND P6, PT, R72, UR18, !P3 ;  /* 0x0000001248007c0c */ /* 0x000fe2000dfc1270 */
[----:B------:R1:W-:Y:S01]  /*13f90*/  @P0 STG.E.U16 desc[UR22][R10.64], R20 ;  /* 0x000000140a000986 */ /* 0x0003e2000c101516 */
[----:B------:R-:W-:Y:S01]  /*13fa0*/  ISETP.LT.AND P3, PT, R89, UR10, !P3 ;  /* 0x0000000a59007c0c */ /* 0x000fe2000df61270 */
[----:B------:R-:W-:Y:S01]  /*13fb0*/  IMAD.WIDE R12, R19, 0x2, R2 ;  /* 0x00000002130c7825 */ /* 0x000fe200078e0202 */
[----:B------:R-:W-:Y:S01]  /*13fc0*/  ISETP.LT.AND P0, PT, R93, UR15, !P1 ;  /* 0x0000000f5d007c0c */ /* 0x000fe2000cf01270 */
[----:B------:R-:W2:Y:S01]  /*13fd0*/  LDCU UR11, c[0x0][0x398] ;  /* 0x00007300ff0b77ac */ /* 0x000ea20008000800 */
[----:B------:R-:W-:Y:S01]  /*13fe0*/  ISETP.GE.AND P5, PT, R18, UR25, PT ;  /* 0x0000001912007c0c */ /* 0x000fe2000bfa6270 */
[----:B0-----:R-:W-:-:S02]  /*13ff0*/  VIADD R16, R92, 0x3d ;  /* 0x0000003d5c107836 */ /* 0x001fc40000000000 */
[C---:B------:R-:W-:Y:S02]  /*14000*/  VIADD R17, R19.reuse, UR32 ;  /* 0x0000002013117c36 */ /* 0x040fe40008000000 */
[----:B------:R0:W-:Y:S01]  /*14010*/  @P2 STG.E.U16 desc[UR22][R12.64], R21 ;  /* 0x000000150c002986 */ /* 0x0001e2000c101516 */
[----:B------:R-:W-:Y:S01]  /*14020*/  IMAD.WIDE R14, R19, 0x2, R6 ;  /* 0x00000002130e7825 */ /* 0x000fe200078e0206 */
[----:B------:R-:W-:Y:S01]  /*14030*/  PRMT R18, R61, 0x7632, R18 ;  /* 0x000076323d127816 */ /* 0x000fe20000000012 */
[----:B------:R-:W2:Y:S01]  /*14040*/  LDCU UR10, c[0x0][0x398] ;  /* 0x00007300ff0a77ac */ /* 0x000ea20008000800 */
[----:B-1----:R-:W-:Y:S01]  /*14050*/  PRMT R20, R0, 0x7610, R20 ;  /* 0x0000761000147816 */ /* 0x002fe20000000014 */
[----:B------:R-:W-:Y:S01]  /*14060*/  IMAD.WIDE R10, R19, 0x2, R4 ;  /* 0x00000002130a7825 */ /* 0x000fe200078e0204 */
[----:B------:R-:W-:Y:S01]  /*14070*/  ISETP.GE.AND P2, PT, R16, UR21, PT ;  /* 0x0000001510007c0c */ /* 0x000fe2000bf46270 */
[----:B------:R1:W-:Y:S02]  /*14080*/  @P6 STG.E.U16 desc[UR22][R14.64], R61 ;  /* 0x0000003d0e006986 */ /* 0x0003e4000c101516 */
[----:B------:R-:W-:-:S02]  /*14090*/  VIADD R16, R92, 0x3e ;  /* 0x0000003e5c107836 */ /* 0x000fc40000000000 */
[C---:B0-----:R-:W-:Y:S01]  /*140a0*/  IMAD.WIDE R12, R17.reuse, 0x2, R8 ;  /* 0x00000002110c7825 */ /* 0x041fe200078e0208 */
[----:B------:R0:W-:Y:S04]  /*140b0*/  @P3 STG.E.U16 desc[UR22][R10.64], R18 ;  /* 0x000000120a003986 */ /* 0x0001e8000c101516 */
[----:B------:R0:W-:Y:S01]  /*140c0*/  @P0 STG.E.U16 desc[UR22][R12.64], R20 ;  /* 0x000000140c000986 */ /* 0x0001e2000c101516 */
[----:B------:R-:W-:Y:S01]  /*140d0*/  ISETP.GE.AND P0, PT, R16, UR19, PT ;  /* 0x0000001310007c0c */ /* 0x000fe2000bf06270 */
[----:B------:R-:W-:Y:S02]  /*140e0*/  VIADD R16, R92, 0x3f ;  /* 0x0000003f5c107836 */ /* 0x000fe40000000000 */
[----:B------:R-:W2:Y:S01]  /*140f0*/  LDL.LU R92, [R1+0x560] ;  /* 0x00056000015c7983 */ /* 0x000ea20000300800 */
[----:B------:R-:W-:Y:S01]  /*14100*/  ISETP.LT.AND P6, PT, R76, UR9, !P1 ;  /* 0x000000094c007c0c */ /* 0x000fe2000cfc1270 */
[C---:B-1----:R-:W-:Y:S01]  /*14110*/  IMAD.WIDE R14, R17.reuse, 0x2, R2 ;  /* 0x00000002110e7825 */ /* 0x042fe200078e0202 */
[----:B----4-:R-:W-:Y:S01]  /*14120*/  ISETP.LT.AND P3, PT, R72, UR5, !P1 ;  /* 0x0000000548007c0c */ /* 0x010fe2000cf61270 */
[----:B------:R-:W1:Y:S01]  /*14130*/  LDCU UR9, c[0x0][0x398] ;  /* 0x00007300ff0977ac */ /* 0x000e620008000800 */
[----:B------:R-:W-:Y:S01]  /*14140*/  PRMT R21, R0, 0x7632, R21 ;  /* 0x0000763200157816 */ /* 0x000fe20000000015 */
[----:B0-----:R-:W-:Y:S01]  /*14150*/  IMAD.WIDE R10, R17, 0x2, R6 ;  /* 0x00000002110a7825 */ /* 0x001fe200078e0206 */
[----:B------:R-:W-:Y:S01]  /*14160*/  ISETP.LT.AND P1, PT, R89, UR13, !P1 ;  /* 0x0000000d59007c0c */ /* 0x000fe2000cf21270 */
[----:B------:R-:W0:Y:S06]  /*14170*/  LDCU UR5, c[0x0][0x398] ;  /* 0x00007300ff0577ac */ /* 0x000e2c0008000800 */
[----:B------:R4:W-:Y:S01]  /*14180*/  @P6 STG.E.U16 desc[UR22][R14.64], R21 ;  /* 0x000000150e006986 */ /* 0x0009e2000c101516 */
[----:B------:R-:W-:Y:S01]  /*14190*/  ISETP.LT.AND P6, PT, R93, UR4, !P4 ;  /* 0x000000045d007c0c */ /* 0x000fe2000e7c1270 */
[C---:B------:R-:W-:Y:S01]  /*141a0*/  VIADD R19, R17.reuse, UR32 ;  /* 0x0000002011137c36 */ /* 0x040fe20008000000 */
[----:B------:R-:W0:Y:S01]  /*141b0*/  LDCU UR4, c[0x0][0x398] ;  /* 0x00007300ff0477ac */ /* 0x000e220008000800 */
[----:B------:R-:W-:-:S04]  /*141c0*/  IMAD.WIDE R12, R17, 0x2, R4 ;  /* 0x00000002110c7825 */ /* 0x000fc800078e0204 */
[----:B----4-:R-:W-:Y:S01]  /*141d0*/  IMAD.WIDE R14, R19, 0x2, R8 ;  /* 0x00000002130e7825 */ /* 0x010fe200078e0208 */
[----:B------:R-:W-:-:S03]  /*141e0*/  F2FP.F16.F32.PACK_AB R63, R63, R75 ;  /* 0x0000004b3f3f723e */ /* 0x000fc600000000ff */
[----:B------:R-:W-:Y:S01]  /*141f0*/  VIADD R17, R19, UR32 ;  /* 0x0000002013117c36 */ /* 0x000fe20008000000 */
[----:B------:R-:W-:Y:S02]  /*14200*/  F2FP.F16.F32.PACK_AB R64, R64, R79 ;  /* 0x0000004f4040723e */ /* 0x000fe400000000ff */
[----:B---3--:R-:W-:Y:S02]  /*14210*/  F2FP.F16.F32.PACK_AB R0, R74, R73 ;  /* 0x000000494a00723e */ /* 0x008fe400000000ff */
[----:B------:R-:W3:Y:S01]  /*14220*/  LDL.LU R74, [R1+0x1f4] ;  /* 0x0001f400014a7983 */ /* 0x000ee20000300800 */
[----:B--2---:R-:W-:Y:S02]  /*14230*/  F2FP.F16.F32.PACK_AB R62, R62, R80 ;  /* 0x000000503e3e723e */ /* 0x004fe400000000ff */
[----:B------:R-:W-:Y:S01]  /*14240*/  PRMT R18, R0, 0x7610, R18 ;  /* 0x0000761000127816 */ /* 0x000fe20000000012 */
[----:B------:R-:W3:Y:S01]  /*14250*/  LDL.LU R73, [R1+0x2f4] ;  /* 0x0002f40001497983 */ /* 0x000ee20000300800 */
[----:B------:R-:W-:-:S03]  /*14260*/  PRMT R0, R62, 0x7632, R0 ;  /* 0x000076323e007816 */ /* 0x000fc60000000000 */
[----:B------:R2:W-:Y:S01]  /*14270*/  @P3 STG.E.U16 desc[UR22][R10.64], R62 ;  /* 0x0000003e0a003986 */ /* 0x0005e2000c101516 */
[----:B------:R-:W-:Y:S01]  /*14280*/  ISETP.LT.AND P3, PT, R76, UR6, !P4 ;  /* 0x000000064c007c0c */ /* 0x000fe2000e761270 */
[----:B------:R-:W4:Y:S02]  /*14290*/  LDCU UR6, c[0x0][0x398] ;  /* 0x00007300ff0677ac */ /* 0x000f240008000800 */
[----:B------:R0:W-:Y:S01]  /*142a0*/  @P1 STG.E.U16 desc[UR22][R12.64], R0 ;  /* 0x000000000c001986 */ /* 0x0001e2000c101516 */
[----:B------:R-:W-:-:S03]  /*142b0*/  PRMT R20, R0, 0x7632, R20 ;  /* 0x0000763200147816 */ /* 0x000fc60000000014 */
[----:B------:R1:W-:Y:S01]  /*142c0*/  @P6 STG.E.U16 desc[UR22][R14.64], R18 ;  /* 0x000000120e006986 */ /* 0x0003e2000c101516 */
[----:B------:R-:W-:Y:S01]  /*142d0*/  ISETP.LT.AND P6, PT, R72, UR7, !P4 ;  /* 0x0000000748007c0c */ /* 0x000fe2000e7c1270 */
[----:B------:R-:W2:Y:S01]  /*142e0*/  LDCU UR7, c[0x0][0x398] ;  /* 0x00007300ff0777ac */ /* 0x000ea20008000800 */
[----:B------:R-:W-:Y:S01]  /*142f0*/  ISETP.LT.AND P4, PT, R89, UR11, !P4 ;  /* 0x0000000b59007c0c */ /* 0x000fe2000e781270 */
[C---:B--2---:R-:W-:Y:S01]  /*14300*/  IMAD.WIDE R10, R19.reuse, 0x2, R2 ;  /* 0x00000002130a7825 */ /* 0x044fe200078e0202 */
[----:B------:R-:W2:Y:S03]  /*14310*/  LDL.LU R80, [R1+0x1f8] ;  /* 0x0001f80001507983 */ /* 0x000ea60000300800 */
[----:B0-----:R-:W-:Y:S01]  /*14320*/  IMAD.WIDE R12, R19, 0x2, R6 ;  /* 0x00000002130c7825 */ /* 0x001fe200078e0206 */
[----:B------:R0:W-:Y:S01]  /*14330*/  @P3 STG.E.U16 desc[UR22][R10.64], R20 ;  /* 0x000000140a003986 */ /* 0x0001e2000c101516 */
[----:B------:R-:W-:Y:S01]  /*14340*/  ISETP.LT.AND P3, PT, R93, UR10, !P5 ;  /* 0x0000000a5d007c0c */ /* 0x000fe2000ef61270 */
[----:B------:R-:W3:Y:S01]  /*14350*/  LDCU UR11, c[0x0][0x398] ;  /* 0x00007300ff0b77ac */ /* 0x000ee20008000800 */
[----:B-1----:R-:W-:Y:S01]  /*14360*/  PRMT R18, R63, 0x7632, R18 ;  /* 0x000076323f127816 */ /* 0x002fe20000000012 */
[----:B------:R-:W-:Y:S01]  /*14370*/  IMAD.WIDE R14, R19, 0x2, R4 ;  /* 0x00000002130e7825 */ /* 0x000fe200078e0204 */
[----:B------:R-:W-:Y:S01]  /*14380*/  F2FP.F16.F32.PACK_AB R0, R81, R77 ;  /* 0x0000004d5100723e */ /* 0x000fe200000000ff */
[----:B------:R1:W-:Y:S01]  /*14390*/  @P6 STG.E.U16 desc[UR22][R12.64], R63 ;  /* 0x0000003f0c006986 */ /* 0x0003e2000c101516 */
[----:B------:R-:W-:Y:S01]  /*143a0*/  ISETP.LT.AND P6, PT, R76, UR9, !P5 ;  /* 0x000000094c007c0c */ /* 0x000fe2000efc1270 */
[----:B------:R-:W4:Y:S02]  /*143b0*/  LDCU UR9, c[0x0][0x398] ;  /* 0x00007300ff0977ac */ /* 0x000f240008000800 */
[----:B------:R1:W-:Y:S01]  /*143c0*/  @P4 STG.E.U16 desc[UR22][R14.64], R18 ;  /* 0x000000120e004986 */ /* 0x0003e2000c101516 */
[----:B------:R-:W-:Y:S01]  /*143d0*/  ISETP.LT.AND P4, PT, R72, UR12, !P5 ;  /* 0x0000000c48007c0c */ /* 0x000fe2000ef81270 */
[----:B0-----:R-:W-:Y:S01]  /*143e0*/  IMAD.WIDE R10, R17, 0x2, R8 ;  /* 0x00000002110a7825 */ /* 0x001fe200078e0208 */
[C---:B------:R-:W-:Y:S01]  /*143f0*/  PRMT R20, R0.reuse, 0x7610, R20 ;  /* 0x0000761000147816 */ /* 0x040fe20000000014 */
[----:B------:R-:W2:Y:S01]  /*14400*/  LDL.LU R75, [R1+0x2f8] ;  /* 0x0002f800014b7983 */ /* 0x000ea20000300800 */
[----:B------:R-:W0:Y:S03]  /*14410*/  LDCU UR12, c[0x0][0x398] ;  /* 0x00007300ff0c77ac */ /* 0x000e260008000800 */
[----:B------:R-:W-:Y:S01]  /*14420*/  @P3 STG.E.U16 desc[UR22][R10.64], R20 ;  /* 0x000000140a003986 */ /* 0x000fe2000c101516 */
[----:B------:R-:W-:Y:S01]  /*14430*/  ISETP.LT.AND P3, PT, R89, UR4, !P5 ;  /* 0x0000000459007c0c */ /* 0x000fe2000ef61270 */
[C---:B-1----:R-:W-:Y:S01]  /*14440*/  IMAD.WIDE R12, R17.reuse, 0x2, R2 ;  /* 0x00000002110c7825 */ /* 0x042fe200078e0202 */
[----:B------:R-:W-:Y:S01]  /*14450*/  PRMT R21, R0, 0x7632, R21 ;  /* 0x0000763200157816 */ /* 0x000fe20000000015 */
[----:B------:R-:W1:Y:S01]  /*14460*/  LDCU UR4, c[0x0][0x398] ;  /* 0x00007300ff0477ac */ /* 0x000e620008000800 */
[----:B------:R-:W-:Y:S01]  /*14470*/  ISETP.GE.AND P1, PT, R16, UR17, PT ;  /* 0x0000001110007c0c */ /* 0x000fe2000bf26270 */
[----:B------:R-:W-:-:S02]  /*14480*/  IMAD.WIDE R14, R17, 0x2, R6 ;  /* 0x00000002110e7825 */ /* 0x000fc400078e0206 */
[----:B------:R0:W-:Y:S01]  /*14490*/  @P6 STG.E.U16 desc[UR22][R12.64], R21 ;  /* 0x000000150c006986 */ /* 0x0001e2000c101516 */
[----:B------:R-:W1:Y:S01]  /*144a0*/  LDCU UR10, c[0x0][0x398] ;  /* 0x00007300ff0a77ac */ /* 0x000e620008000800 */
[C---:B------:R-:W-:Y:S02]  /*144b0*/  VIADD R19, R17.reuse, UR32 ;  /* 0x0000002011137c36 */ /* 0x040fe40008000000 */
[----:B------:R-:W-:Y:S01]  /*144c0*/  IMAD.WIDE R16, R17, 0x2, R4 ;  /* 0x0000000211107825 */ /* 0x000fe200078e0204 */
[----:B------:R-:W-:Y:S01]  /*144d0*/  @P4 STG.E.U16 desc[UR22][R14.64], R64 ;  /* 0x000000400e004986 */ /* 0x000fe2000c101516 */
[C---:B------:R-:W-:Y:S01]  /*144e0*/  ISETP.LT.AND P5, PT, R93.reuse, UR5, !P2 ;  /* 0x000000055d007c0c */ /* 0x040fe2000d7a1270 */
[----:B------:R-:W1:Y:S01]  /*144f0*/  LDCU UR5, c[0x0][0x398] ;  /* 0x00007300ff0577ac */ /* 0x000e620008000800 */
[----:B0-----:R-:W-:Y:S02]  /*14500*/  PRMT R13, R64, 0x7632, R13 ;  /* 0x00007632400d7816 */ /* 0x001fe4000000000d */
[----:B------:R-:W-:-:S03]  /*14510*/  ISETP.LT.AND P4, PT, R93, UR12, !P1 ;  /* 0x0000000c5d007c0c */ /* 0x000fc6000cf81270 */
[----:B------:R0:W-:Y:S01]  /*14520*/  @P3 STG.E.U16 desc[UR22][R16.64], R13 ;  /* 0x0000000d10003986 */ /* 0x0001e2000c101516 */
[----:B----4-:R-:W-:Y:S02]  /*14530*/  ISETP.LT.AND P3, PT, R93, UR9, !P0 ;  /* 0x000000095d007c0c */ /* 0x010fe4000c761270 */
[----:B------:R-:W-:Y:S01]  /*14540*/  F2FP.F16.F32.PACK_AB R65, R65, R92 ;  /* 0x0000005c4141723e */ /* 0x000fe200000000ff */
[----:B------:R-:W4:Y:S01]  /*14550*/  LDL.LU R93, [R1+0x55c] ;  /* 0x00055c00015d7983 */ /* 0x000f220000300800 */
[----:B------:R-:W-:Y:S01]  /*14560*/  ISETP.LT.AND P6, PT, R76, UR6, !P2 ;  /* 0x000000064c007c0c */ /* 0x000fe2000d7c1270 */
[C---:B------:R-:W-:Y:S01]  /*14570*/  IMAD.WIDE R10, R19.reuse, 0x2, R8 ;  /* 0x00000002130a7825 */ /* 0x040fe200078e0208 */
[----:B------:R-:W1:Y:S01]  /*14580*/  LDCU UR6, c[0x0][0x398] ;  /* 0x00007300ff0677ac */ /* 0x000e620008000800 */
[----:B------:R-:W4:Y:S01]  /*14590*/  LDL.LU R92, [R1+0x558] ;  /* 0x00055800015c7983 */ /* 0x000f220000300800 */
[----:B------:R-:W1:Y:S01]  /*145a0*/  LDCU UR9, c[0x0][0x398] ;  /* 0x00007300ff0977ac */ /* 0x000e620008000800 */
[----:B0-----:R-:W-:-:S04]  /*145b0*/  IMAD.WIDE R12, R19, 0x2, R2 ;  /* 0x00000002130c7825 */ /* 0x001fc800078e0202 */
[----:B------:R-:W-:-:S04]  /*145c0*/  VIADD R21, R19, UR32 ;  /* 0x0000002013157c36 */ /* 0x000fc80008000000 */
[----:B------:R-:W-:Y:S01]  /*145d0*/  IMAD.WIDE R16, R21, 0x2, R8 ;  /* 0x0000000215107825 */ /* 0x000fe200078e0208 */
[----:B------:R-:W-:Y:S02]  /*145e0*/  F2FP.F16.F32.PACK_AB R66, R66, R91 ;  /* 0x0000005b4242723e */ /* 0x000fe400000000ff */
[----:B------:R-:W-:Y:S02]  /*145f0*/  F2FP.F16.F32.PACK_AB R67, R67, R90 ;  /* 0x0000005a4343723e */ /* 0x000fe400000000ff */
[----:B---3--:R-:W-:-:S04]  /*14600*/  F2FP.F16.F32.PACK_AB R0, R74, R73 ;  /* 0x000000494a00723e */ /* 0x008fc800000000ff */
[----:B------:R-:W-:-:S05]  /*14610*/  PRMT R15, R0, 0x7610, R15 ;  /* 0x00007610000f7816 */ /* 0x000fca000000000f */
[----:B------:R0:W-:Y:S01]  /*14620*/  @P5 STG.E.U16 desc[UR22][R10.64], R15 ;  /* 0x0000000f0a005986 */ /* 0x0001e2000c101516 */
[----:B------:R-:W-:Y:S01]  /*14630*/  ISETP.LT.AND P5, PT, R72, UR7, !P2 ;  /* 0x0000000748007c0c */ /* 0x000fe2000d7a1270 */
[----:B------:R-:W3:Y:S01]  /*14640*/  LDCU UR7, c[0x0][0x398] ;  /* 0x00007300ff0777ac */ /* 0x000ee20008000800 */
[----:B------:R-:W-:Y:S02]  /*14650*/  ISETP.LT.AND P2, PT, R89, UR11, !P2 ;  /* 0x0000000b59007c0c */ /* 0x000fe4000d741270 */
[----:B0-----:R-:W-:Y:S01]  /*14660*/  PRMT R11, R0, 0x7632, R11 ;  /* 0x00007632000b7816 */ /* 0x001fe2000000000b */
[----:B------:R-:W-:-:S04]  /*14670*/  IMAD.WIDE R14, R19, 0x2, R4 ;  /* 0x00000002130e7825 */ /* 0x000fc800078e0204 */
[----:B------:R0:W-:Y:S01]  /*14680*/  @P6 STG.E.U16 desc[UR22][R12.64], R11 ;  /* 0x0000000b0c006986 */ /* 0x0001e2000c101516 */
[----:B--2---:R-:W-:Y:S01]  /*14690*/  F2FP.F16.F32.PACK_AB R0, R80, R75 ;  /* 0x0000004b5000723e */ /* 0x004fe200000000ff */
[----:B0-----:R-:W-:-:S03]  /*146a0*/  IMAD.WIDE R10, R19, 0x2, R6 ;  /* 0x00000002130a7825 */ /* 0x001fc600078e0206 */
[----:B------:R-:W-:Y:S02]  /*146b0*/  PRMT R13, R0, 0x7610, R13 ;  /* 0x00007610000d7816 */ /* 0x000fe4000000000d */
[----:B------:R-:W-:Y:S01]  /*146c0*/  PRMT R0, R65, 0x7632, R0 ;  /* 0x0000763241007816 */ /* 0x000fe20000000000 */
[----:B------:R0:W-:Y:S01]  /*146d0*/  @P5 STG.E.U16 desc[UR22][R10.64], R65 ;  /* 0x000000410a005986 */ /* 0x0001e2000c101516 */
[----:B-1----:R-:W-:-:S03]  /*146e0*/  ISETP.LT.AND P5, PT, R76, UR4, !P0 ;  /* 0x000000044c007c0c */ /* 0x002fc6000c7a1270 */
[----:B------:R-:W-:Y:S04]  /*146f0*/  @P2 STG.E.U16 desc[UR22][R14.64], R0 ;  /* 0x000000000e002986 */ /* 0x000fe8000c101516 */
[----:B------:R1:W-:Y:S01]  /*14700*/  @P3 STG.E.U16 desc[UR22][R16.64], R13 ;  /* 0x0000000d10003986 */ /* 0x0003e2000c101516 */
[----:B------:R-:W-:Y:S02]  /*14710*/  ISETP.LT.AND P3, PT, R72, UR5, !P0 ;  /* 0x0000000548007c0c */ /* 0x000fe4000c761270 */
[----:B------:R-:W-:Y:S02]  /*14720*/  ISETP.LT.AND P0, PT, R89, UR10, !P0 ;  /* 0x0000000a59007c0c */ /* 0x000fe4000c701270 */
[----:B------:R-:W-:Y:S01]  /*14730*/  ISETP.LT.AND P6, PT, R76, UR6, !P1 ;  /* 0x000000064c007c0c */ /* 0x000fe2000cfc1270 */
[----:B0-----:R-:W-:Y:S01]  /*14740*/  IMAD.WIDE R10, R21, 0x2, R2 ;  /* 0x00000002150a7825 */ /* 0x001fe200078e0202 */
[----:B------:R-:W-:-:S02]  /*14750*/  ISETP.LT.AND P2, PT, R72, UR9, !P1 ;  /* 0x0000000948007c0c */ /* 0x000fc4000cf41270 */
[----:B---3--:R-:W-:Y:S01]  /*14760*/  ISETP.LT.AND P1, PT, R89, UR7, !P1 ;  /* 0x0000000759007c0c */ /* 0x008fe2000cf21270 */
[C---:B------:R-:W-:Y:S01]  /*14770*/  VIADD R19, R21.reuse, UR32 ;  /* 0x0000002015137c36 */ /* 0x040fe20008000000 */
[----:B------:R-:W-:Y:S01]  /*14780*/  PRMT R18, R0, 0x7632, R18 ;  /* 0x0000763200127816 */ /* 0x000fe20000000012 */
[----:B-1----:R-:W-:Y:S01]  /*14790*/  IMAD.WIDE R12, R21, 0x2, R6 ;  /* 0x00000002150c7825 */ /* 0x002fe200078e0206 */
[----:B------:R-:W-:-:S03]  /*147a0*/  PRMT R0, R66, 0x7632, R0 ;  /* 0x0000763242007816 */ /* 0x000fc60000000000 */
[----:B------:R-:W-:Y:S01]  /*147b0*/  IMAD.WIDE R14, R21, 0x2, R4 ;  /* 0x00000002150e7825 */ /* 0x000fe200078e0204 */
[----:B------:R0:W-:Y:S01]  /*147c0*/  @P5 STG.E.U16 desc[UR22][R10.64], R18 ;  /* 0x000000120a005986 */ /* 0x0001e2000c101516 */
[----:B----4-:R-:W-:Y:S02]  /*147d0*/  F2FP.F16.F32.PACK_AB R17, R93, R92 ;  /* 0x0000005c5d11723e */ /* 0x010fe400000000ff */
[C---:B------:R-:W-:Y:S01]  /*147e0*/  IMAD.WIDE R8, R19.reuse, 0x2, R8 ;  /* 0x0000000213087825 */ /* 0x040fe200078e0208 */
[----:B------:R1:W-:Y:S03]  /*147f0*/  @P3 STG.E.U16 desc[UR22][R12.64], R66 ;  /* 0x000000420c003986 */ /* 0x0003e6000c101516 */
[----:B------:R-:W-:Y:S01]  /*14800*/  IMAD.WIDE R2, R19, 0x2, R2 ;  /* 0x0000000213027825 */ /* 0x000fe200078e0202 */
[----:B0-----:R-:W-:-:S03]  /*14810*/  PRMT R11, R17, 0x7632, R11 ;  /* 0x00007632110b7816 */ /* 0x001fc6000000000b */
[C---:B------:R-:W-:Y:S01]  /*14820*/  IMAD.WIDE R6, R19.reuse, 0x2, R6 ;  /* 0x0000000213067825 */ /* 0x040fe200078e0206 */
[----:B------:R0:W-:Y:S03]  /*14830*/  @P0 STG.E.U16 desc[UR22][R14.64], R0 ;  /* 0x000000000e000986 */ /* 0x0001e6000c101516 */
[----:B------:R-:W-:Y:S01]  /*14840*/  IMAD.WIDE R4, R19, 0x2, R4 ;  /* 0x0000000213047825 */ /* 0x000fe200078e0204 */
[----:B-1----:R-:W-:Y:S01]  /*14850*/  PRMT R13, R67, 0x7632, R13 ;  /* 0x00007632430d7816 */ /* 0x002fe2000000000d */
[----:B------:R0:W-:Y:S04]  /*14860*/  @P4 STG.E.U16 desc[UR22][R8.64], R17 ;  /* 0x0000001108004986 */ /* 0x0001e8000c101516 */
[----:B------:R0:W-:Y:S04]  /*14870*/  @P6 STG.E.U16 desc[UR22][R2.64], R11 ;  /* 0x0000000b02006986 */ /* 0x0001e8000c101516 */
[----:B------:R0:W-:Y:S04]  /*14880*/  @P2 STG.E.U16 desc[UR22][R6.64], R67 ;  /* 0x0000004306002986 */ /* 0x0001e8000c101516 */
[----:B------:R0:W-:Y:S01]  /*14890*/  @P1 STG.E.U16 desc[UR22][R4.64], R13 ;  /* 0x0000000d04001986 */ /* 0x0001e2000c101516 */
[----:B------:R-:W-:Y:S06]  /*148a0*/  BAR.SYNC.DEFER_BLOCKING 0x0 ;  /* 0x0000000000007b1d */ /* 0x000fec0000010000 */
[----:B------:R-:W-:Y:S05]  /*148b0*/  BRA.U UP0, `(.L_x_13) ;  /* 0x0000000100a07547 */ /* 0x000fea000b800000 */
[----:B------:R-:W1:Y:S01]  /*148c0*/  S2UR UR5, SR_CgaCtaId ;  /* 0x00000000000579c3 */ /* 0x000e620000008800 */
[----:B------:R-:W-:Y:S01]  /*148d0*/  NOP ;  /* 0x0000000000007918 */ /* 0x000fe20000000000 */
[----:B------:R-:W-:Y:S01]  /*148e0*/  UMOV UR4, 0x50 ;  /* 0x0000005000047882 */ /* 0x000fe20000000000 */
[----:B0-----:R-:W-:Y:S02]  /*148f0*/  IMAD.U32 R0, RZ, RZ, UR8 ;  /* 0x00000008ff007e24 */ /* 0x001fe4000f8e00ff */
[----:B------:R-:W-:Y:S02]  /*14900*/  IMAD.MOV.U32 R3, RZ, RZ, 0xff ;  /* 0x000000ffff037424 */ /* 0x000fe400078e00ff */
[----:B------:R-:W-:Y:S01]  /*14910*/  IMAD.MOV.U32 R7, RZ, RZ, 0x1 ;  /* 0x00000001ff077424 */ /* 0x000fe200078e00ff */
[----:B------:R-:W-:-:S04]  /*14920*/  LOP3.LUT R0, R0, 0xffff, RZ, 0xc0, !PT ;  /* 0x0000ffff00007812 */ /* 0x000fc800078ec0ff */
[----:B------:R-:W-:-:S05]  /*14930*/  SHF.R.U32.HI R0, RZ, 0x5, R0 ;  /* 0x00000005ff007819 */ /* 0x000fca0000011600 */
[----:B------:R-:W-:Y:S01]  /*14940*/  VIADD R2, R0, 0x10 ;  /* 0x0000001000027836 */ /* 0x000fe20000000000 */
[----:B------:R-:W-:Y:S01]  /*14950*/  SHF.L.U32 R0, R3, R0, RZ ;  /* 0x0000000003007219 */ /* 0x000fe200000006ff */
[----:B-1----:R-:W-:-:S03]  /*14960*/  ULEA UR6, UR5, UR4, 0x18 ;  /* 0x0000000405067291 */ /* 0x002fc6000f8ec0ff */
[----:B------:R-:W-:-:S04]  /*14970*/  SHF.L.U32 R3, R7, R2, RZ ;  /* 0x0000000207037219 */ /* 0x000fc800000006ff */
[----:B------:R-:W-:Y:S02]  /*14980*/  LOP3.LUT R0, R3, R0, RZ, 0xfc, !PT ;  /* 0x0000000003007212 */ /* 0x000fe400078efcff */
[----:B------:R-:W0:Y:S02]  /*14990*/  LDS R5, [UR6] ;  /* 0x00000006ff057984 */ /* 0x000e240008000800 */
[C---:B------:R-:W-:Y:S02]  /*149a0*/  LOP3.LUT R2, R0.reuse, 0xffff, RZ, 0xc0, !PT ;  /* 0x0000ffff00027812 */ /* 0x040fe400078ec0ff */
[----:B0-----:R-:W-:-:S04]  /*149b0*/  LOP3.LUT R3, R0, 0xffff, R5, 0x80, !PT ;  /* 0x0000ffff00037812 */ /* 0x001fc800078e8005 */
[----:B------:R-:W-:-:S13]  /*149c0*/  ISETP.NE.AND P0, PT, R3, R2, PT ;  /* 0x000000020300720c */ /* 0x000fda0003f05270 */
[----:B------:R-:W-:Y:S05]  /*149d0*/  @P0 BRA `(.L_x_14) ;  /* 0x0000000000500947 */ /* 0x000fea0003800000 */
[----:B------:R-:W-:Y:S02]  /*149e0*/  SHF.R.U32.HI R5, RZ, 0x10, R5 ;  /* 0x00000010ff057819 */ /* 0x000fe40000011605 */
[----:B------:R-:W-:-:S04]  /*149f0*/  SHF.R.U32.HI R2, RZ, 0x10, R0 ;  /* 0x00000010ff027819 */ /* 0x000fc80000011600 */
[----:B------:R-:W-:-:S04]  /*14a00*/  LOP3.LUT R5, R5, R2, RZ, 0xc0, !PT ;  /* 0x0000000205057212 */ /* 0x000fc800078ec0ff */
[----:B------:R-:W-:-:S13]  /*14a10*/  ISETP.NE.AND P0, PT, R5, R2, PT ;  /* 0x000000020500720c */ /* 0x000fda0003f05270 */
[----:B------:R-:W-:Y:S05]  /*14a20*/  @P0 BRA `(.L_x_15) ;  /* 0x0000000000300947 */ /* 0x000fea0003800000 */
[----:B------:R-:W-:Y:S01]  /*14a30*/  R2UR UR4, R0 ;  /* 0x00000000000472ca */ /* 0x000fe200000e0000 */
[----:B------:R-:W-:Y:S01]  /*14a40*/  VOTEU.ANY UR5, UPT, PT ;  /* 0x0000000000057886 */ /* 0x000fe200038e0100 */
[----:B------:R-:W0:Y:S01]  /*14a50*/  S2R R0, SR_LANEID ;  /* 0x0000000000007919 */ /* 0x000e220000000000 */
[----:B------:R-:W-:-:S10]  /*14a60*/  UFLO.U32 UR5, UR5 ;  /* 0x00000005000572bd */ /* 0x000fd400080e0000 */
[----:B------:R-:W-:-:S06]  /*14a70*/  ULOP3.LUT UR4, URZ, UR4, URZ, 0x33, !UPT ;  /* 0x00000004ff047292 */ /* 0x000fcc000f8e33ff */
[----:B------:R-:W-:-:S04]  /*14a80*/  IMAD.U32 R2, RZ, RZ, UR4 ;  /* 0x00000004ff027e24 */ /* 0x000fc8000f8e00ff */
[----:B------:R-:W1:Y:S02]  /*14a90*/  REDUX UR7, R2 ;  /* 0x00000000020773c4 */ /* 0x000e640000000000 */
[----:B------:R2:W-:Y:S01]  /*14aa0*/  UTCATOMSWS.AND URZ, UR4 ;  /* 0x0000000400ff79e3 */ /* 0x0005e20008000000 */
[----:B0-----:R-:W-:Y:S01]  /*14ab0*/  ISETP.EQ.U32.AND P0, PT, R0, UR5, PT ;  /* 0x0000000500007c0c */ /* 0x001fe2000bf02070 */
[----:B-1----:R-:W-:-:S12]  /*14ac0*/  IMAD.U32 R0, RZ, RZ, UR7 ;  /* 0x00000007ff007e24 */ /* 0x002fd8000f8e00ff */
[----:B------:R2:W-:Y:S01]  /*14ad0*/  @P0 ATOMS.AND RZ, [UR6], R0 ;  /* 0x00000000ffff098c */ /* 0x0005e2000a800006 */
[----:B------:R-:W-:Y:S05]  /*14ae0*/  BRA `(.L_x_13) ;  /* 0x0000000000147947 */ /* 0x000fea0003800000 */
.L_x_15:
[----:B------:R-:W-:-:S07]  /*14af0*/  MOV R2, 0x14b10 ;  /* 0x00014b1000027802 */ /* 0x000fce0000000f00 */
[----:B------:R-:W-:Y:S05]  /*14b00*/  CALL.REL.NOINC `($__internal_0_$__cuda_sm10x_tcgen05_guardrail_trap_col_being_dealloced_not_returned_by_alloc) ;  /* 0x0000000000387944 */ /* 0x000fea0003c00000 */
[----:B------:R-:W-:Y:S05]  /*14b10*/  BRA `(.L_x_13) ;  /* 0x0000000000087947 */ /* 0x000fea0003800000 */
.L_x_14:
[----:B------:R-:W-:-:S07]  /*14b20*/  MOV R2, 0x14b40 ;  /* 0x00014b4000027802 */ /* 0x000fce0000000f00 */
[----:B------:R-:W-:Y:S05]  /*14b30*/  CALL.REL.NOINC `($__internal_2_$__cuda_sm10x_tcgen05_guardrail_trap_unallocated_columns_being_dealloced) ;  /* 0x0000000000447944 */ /* 0x000fea0003c00000 */
.L_x_13:
[----:B------:R-:W-:Y:S01]  /*14b40*/  NOP ;  /* 0x0000000000007918 */ /* 0x000fe20000000000 */
[----:B--2---:R-:W-:Y:S05]  /*14b50*/  EXIT ;  /* 0x000000000000794d */ /* 0x004fea0003800000 */
.L_x_8:
[----:B-----5:R1:W-:Y:S04]  /*14b60*/  STL [R1+0x558], R0 ;  /* 0x0005580001007387 */ /* 0x0203e80000100800 */
[----:B-1----:R-:W2:Y:S02]  /*14b70*/  LDL R0, [R1+0x324] ;  /* 0x0003240001007983 */ /* 0x002ea40000100800 */
[----:B--2---:R1:W2:Y:S02]  /*14b80*/  SYNCS.PHASECHK.TRANS64.TRYWAIT P2, [UR11], R0 ;  /* 0x00000000ff0075a7 */ /* 0x0042a4000804110b */
[----:B-1----:R1:W5:Y:S02]  /*14b90*/  LDL.LU R0, [R1+0x558] ;  /* 0x0005580001007983 */ /* 0x0023640000300800 */
[----:B-12---:R-:W-:Y:S05]  /*14ba0*/  @!P2 BRA `(.L_x_8) ;  /* 0xfffffffc00eca947 */ /* 0x006fea000383ffff */
[----:B------:R-:W-:Y:S05]  /*14bb0*/  BRA `(.L_x_16) ;  /* 0xffffff2000247947 */ /* 0x000fea000383ffff */
.L_x_12:
[----:B------:R-:W0:Y:S02]  /*14bc0*/  SYNCS.PHASECHK.TRANS64.TRYWAIT P0, [UR11], R0 ;  /* 0x00000000ff0075a7 */ /* 0x000e24000800110b */
[----:B0-----:R-:W-:Y:S05]  /*14bd0*/  @!P0 BRA `(.L_x_12) ;  /* 0xfffffffc00f88947 */ /* 0x001fea000383ffff */
[----:B------:R-:W-:Y:S05]  /*14be0*/  BRA `(.L_x_11) ;  /* 0xffffff8400947947 */ /* 0x000fea000383ffff */
        .weak           $__internal_0_$__cuda_sm10x_tcgen05_guardrail_trap_col_being_dealloced_not_returned_by_alloc
        .type           $__internal_0_$__cuda_sm10x_tcgen05_guardrail_trap_col_being_dealloced_not_returned_by_alloc,@function
        .size           $__internal_0_$__cuda_sm10x_tcgen05_guardrail_trap_col_being_dealloced_not_returned_by_alloc,($__internal_1_$__cuda_sm10x_tcgen05_guardrail_trap_phase_invalid_during_alloc - $__internal_0_$__cuda_sm10x_tcgen05_guardrail_trap_col_being_dealloced_not_returned_by_alloc)
$__internal_0_$__cuda_sm10x_tcgen05_guardrail_trap_col_being_dealloced_not_returned_by_alloc:
[----:B------:R-:W-:Y:S05]  /*14bf0*/  BPT.TRAP 0x1 ;  /* 0x000000040000795c */ /* 0x000fea0000300000 */
[----:B------:R-:W-:-:S04]  /*14c00*/  IMAD.MOV.U32 R3, RZ, RZ, 0x0 ;  /* 0x00000000ff037424 */ /* 0x000fc800078e00ff */
[----:B------:R-:W-:Y:S05]  /*14c10*/  RET.REL.NODEC R2 `(matmul_kernel) ;  /* 0xfffffeb002f87950 */ /* 0x000fea0003c3ffff */
        .weak           $__internal_1_$__cuda_sm10x_tcgen05_guardrail_trap_phase_invalid_during_alloc
        .type           $__internal_1_$__cuda_sm10x_tcgen05_guardrail_trap_phase_invalid_during_alloc,@function
        .size           $__internal_1_$__cuda_sm10x_tcgen05_guardrail_trap_phase_invalid_during_alloc,($__internal_2_$__cuda_sm10x_tcgen05_guardrail_trap_unallocated_columns_being_dealloced - $__internal_1_$__cuda_sm10x_tcgen05_guardrail_trap_phase_invalid_during_alloc)
$__internal_1_$__cuda_sm10x_tcgen05_guardrail_trap_phase_invalid_during_alloc:
[----:B------:R-:W-:Y:S05]  /*14c20*/  BPT.TRAP 0x1 ;  /* 0x000000040000795c */ /* 0x000fea0000300000 */
[----:B------:R-:W-:-:S04]  /*14c30*/  IMAD.MOV.U32 R3, RZ, RZ, 0x0 ;  /* 0x00000000ff037424 */ /* 0x000fc800078e00ff */
[----:B------:R-:W-:Y:S05]  /*14c40*/  RET.REL.NODEC R2 `(matmul_kernel) ;  /* 0xfffffeb002ec7950 */ /* 0x000fea0003c3ffff */
        .weak           $__internal_2_$__cuda_sm10x_tcgen05_guardrail_trap_unallocated_columns_being_dealloced
        .type           $__internal_2_$__cuda_sm10x_tcgen05_guardrail_trap_unallocated_columns_being_dealloced,@function
        .size           $__internal_2_$__cuda_sm10x_tcgen05_guardrail_trap_unallocated_columns_being_dealloced,(.L_x_20 - $__internal_2_$__cuda_sm10x_tcgen05_guardrail_trap_unallocated_columns_being_dealloced)
$__internal_2_$__cuda_sm10x_tcgen05_guardrail_trap_unallocated_columns_being_dealloced:
[----:B------:R-:W-:Y:S05]  /*14c50*/  BPT.TRAP 0x1 ;  /* 0x000000040000795c */ /* 0x000fea0000300000 */
[----:B------:R-:W-:-:S04]  /*14c60*/  IMAD.MOV.U32 R3, RZ, RZ, 0x0 ;  /* 0x00000000ff037424 */ /* 0x000fc800078e00ff */
[----:B------:R-:W-:Y:S05]  /*14c70*/  RET.REL.NODEC R2 `(matmul_kernel) ;  /* 0xfffffeb002e07950 */ /* 0x000fea0003c3ffff */
.L_x_17:
[----:B------:R-:W-:-:S00]  /*14c80*/  BRA `(.L_x_17) ;  /* 0xfffffffc00fc7947 */ /* 0x000fc0000383ffff */
[----:B------:R-:W-:-:S00]  /*14c90*/  NOP ;  /* 0x0000000000007918 */ /* 0x000fc00000000000 */
        /* <DEDUP_REMOVED lines=14> */
.L_x_20:


//--------------------- .nv.shared.matmul_kernel  --------------------------
	.section	.nv.shared.matmul_kernel,"aw",@nobits
	.sectionflags	@""
	.align	16
	.zero		1024


//--------------------- .nv.shared.reserved.0     --------------------------
	.section	.nv.shared.reserved.0,"aw",@nobits
	.align	8
	.weak		__nv_reservedSMEM_offset_0_alias
	.size		__nv_reservedSMEM_offset_0_alias, 0, 64
	.other		__nv_reservedSMEM_offset_0_alias,@"STO_CUDA_RESERVED_SHARED STV_DEFAULT"
__nv_reservedSMEM_offset_0_alias:
	.zero		0
.nv.shared.reserved.0:
	.zero		64
	.weak		__nv_reservedSMEM_allocation_phase
	.type		__nv_reservedSMEM_allocation_phase,@object
	.size		__nv_reservedSMEM_allocation_phase,(.L_0 - __nv_reservedSMEM_allocation_phase)
__nv_reservedSMEM_allocation_phase:
	.zero		1
.L_0:
	.zero		7
	.weak		__nv_reservedSMEM_devtool_atexit_pc
	.type		__nv_reservedSMEM_devtool_atexit_pc,@object
	.size		__nv_reservedSMEM_devtool_atexit_pc,(__nv_reservedSMEM_allocation_mask - __nv_reservedSMEM_devtool_atexit_pc)
__nv_reservedSMEM_devtool_atexit_pc:
	.zero		8
	.weak		__nv_reservedSMEM_allocation_mask
	.type		__nv_reservedSMEM_allocation_mask,@object
	.size		__nv_reservedSMEM_allocation_mask,(.L_2 - __nv_reservedSMEM_allocation_mask)
__nv_reservedSMEM_allocation_mask:
	.zero		4
.L_2:


//--------------------- .nv.constant0.matmul_kernel --------------------------
	.section	.nv.constant0.matmul_kernel,"a",@progbits
	.sectionflags	@""
	.align	4
.nv.constant0.matmul_kernel:
	.zero		976


//--------------------- SYMBOLS --------------------------

	.type		.nv.reservedSmem.offset0,@object
	.size		.nv.reservedSmem.offset0,0x4
	.type		.nv.reservedSmem.cap,@object
	.size		.nv.reservedSmem.cap,0x4
